	.target	sm_100a

	.elftype	@"ET_EXEC"


//--------------------- .note.nv.tkinfo           --------------------------
	.section	.note.nv.tkinfo,"",@"SHT_NOTE"
	.sectionflags	@"SHF_NOTE_NV_TKINFO"
	.tkinfo
        /*0018*/ 	.word	0x00000002
        /*0030*/ 	.string	""
        /*0030*/ 	.string	"ptxas"
        /*0030*/ 	.string	"Cuda compilation tools, release 13.0, V13.0.88"
        /*0030*/ 	.string	"Build cuda_13.0.r13.0/compiler.36424714_0"
        /*0030*/ 	.string	"-arch sm_100a -m 64 "



//--------------------- .note.nv.cuinfo           --------------------------
	.section	.note.nv.cuinfo,"",@"SHT_NOTE"
	.sectionflags	@"SHF_NOTE_NV_CUINFO"
        /*0018*/ 	.short	0x0002
        /*001a*/ 	.short	0x0064
        /*001c*/ 	.short	0x0082
	.zero		2


//--------------------- .nv.info                  --------------------------
	.section	.nv.info,"",@"SHT_CUDA_INFO"
	.align	4


	//----- nvinfo : EIATTR_REGCOUNT
	.align		4
        /*0000*/ 	.byte	0x04, 0x2f
        /*0002*/ 	.short	(.L_19 - .L_18)
	.align		4
.L_18:
        /*0004*/ 	.word	index@(_ZN7cutlass13device_kernelINS_4gemm6kernel13GemmUniversalIN4cute5tupleIJiiiiEEENS1_10collective13CollectiveMmaINS1_46MainloopSm100TmaUmmaWarpSpecializedBlockScaledILi2ELi2ELi1ENS5_IJNS4_1CILi2EEENSA_ILi1EEESC_EEEEENS5_IJNSA_ILi256EEESF_SF_EEENS5_IJNS_12float_e4m3_tENS_13float_ue8m0_tEEEENS5_IJNS5_IJlSC_lEEENS4_6LayoutINS5_IJNS5_IJNS5_IJNSA_ILi32EEENSA_ILi4EEEEEEiEEESP_NS5_IJSC_iEEEEEENS5_IJNS5_IJNS5_IJNSA_ILi16EEESN_EEEiEEENS5_IJNS5_IJNSA_ILi0EEESC_EEENSA_ILi512EEEEEENS5_IJSV_iEEEEEEEEEEESJ_S12_NS4_8TiledMMAINS4_8MMA_AtomIJNS4_27SM100_MMA_MXF8F6F4_2x1SM_SSISH_SH_fSI_Li256ELi256ELNS4_4UMMA5MajorE0ELS17_0ELNS16_7ScaleInE0ELS18_0EEEEEENSL_INS5_IJSC_SC_SC_EEENS5_IJSV_SV_SV_EEEEENS5_IJNS4_10UnderscoreES1E_S1E_EEEEENS5_IJNS4_18SM100_TMA_2SM_LOADES1H_EEENS5_IJNS4_14ComposedLayoutINS4_7SwizzleILi3ELi4ELi3EEENS4_18smem_ptr_flag_bitsILi8EEENSL_INS5_IJNSA_ILi8EEENSA_ILi128EEEEEENS5_IJS1P_SC_EEEEEEENSL_INS5_IJNS5_IJNS5_IJSO_SC_EEENS5_IJSM_SC_EEEEEESC_NS5_IJSN_SB_EEEEEENS5_IJNS5_IJNS5_IJST_SX_EEESW_EEESV_NS5_IJSC_SX_EEEEEEEEEEEvNS4_8identityENS5_IJS1H_NS4_28SM100_TMA_2SM_LOAD_MULTICASTEEEENS5_IJS1T_NSL_INS5_IJNS5_IJNS5_IJSO_SB_EEES1V_EEESC_S1X_EEENS5_IJS20_SV_NS5_IJSC_NSA_ILi1024EEEEEEEEEEEEEEvS25_EENS_8epilogue10collective18CollectiveEpilogueINS2H_23Sm100TmaWarpSpecializedILi4ELi2ELi64ELb1ELb0EEEJNS5_IJS1P_SF_SF_EEENS5_IJNSL_IS1P_SC_EENSL_INSA_ILi64EEESC_EEEEENS_10bfloat16_tESK_S2R_SK_NS2H_6fusion15FusionCallbacksIS2L_NS2S_17LinearCombinationIS2R_fS2R_fLNS_15FloatRoundStyleE2EEES2M_S2Q_JEEENS4_5SM1004TMEM4LOAD26SM100_TMEM_LOAD_32dp32b64xENS4_13SM90_TMA_LOADENS1J_IS1L_NS1M_ILi16EEENSL_INS5_IJS1O_S2O_EEENS5_IJS2O_SC_EEEEEEENS4_39AutoVectorizingCopyWithAssumedAlignmentILi128EEENS4_14SM90_TMA_STOREES37_S39_S39_EEEvvEEEEvNT_6ParamsE)
        /*0008*/ 	.word	0x000000a8


	//----- nvinfo : EIATTR_FRAME_SIZE
	.align		4
.L_19:
        /*000c*/ 	.byte	0x04, 0x11
        /*000e*/ 	.short	(.L_21 - .L_20)
	.align		4
.L_20:
        /*0010*/ 	.word	index@($__internal_2_$__cuda_sm10x_tcgen05_guardrail_trap_unallocated_columns_being_dealloced)
        /*0014*/ 	.word	0x00000000


	//----- nvinfo : EIATTR_FRAME_SIZE
	.align		4
.L_21:
        /*0018*/ 	.byte	0x04, 0x11
        /*001a*/ 	.short	(.L_23 - .L_22)
	.align		4
.L_22:
        /*001c*/ 	.word	index@($__internal_1_$__cuda_sm10x_tcgen05_guardrail_trap_phase_invalid_during_alloc)
        /*0020*/ 	.word	0x00000000


	//----- nvinfo : EIATTR_FRAME_SIZE
	.align		4
.L_23:
        /*0024*/ 	.byte	0x04, 0x11
        /*0026*/ 	.short	(.L_25 - .L_24)
	.align		4
.L_24:
        /*0028*/ 	.word	index@($__internal_0_$__cuda_sm10x_tcgen05_guardrail_trap_col_being_dealloced_not_returned_by_alloc)
        /*002c*/ 	.word	0x00000000


	//----- nvinfo : EIATTR_FRAME_SIZE
	.align		4
.L_25:
        /*0030*/ 	.byte	0x04, 0x11
        /*0032*/ 	.short	(.L_27 - .L_26)
	.align		4
.L_26:
        /*0034*/ 	.word	index@(_ZN7cutlass13device_kernelINS_4gemm6kernel13GemmUniversalIN4cute5tupleIJiiiiEEENS1_10collective13CollectiveMmaINS1_46MainloopSm100TmaUmmaWarpSpecializedBlockScaledILi2ELi2ELi1ENS5_IJNS4_1CILi2EEENSA_ILi1EEESC_EEEEENS5_IJNSA_ILi256EEESF_SF_EEENS5_IJNS_12float_e4m3_tENS_13float_ue8m0_tEEEENS5_IJNS5_IJlSC_lEEENS4_6LayoutINS5_IJNS5_IJNS5_IJNSA_ILi32EEENSA_ILi4EEEEEEiEEESP_NS5_IJSC_iEEEEEENS5_IJNS5_IJNS5_IJNSA_ILi16EEESN_EEEiEEENS5_IJNS5_IJNSA_ILi0EEESC_EEENSA_ILi512EEEEEENS5_IJSV_iEEEEEEEEEEESJ_S12_NS4_8TiledMMAINS4_8MMA_AtomIJNS4_27SM100_MMA_MXF8F6F4_2x1SM_SSISH_SH_fSI_Li256ELi256ELNS4_4UMMA5MajorE0ELS17_0ELNS16_7ScaleInE0ELS18_0EEEEEENSL_INS5_IJSC_SC_SC_EEENS5_IJSV_SV_SV_EEEEENS5_IJNS4_10UnderscoreES1E_S1E_EEEEENS5_IJNS4_18SM100_TMA_2SM_LOADES1H_EEENS5_IJNS4_14ComposedLayoutINS4_7SwizzleILi3ELi4ELi3EEENS4_18smem_ptr_flag_bitsILi8EEENSL_INS5_IJNSA_ILi8EEENSA_ILi128EEEEEENS5_IJS1P_SC_EEEEEEENSL_INS5_IJNS5_IJNS5_IJSO_SC_EEENS5_IJSM_SC_EEEEEESC_NS5_IJSN_SB_EEEEEENS5_IJNS5_IJNS5_IJST_SX_EEESW_EEESV_NS5_IJSC_SX_EEEEEEEEEEEvNS4_8identityENS5_IJS1H_NS4_28SM100_TMA_2SM_LOAD_MULTICASTEEEENS5_IJS1T_NSL_INS5_IJNS5_IJNS5_IJSO_SB_EEES1V_EEESC_S1X_EEENS5_IJS20_SV_NS5_IJSC_NSA_ILi1024EEEEEEEEEEEEEEvS25_EENS_8epilogue10collective18CollectiveEpilogueINS2H_23Sm100TmaWarpSpecializedILi4ELi2ELi64ELb1ELb0EEEJNS5_IJS1P_SF_SF_EEENS5_IJNSL_IS1P_SC_EENSL_INSA_ILi64EEESC_EEEEENS_10bfloat16_tESK_S2R_SK_NS2H_6fusion15FusionCallbacksIS2L_NS2S_17LinearCombinationIS2R_fS2R_fLNS_15FloatRoundStyleE2EEES2M_S2Q_JEEENS4_5SM1004TMEM4LOAD26SM100_TMEM_LOAD_32dp32b64xENS4_13SM90_TMA_LOADENS1J_IS1L_NS1M_ILi16EEENSL_INS5_IJS1O_S2O_EEENS5_IJS2O_SC_EEEEEEENS4_39AutoVectorizingCopyWithAssumedAlignmentILi128EEENS4_14SM90_TMA_STOREES37_S39_S39_EEEvvEEEEvNT_6ParamsE)
        /*0038*/ 	.word	0x00000000


	//----- nvinfo : EIATTR_MIN_STACK_SIZE
	.align		4
.L_27:
        /*003c*/ 	.byte	0x04, 0x12
        /*003e*/ 	.short	(.L_29 - .L_28)
	.align		4
.L_28:
        /*0040*/ 	.word	index@(_ZN7cutlass13device_kernelINS_4gemm6kernel13GemmUniversalIN4cute5tupleIJiiiiEEENS1_10collective13CollectiveMmaINS1_46MainloopSm100TmaUmmaWarpSpecializedBlockScaledILi2ELi2ELi1ENS5_IJNS4_1CILi2EEENSA_ILi1EEESC_EEEEENS5_IJNSA_ILi256EEESF_SF_EEENS5_IJNS_12float_e4m3_tENS_13float_ue8m0_tEEEENS5_IJNS5_IJlSC_lEEENS4_6LayoutINS5_IJNS5_IJNS5_IJNSA_ILi32EEENSA_ILi4EEEEEEiEEESP_NS5_IJSC_iEEEEEENS5_IJNS5_IJNS5_IJNSA_ILi16EEESN_EEEiEEENS5_IJNS5_IJNSA_ILi0EEESC_EEENSA_ILi512EEEEEENS5_IJSV_iEEEEEEEEEEESJ_S12_NS4_8TiledMMAINS4_8MMA_AtomIJNS4_27SM100_MMA_MXF8F6F4_2x1SM_SSISH_SH_fSI_Li256ELi256ELNS4_4UMMA5MajorE0ELS17_0ELNS16_7ScaleInE0ELS18_0EEEEEENSL_INS5_IJSC_SC_SC_EEENS5_IJSV_SV_SV_EEEEENS5_IJNS4_10UnderscoreES1E_S1E_EEEEENS5_IJNS4_18SM100_TMA_2SM_LOADES1H_EEENS5_IJNS4_14ComposedLayoutINS4_7SwizzleILi3ELi4ELi3EEENS4_18smem_ptr_flag_bitsILi8EEENSL_INS5_IJNSA_ILi8EEENSA_ILi128EEEEEENS5_IJS1P_SC_EEEEEEENSL_INS5_IJNS5_IJNS5_IJSO_SC_EEENS5_IJSM_SC_EEEEEESC_NS5_IJSN_SB_EEEEEENS5_IJNS5_IJNS5_IJST_SX_EEESW_EEESV_NS5_IJSC_SX_EEEEEEEEEEEvNS4_8identityENS5_IJS1H_NS4_28SM100_TMA_2SM_LOAD_MULTICASTEEEENS5_IJS1T_NSL_INS5_IJNS5_IJNS5_IJSO_SB_EEES1V_EEESC_S1X_EEENS5_IJS20_SV_NS5_IJSC_NSA_ILi1024EEEEEEEEEEEEEEvS25_EENS_8epilogue10collective18CollectiveEpilogueINS2H_23Sm100TmaWarpSpecializedILi4ELi2ELi64ELb1ELb0EEEJNS5_IJS1P_SF_SF_EEENS5_IJNSL_IS1P_SC_EENSL_INSA_ILi64EEESC_EEEEENS_10bfloat16_tESK_S2R_SK_NS2H_6fusion15FusionCallbacksIS2L_NS2S_17LinearCombinationIS2R_fS2R_fLNS_15FloatRoundStyleE2EEES2M_S2Q_JEEENS4_5SM1004TMEM4LOAD26SM100_TMEM_LOAD_32dp32b64xENS4_13SM90_TMA_LOADENS1J_IS1L_NS1M_ILi16EEENSL_INS5_IJS1O_S2O_EEENS5_IJS2O_SC_EEEEEEENS4_39AutoVectorizingCopyWithAssumedAlignmentILi128EEENS4_14SM90_TMA_STOREES37_S39_S39_EEEvvEEEEvNT_6ParamsE)
        /*0044*/ 	.word	0x00000000
.L_29:


//--------------------- .nv.compat                --------------------------
	.section	.nv.compat,"",@"SHT_CUDA_COMPAT_INFO"
	.align	4
        /*0000*/ 	.byte	0x02, 0x09, 0x01, 0x00, 0x02, 0x02, 0x02, 0x00, 0x02, 0x05, 0x05, 0x00, 0x03, 0x07, 0x01, 0x01
        /*0010*/ 	.byte	0x02, 0x03, 0x01, 0x00, 0x02, 0x06, 0x01, 0x00, 0x04, 0x0b, 0x08, 0x00, 0x09, 0x00, 0x00, 0x00
        /*0020*/ 	.byte	0x00, 0x00, 0x00, 0x00


//--------------------- .nv.info._ZN7cutlass13device_kernelINS_4gemm6kernel13GemmUniversalIN4cute5tupleIJiiiiEEENS1_10collective13CollectiveMmaINS1_46MainloopSm100TmaUmmaWarpSpecializedBlockScaledILi2ELi2ELi1ENS5_IJNS4_1CILi2EEENSA_ILi1EEESC_EEEEENS5_IJNSA_ILi256EEESF_SF_EEENS5_IJNS_12float_e4m3_tENS_13float_ue8m0_tEEEENS5_IJNS5_IJlSC_lEEENS4_6LayoutINS5_IJNS5_IJNS5_IJNSA_ILi32EEENSA_ILi4EEEEEEiEEESP_NS5_IJSC_iEEEEEENS5_IJNS5_IJNS5_IJNSA_ILi16EEESN_EEEiEEENS5_IJNS5_IJNSA_ILi0EEESC_EEENSA_ILi512EEEEEENS5_IJSV_iEEEEEEEEEEESJ_S12_NS4_8TiledMMAINS4_8MMA_AtomIJNS4_27SM100_MMA_MXF8F6F4_2x1SM_SSISH_SH_fSI_Li256ELi256ELNS4_4UMMA5MajorE0ELS17_0ELNS16_7ScaleInE0ELS18_0EEEEEENSL_INS5_IJSC_SC_SC_EEENS5_IJSV_SV_SV_EEEEENS5_IJNS4_10UnderscoreES1E_S1E_EEEEENS5_IJNS4_18SM100_TMA_2SM_LOADES1H_EEENS5_IJNS4_14ComposedLayoutINS4_7SwizzleILi3ELi4ELi3EEENS4_18smem_ptr_flag_bitsILi8EEENSL_INS5_IJNSA_ILi8EEENSA_ILi128EEEEEENS5_IJS1P_SC_EEEEEEENSL_INS5_IJNS5_IJNS5_IJSO_SC_EEENS5_IJSM_SC_EEEEEESC_NS5_IJSN_SB_EEEEEENS5_IJNS5_IJNS5_IJST_SX_EEESW_EEESV_NS5_IJSC_SX_EEEEEEEEEEEvNS4_8identityENS5_IJS1H_NS4_28SM100_TMA_2SM_LOAD_MULTICASTEEEENS5_IJS1T_NSL_INS5_IJNS5_IJNS5_IJSO_SB_EEES1V_EEESC_S1X_EEENS5_IJS20_SV_NS5_IJSC_NSA_ILi1024EEEEEEEEEEEEEEvS25_EENS_8epilogue10collective18CollectiveEpilogueINS2H_23Sm100TmaWarpSpecializedILi4ELi2ELi64ELb1ELb0EEEJNS5_IJS1P_SF_SF_EEENS5_IJNSL_IS1P_SC_EENSL_INSA_ILi64EEESC_EEEEENS_10bfloat16_tESK_S2R_SK_NS2H_6fusion15FusionCallbacksIS2L_NS2S_17LinearCombinationIS2R_fS2R_fLNS_15FloatRoundStyleE2EEES2M_S2Q_JEEENS4_5SM1004TMEM4LOAD26SM100_TMEM_LOAD_32dp32b64xENS4_13SM90_TMA_LOADENS1J_IS1L_NS1M_ILi16EEENSL_INS5_IJS1O_S2O_EEENS5_IJS2O_SC_EEEEEEENS4_39AutoVectorizingCopyWithAssumedAlignmentILi128EEENS4_14SM90_TMA_STOREES37_S39_S39_EEEvvEEEEvNT_6ParamsE --------------------------
	.section	.nv.info._ZN7cutlass13device_kernelINS_4gemm6kernel13GemmUniversalIN4cute5tupleIJiiiiEEENS1_10collective13CollectiveMmaINS1_46MainloopSm100TmaUmmaWarpSpecializedBlockScaledILi2ELi2ELi1ENS5_IJNS4_1CILi2EEENSA_ILi1EEESC_EEEEENS5_IJNSA_ILi256EEESF_SF_EEENS5_IJNS_12float_e4m3_tENS_13float_ue8m0_tEEEENS5_IJNS5_IJlSC_lEEENS4_6LayoutINS5_IJNS5_IJNS5_IJNSA_ILi32EEENSA_ILi4EEEEEEiEEESP_NS5_IJSC_iEEEEEENS5_IJNS5_IJNS5_IJNSA_ILi16EEESN_EEEiEEENS5_IJNS5_IJNSA_ILi0EEESC_EEENSA_ILi512EEEEEENS5_IJSV_iEEEEEEEEEEESJ_S12_NS4_8TiledMMAINS4_8MMA_AtomIJNS4_27SM100_MMA_MXF8F6F4_2x1SM_SSISH_SH_fSI_Li256ELi256ELNS4_4UMMA5MajorE0ELS17_0ELNS16_7ScaleInE0ELS18_0EEEEEENSL_INS5_IJSC_SC_SC_EEENS5_IJSV_SV_SV_EEEEENS5_IJNS4_10UnderscoreES1E_S1E_EEEEENS5_IJNS4_18SM100_TMA_2SM_LOADES1H_EEENS5_IJNS4_14ComposedLayoutINS4_7SwizzleILi3ELi4ELi3EEENS4_18smem_ptr_flag_bitsILi8EEENSL_INS5_IJNSA_ILi8EEENSA_ILi128EEEEEENS5_IJS1P_SC_EEEEEEENSL_INS5_IJNS5_IJNS5_IJSO_SC_EEENS5_IJSM_SC_EEEEEESC_NS5_IJSN_SB_EEEEEENS5_IJNS5_IJNS5_IJST_SX_EEESW_EEESV_NS5_IJSC_SX_EEEEEEEEEEEvNS4_8identityENS5_IJS1H_NS4_28SM100_TMA_2SM_LOAD_MULTICASTEEEENS5_IJS1T_NSL_INS5_IJNS5_IJNS5_IJSO_SB_EEES1V_EEESC_S1X_EEENS5_IJS20_SV_NS5_IJSC_NSA_ILi1024EEEEEEEEEEEEEEvS25_EENS_8epilogue10collective18CollectiveEpilogueINS2H_23Sm100TmaWarpSpecializedILi4ELi2ELi64ELb1ELb0EEEJNS5_IJS1P_SF_SF_EEENS5_IJNSL_IS1P_SC_EENSL_INSA_ILi64EEESC_EEEEENS_10bfloat16_tESK_S2R_SK_NS2H_6fusion15FusionCallbacksIS2L_NS2S_17LinearCombinationIS2R_fS2R_fLNS_15FloatRoundStyleE2EEES2M_S2Q_JEEENS4_5SM1004TMEM4LOAD26SM100_TMEM_LOAD_32dp32b64xENS4_13SM90_TMA_LOADENS1J_IS1L_NS1M_ILi16EEENSL_INS5_IJS1O_S2O_EEENS5_IJS2O_SC_EEEEEEENS4_39AutoVectorizingCopyWithAssumedAlignmentILi128EEENS4_14SM90_TMA_STOREES37_S39_S39_EEEvvEEEEvNT_6ParamsE,"",@"SHT_CUDA_INFO"
	.sectionflags	@""
	.align	4


	//----- nvinfo : EIATTR_CUDA_API_VERSION
	.align		4
        /*0000*/ 	.byte	0x04, 0x37
        /*0002*/ 	.short	(.L_31 - .L_30)
.L_30:
        /*0004*/ 	.word	0x00000082


	//----- nvinfo : EIATTR_KPARAM_INFO
	.align		4
.L_31:
        /*0008*/ 	.byte	0x04, 0x17
        /*000a*/ 	.short	(.L_33 - .L_32)
.L_32:
        /*000c*/ 	.word	0x00000000
        /*0010*/ 	.short	0x0000
        /*0012*/ 	.short	0x0000
        /*0014*/ 	.byte	0x00, 0xf0, 0x01, 0x30


	//----- nvinfo : EIATTR_AT_ENTRY_FRAGMENTS
	.align		4
.L_33:
        /*0018*/ 	.byte	0x04, 0x4f
        /*001a*/ 	.short	(.L_35 - .L_34)


	//   ....[0]....
.L_34:
        /*001c*/ 	.word	0x00000007


	//----- nvinfo : EIATTR_RESERVED_SMEM_USED
	.align		4
.L_35:
        /*0020*/ 	.byte	0x01, 0x41
	.zero		2


	//----- nvinfo : EIATTR_SPARSE_MMA_MASK
	.align		4
        /*0024*/ 	.byte	0x03, 0x50
        /*0026*/ 	.short	0x0000


	//----- nvinfo : EIATTR_TCGEN05_2CTA_USED
	.align		4
        /*0028*/ 	.byte	0x01, 0x52
	.zero		2


	//----- nvinfo : EIATTR_MAXREG_COUNT
	.align		4
        /*002c*/ 	.byte	0x03, 0x1b
        /*002e*/ 	.short	0x00ff


	//----- nvinfo : EIATTR_NUM_BARRIERS
	.align		4
        /*0030*/ 	.byte	0x02, 0x4c
        /*0032*/ 	.byte	0x07
	.zero		1


	//----- nvinfo : EIATTR_EXTERNS
	.align		4
        /*0034*/ 	.byte	0x04, 0x0f
        /*0036*/ 	.short	(.L_37 - .L_36)


	//   ....[0]....
	.align		4
.L_36:
        /*0038*/ 	.word	index@(__assertfail)


	//----- nvinfo : EIATTR_MERCURY_ISA_VERSION
	.align		4
.L_37:
        /*003c*/ 	.byte	0x03, 0x5f
        /*003e*/ 	.short	0x0101


	//----- nvinfo : EIATTR_INT_WARP_WIDE_INSTR_OFFSETS
	.align		4
        /*0040*/ 	.byte	0x04, 0x31
        /*0042*/ 	.short	(.L_39 - .L_38)


	//   ....[0]....
.L_38:
        /*0044*/ 	.word	0x00000d50


	//   ....[1]....
        /*0048*/ 	.word	0x00000e00


	//   ....[2]....
        /*004c*/ 	.word	0x000051d0


	//   ....[3]....
        /*0050*/ 	.word	0x000051f0


	//   ....[4]....
        /*0054*/ 	.word	0x00005220


	//   ....[5]....
        /*0058*/ 	.word	0x00005e40


	//   ....[6]....
        /*005c*/ 	.word	0x00005ec0


	//   ....[7]....
        /*0060*/ 	.word	0x00005fe0


	//   ....[8]....
        /*0064*/ 	.word	0x00006090


	//   ....[9]....
        /*0068*/ 	.word	0x00006160


	//   ....[10]....
        /*006c*/ 	.word	0x00006210


	//   ....[11]....
        /*0070*/ 	.word	0x00006350


	//   ....[12]....
        /*0074*/ 	.word	0x000063f0


	//----- nvinfo : EIATTR_COOP_GROUP_MASK_REGIDS
	.align		4
.L_39:
        /*0078*/ 	.byte	0x04, 0x29
        /*007a*/ 	.short	(.L_41 - .L_40)


	//   ....[0]....
.L_40:
        /*007c*/ 	.word	0xffffffff


	//   ....[1]....
        /*0080*/ 	.word	0xffffffff


	//   ....[2]....
        /*0084*/ 	.word	0xffffffff


	//   ....[3]....
        /*0088*/ 	.word	0xffffffff


	//   ....[4]....
        /*008c*/ 	.word	0xffffffff


	//   ....[5]....
        /*0090*/ 	.word	0xffffffff


	//   ....[6]....
        /*0094*/ 	.word	0xffffffff


	//   ....[7]....
        /*0098*/ 	.word	0xffffffff


	//   ....[8]....
        /*009c*/ 	.word	0xffffffff


	//   ....[9]....
        /*00a0*/ 	.word	0xffffffff


	//   ....[10]....
        /*00a4*/ 	.word	0xffffffff


	//   ....[11]....
        /*00a8*/ 	.word	0xffffffff


	//   ....[12]....
        /*00ac*/ 	.word	0xffffffff


	//   ....[13]....
        /*00b0*/ 	.word	0xffffffff


	//----- nvinfo : EIATTR_COOP_GROUP_INSTR_OFFSETS
	.align		4
.L_41:
        /*00b4*/ 	.byte	0x04, 0x28
        /*00b6*/ 	.short	(.L_43 - .L_42)


	//   ....[0]....
.L_42:
        /*00b8*/ 	.word	0x000000a0


	//   ....[1]....
        /*00bc*/ 	.word	0x00000570


	//   ....[2]....
        /*00c0*/ 	.word	0x000006c0


	//   ....[3]....
        /*00c4*/ 	.word	0x00000860


	//   ....[4]....
        /*00c8*/ 	.word	0x00000960


	//   ....[5]....
        /*00cc*/ 	.word	0x00000ad0


	//   ....[6]....
        /*00d0*/ 	.word	0x00000c10


	//   ....[7]....
        /*00d4*/ 	.word	0x00000e70


	//   ....[8]....
        /*00d8*/ 	.word	0x00002580


	//   ....[9]....
        /*00dc*/ 	.word	0x00003350


	//   ....[10]....
        /*00e0*/ 	.word	0x00003840


	//   ....[11]....
        /*00e4*/ 	.word	0x00003870


	//   ....[12]....
        /*00e8*/ 	.word	0x000050b0


	//   ....[13]....
        /*00ec*/ 	.word	0x000052e0


	//----- nvinfo : EIATTR_VRC_CTA_INIT_COUNT
	.align		4
.L_43:
        /*00f0*/ 	.byte	0x02, 0x4a
        /*00f2*/ 	.byte	0x80
	.zero		1


	//----- nvinfo : EIATTR_SYSCALL_OFFSETS
	.align		4
        /*00f4*/ 	.byte	0x04, 0x46
        /*00f6*/ 	.short	(.L_45 - .L_44)


	//   ....[0]....
.L_44:
        /*00f8*/ 	.word	0x000070e0


	//   ....[1]....
        /*00fc*/ 	.word	0x000071d0


	//   ....[2]....
        /*0100*/ 	.word	0x00007bf0


	//   ....[3]....
        /*0104*/ 	.word	0x000090c0


	//   ....[4]....
        /*0108*/ 	.word	0x0000a520


	//   ....[5]....
        /*010c*/ 	.word	0x0000b960


	//----- nvinfo : EIATTR_MBARRIER_INSTR_OFFSETS
	.align		4
.L_45:
        /*0110*/ 	.byte	0x04, 0x39
        /*0112*/ 	.short	(.L_47 - .L_46)


	//   ....[0]....
.L_46:
        /*0114*/ 	.word	0x00000670
        /*0118*/ 	.word	0x000000ff
        /*011c*/ 	.word	0x00000000
        /*0120*/ 	.short	0x0100
        /*0122*/ 	.byte	0x04
	.zero		1


	//   ....[1]....
        /*0124*/ 	.word	0x00000680
        /*0128*/ 	.word	0x000000ff
        /*012c*/ 	.word	0x00000010
        /*0130*/ 	.short	0x0100
        /*0132*/ 	.byte	0x04
	.zero		1


	//   ....[2]....
        /*0134*/ 	.word	0x00000690
        /*0138*/ 	.word	0x000000ff
        /*013c*/ 	.word	0x00000008
        /*0140*/ 	.short	0x0100
        /*0142*/ 	.byte	0x04
	.zero		1


	//   ....[3]....
        /*0144*/ 	.word	0x000006a0
        /*0148*/ 	.word	0x000000ff
        /*014c*/ 	.word	0x00000018
        /*0150*/ 	.short	0x0100
        /*0152*/ 	.byte	0x04
	.zero		1


	//   ....[4]....
        /*0154*/ 	.word	0x000007d0
        /*0158*/ 	.word	0x000000ff
        /*015c*/ 	.word	0x00000020
        /*0160*/ 	.short	0x0100
        /*0162*/ 	.byte	0x04
	.zero		1


	//   ....[5]....
        /*0164*/ 	.word	0x000007e0
        /*0168*/ 	.word	0x000000ff
        /*016c*/ 	.word	0x00000040
        /*0170*/ 	.short	0x0100
        /*0172*/ 	.byte	0x04
	.zero		1


	//   ....[6]....
        /*0174*/ 	.word	0x000007f0
        /*0178*/ 	.word	0x000000ff
        /*017c*/ 	.word	0x00000028
        /*0180*/ 	.short	0x0100
        /*0182*/ 	.byte	0x04
	.zero		1


	//   ....[7]....
        /*0184*/ 	.word	0x00000800
        /*0188*/ 	.word	0x000000ff
        /*018c*/ 	.word	0x00000048
        /*0190*/ 	.short	0x0100
        /*0192*/ 	.byte	0x04
	.zero		1


	//   ....[8]....
        /*0194*/ 	.word	0x00000810
        /*0198*/ 	.word	0x000000ff
        /*019c*/ 	.word	0x00000030
        /*01a0*/ 	.short	0x0100
        /*01a2*/ 	.byte	0x04
	.zero		1


	//   ....[9]....
        /*01a4*/ 	.word	0x00000820
        /*01a8*/ 	.word	0x000000ff
        /*01ac*/ 	.word	0x00000050
        /*01b0*/ 	.short	0x0100
        /*01b2*/ 	.byte	0x04
	.zero		1


	//   ....[10]....
        /*01b4*/ 	.word	0x00000830
        /*01b8*/ 	.word	0x000000ff
        /*01bc*/ 	.word	0x00000038
        /*01c0*/ 	.short	0x0100
        /*01c2*/ 	.byte	0x04
	.zero		1


	//   ....[11]....
        /*01c4*/ 	.word	0x00000840
        /*01c8*/ 	.word	0x000000ff
        /*01cc*/ 	.word	0x00000058
        /*01d0*/ 	.short	0x0100
        /*01d2*/ 	.byte	0x04
	.zero		1


	//   ....[12]....
        /*01d4*/ 	.word	0x00000930
        /*01d8*/ 	.word	0x000000ff
        /*01dc*/ 	.word	0x00000060
        /*01e0*/ 	.short	0x0100
        /*01e2*/ 	.byte	0x06
	.zero		1


	//   ....[13]....
        /*01e4*/ 	.word	0x00000940
        /*01e8*/ 	.word	0x000000ff
        /*01ec*/ 	.word	0x00000068
        /*01f0*/ 	.short	0x0100
        /*01f2*/ 	.byte	0x06
	.zero		1


	//   ....[14]....
        /*01f4*/ 	.word	0x00000a80
        /*01f8*/ 	.word	0x000000ff
        /*01fc*/ 	.word	0x00000070
        /*0200*/ 	.short	0x0100
        /*0202*/ 	.byte	0x06
	.zero		1


	//   ....[15]....
        /*0204*/ 	.word	0x00000a90
        /*0208*/ 	.word	0x000000ff
        /*020c*/ 	.word	0x00000080
        /*0210*/ 	.short	0x0100
        /*0212*/ 	.byte	0x06
	.zero		1


	//   ....[16]....
        /*0214*/ 	.word	0x00000aa0
        /*0218*/ 	.word	0x000000ff
        /*021c*/ 	.word	0x00000078
        /*0220*/ 	.short	0x0100
        /*0222*/ 	.byte	0x06
	.zero		1


	//   ....[17]....
        /*0224*/ 	.word	0x00000ab0
        /*0228*/ 	.word	0x000000ff
        /*022c*/ 	.word	0x00000088
        /*0230*/ 	.short	0x0100
        /*0232*/ 	.byte	0x06
	.zero		1


	//   ....[18]....
        /*0234*/ 	.word	0x00000be0
        /*0238*/ 	.word	0x000000ff
        /*023c*/ 	.word	0x00000090
        /*0240*/ 	.short	0x0100
        /*0242*/ 	.byte	0x04
	.zero		1


	//   ....[19]....
        /*0244*/ 	.word	0x00000bf0
        /*0248*/ 	.word	0x000000ff
        /*024c*/ 	.word	0x00000098
        /*0250*/ 	.short	0x0100
        /*0252*/ 	.byte	0x04
	.zero		1


	//   ....[20]....
        /*0254*/ 	.word	0x00000cf0
        /*0258*/ 	.word	0x000000ff
        /*025c*/ 	.word	0x000000a0
        /*0260*/ 	.short	0x0100
        /*0262*/ 	.byte	0x04
	.zero		1


	//   ....[21]....
        /*0264*/ 	.word	0x00000d00
        /*0268*/ 	.word	0x000000ff
        /*026c*/ 	.word	0x000000b0
        /*0270*/ 	.short	0x0100
        /*0272*/ 	.byte	0x04
	.zero		1


	//   ....[22]....
        /*0274*/ 	.word	0x00000d10
        /*0278*/ 	.word	0x000000ff
        /*027c*/ 	.word	0x000000a8
        /*0280*/ 	.short	0x0100
        /*0282*/ 	.byte	0x04
	.zero		1


	//   ....[23]....
        /*0284*/ 	.word	0x00000d20
        /*0288*/ 	.word	0x000000ff
        /*028c*/ 	.word	0x000000b8
        /*0290*/ 	.short	0x0100
        /*0292*/ 	.byte	0x04
	.zero		1


	//   ....[24]....
        /*0294*/ 	.word	0x00000e20
        /*0298*/ 	.word	0x000000ff
        /*029c*/ 	.word	0x000000c0
        /*02a0*/ 	.short	0x0100
        /*02a2*/ 	.byte	0x06
	.zero		1


	//   ....[25]....
        /*02a4*/ 	.word	0x00001970
        /*02a8*/ 	.word	0x00000000
        /*02ac*/ 	.word	0x000000b0
        /*02b0*/ 	.short	0x010a
        /*02b2*/ 	.byte	0xff
	.zero		1


	//   ....[26]....
        /*02b4*/ 	.word	0x00001990
        /*02b8*/ 	.word	0x00000000
        /*02bc*/ 	.word	0x000000a0
        /*02c0*/ 	.short	0x0101
        /*02c2*/ 	.byte	0xff
	.zero		1


	//   ....[27]....
        /*02c4*/ 	.word	0x00001a50
        /*02c8*/ 	.word	0x000000ff
        /*02cc*/ 	.word	0x00000010
        /*02d0*/ 	.short	0x010a
        /*02d2*/ 	.byte	0x04
	.zero		1


	//   ....[28]....
        /*02d4*/ 	.word	0x00001b50
        /*02d8*/ 	.word	0x000000ff
        /*02dc*/ 	.word	0x00000010
        /*02e0*/ 	.short	0x010a
        /*02e2*/ 	.byte	0x06
	.zero		1


	//   ....[29]....
        /*02e4*/ 	.word	0x00001cb0
        /*02e8*/ 	.word	0x000000ff
        /*02ec*/ 	.word	0x00000010
        /*02f0*/ 	.short	0x010a
        /*02f2*/ 	.byte	0x04
	.zero		1


	//   ....[30]....
        /*02f4*/ 	.word	0x00002030
        /*02f8*/ 	.word	0x000000ff
        /*02fc*/ 	.word	0x00000068
        /*0300*/ 	.short	0x0101
        /*0302*/ 	.byte	0x1d
	.zero		1


	//   ....[31]....
        /*0304*/ 	.word	0x00002050
        /*0308*/ 	.word	0x000000ff
        /*030c*/ 	.word	0x00000010
        /*0310*/ 	.short	0x010a
        /*0312*/ 	.byte	0x04
	.zero		1


	//   ....[32]....
        /*0314*/ 	.word	0x000020d0
        /*0318*/ 	.word	0x000000ff
        /*031c*/ 	.word	0x00000010
        /*0320*/ 	.short	0x010a
        /*0322*/ 	.byte	0x07
	.zero		1


	//   ....[33]....
        /*0324*/ 	.word	0x00002210
        /*0328*/ 	.word	0x000000ff
        /*032c*/ 	.word	0x00000010
        /*0330*/ 	.short	0x010a
        /*0332*/ 	.byte	0x04
	.zero		1


	//   ....[34]....
        /*0334*/ 	.word	0x000025b0
        /*0338*/ 	.word	0x00000003
        /*033c*/ 	.word	0x00000070
        /*0340*/ 	.short	0x010a
        /*0342*/ 	.byte	0xff
	.zero		1


	//   ....[35]....
        /*0344*/ 	.word	0x00002700
        /*0348*/ 	.word	0x00000000
        /*034c*/ 	.word	0x00000000
        /*0350*/ 	.short	0x0101
        /*0352*/ 	.byte	0xff
	.zero		1


	//   ....[36]....
        /*0354*/ 	.word	0x00002cc0
        /*0358*/ 	.word	0x000000ff
        /*035c*/ 	.word	0x00000000
        /*0360*/ 	.short	0x010a
        /*0362*/ 	.byte	0x04
	.zero		1


	//   ....[37]....
        /*0364*/ 	.word	0x00002d60
        /*0368*/ 	.word	0x00000000
        /*036c*/ 	.word	0x00000000
        /*0370*/ 	.short	0x010a
        /*0372*/ 	.byte	0xff
	.zero		1


	//   ....[38]....
        /*0374*/ 	.word	0x00002ea0
        /*0378*/ 	.word	0x00000000
        /*037c*/ 	.word	0x000000a0
        /*0380*/ 	.short	0x010a
        /*0382*/ 	.byte	0xff
	.zero		1


	//   ....[39]....
        /*0384*/ 	.word	0x00002f10
        /*0388*/ 	.word	0x00000004
        /*038c*/ 	.word	0x00000000
        /*0390*/ 	.short	0x0101
        /*0392*/ 	.byte	0xff
	.zero		1


	//   ....[40]....
        /*0394*/ 	.word	0x00002f30
        /*0398*/ 	.word	0x000000ff
        /*039c*/ 	.word	0x00000080
        /*03a0*/ 	.short	0x010a
        /*03a2*/ 	.byte	0x04
	.zero		1


	//   ....[41]....
        /*03a4*/ 	.word	0x00003050
        /*03a8*/ 	.word	0x00000000
        /*03ac*/ 	.word	0x00000070
        /*03b0*/ 	.short	0x010a
        /*03b2*/ 	.byte	0xff
	.zero		1


	//   ....[42]....
        /*03b4*/ 	.word	0x00003150
        /*03b8*/ 	.word	0x00000000
        /*03bc*/ 	.word	0x00000000
        /*03c0*/ 	.short	0x0101
        /*03c2*/ 	.byte	0xff
	.zero		1


	//   ....[43]....
        /*03c4*/ 	.word	0x000031e0
        /*03c8*/ 	.word	0x000000ff
        /*03cc*/ 	.word	0x00000080
        /*03d0*/ 	.short	0x0106
        /*03d2*/ 	.byte	0x04
	.zero		1


	//   ....[44]....
        /*03d4*/ 	.word	0x00003200
        /*03d8*/ 	.word	0x000000ff
        /*03dc*/ 	.word	0x00000080
        /*03e0*/ 	.short	0x010a
        /*03e2*/ 	.byte	0x04
	.zero		1


	//   ....[45]....
        /*03e4*/ 	.word	0x00003290
        /*03e8*/ 	.word	0x000000ff
        /*03ec*/ 	.word	0x00000080
        /*03f0*/ 	.short	0x0106
        /*03f2*/ 	.byte	0x07
	.zero		1


	//   ....[46]....
        /*03f4*/ 	.word	0x000032d0
        /*03f8*/ 	.word	0x00000000
        /*03fc*/ 	.word	0x00000080
        /*0400*/ 	.short	0x010a
        /*0402*/ 	.byte	0xff
	.zero		1


	//   ....[47]....
        /*0404*/ 	.word	0x00003540
        /*0408*/ 	.word	0x000000ff
        /*040c*/ 	.word	0x00000008
        /*0410*/ 	.short	0x010a
        /*0412*/ 	.byte	0x05
	.zero		1


	//   ....[48]....
        /*0414*/ 	.word	0x00003560
        /*0418*/ 	.word	0x000000ff
        /*041c*/ 	.word	0x00000008
        /*0420*/ 	.short	0x010a
        /*0422*/ 	.byte	0x05
	.zero		1


	//   ....[49]....
        /*0424*/ 	.word	0x000036f0
        /*0428*/ 	.word	0x000000ff
        /*042c*/ 	.word	0x00000008
        /*0430*/ 	.short	0x010a
        /*0432*/ 	.byte	0x05
	.zero		1


	//   ....[50]....
        /*0434*/ 	.word	0x00003710
        /*0438*/ 	.word	0x000000ff
        /*043c*/ 	.word	0x00000008
        /*0440*/ 	.short	0x010a
        /*0442*/ 	.byte	0x05
	.zero		1


	//   ....[51]....
        /*0444*/ 	.word	0x000037d0
        /*0448*/ 	.word	0x000000ff
        /*044c*/ 	.word	0x00000000
        /*0450*/ 	.short	0x0101
        /*0452*/ 	.byte	0x04
	.zero		1


	//   ....[52]....
        /*0454*/ 	.word	0x00004180
        /*0458*/ 	.word	0x00000002
        /*045c*/ 	.word	0x00000070
        /*0460*/ 	.short	0x010a
        /*0462*/ 	.byte	0xff
	.zero		1


	//   ....[53]....
        /*0464*/ 	.word	0x00004240
        /*0468*/ 	.word	0x00000002
        /*046c*/ 	.word	0x00000000
        /*0470*/ 	.short	0x0101
        /*0472*/ 	.byte	0xff
	.zero		1


	//   ....[54]....
        /*0474*/ 	.word	0x00004320
        /*0478*/ 	.word	0x000000ff
        /*047c*/ 	.word	0x00000000
        /*0480*/ 	.short	0x010a
        /*0482*/ 	.byte	0x12
	.zero		1


	//   ....[55]....
        /*0484*/ 	.word	0x00004340
        /*0488*/ 	.word	0x000000ff
        /*048c*/ 	.word	0x00000000
        /*0490*/ 	.short	0x010a
        /*0492*/ 	.byte	0x12
	.zero		1


	//   ....[56]....
        /*0494*/ 	.word	0x00004490
        /*0498*/ 	.word	0x000000ff
        /*049c*/ 	.word	0x00000000
        /*04a0*/ 	.short	0x010a
        /*04a2*/ 	.byte	0x05
	.zero		1


	//   ....[57]....
        /*04a4*/ 	.word	0x00004550
        /*04a8*/ 	.word	0x000000ff
        /*04ac*/ 	.word	0x00000098
        /*04b0*/ 	.short	0x010a
        /*04b2*/ 	.byte	0x27
	.zero		1


	//   ....[58]....
        /*04b4*/ 	.word	0x00004a30
        /*04b8*/ 	.word	0x000000ff
        /*04bc*/ 	.word	0x00000000
        /*04c0*/ 	.short	0x010a
        /*04c2*/ 	.byte	0x09
	.zero		1


	//   ....[59]....
        /*04c4*/ 	.word	0x00004b50
        /*04c8*/ 	.word	0x000000ff
        /*04cc*/ 	.word	0x00000000
        /*04d0*/ 	.short	0x010a
        /*04d2*/ 	.byte	0x04
	.zero		1


	//   ....[60]....
        /*04d4*/ 	.word	0x00005090
        /*04d8*/ 	.word	0x000000ff
        /*04dc*/ 	.word	0x000000c0
        /*04e0*/ 	.short	0x010a
        /*04e2*/ 	.byte	0x27
	.zero		1


	//   ....[61]....
        /*04e4*/ 	.word	0x000055f0
        /*04e8*/ 	.word	0x00000008
        /*04ec*/ 	.word	0x00000070
        /*04f0*/ 	.short	0x010a
        /*04f2*/ 	.byte	0xff
	.zero		1


	//   ....[62]....
        /*04f4*/ 	.word	0x00005760
        /*04f8*/ 	.word	0x00000000
        /*04fc*/ 	.word	0x00000000
        /*0500*/ 	.short	0x0101
        /*0502*/ 	.byte	0xff
	.zero		1


	//   ....[63]....
        /*0504*/ 	.word	0x00005c40
        /*0508*/ 	.word	0x000000ff
        /*050c*/ 	.word	0x00000068
        /*0510*/ 	.short	0x010a
        /*0512*/ 	.byte	0x15
	.zero		1


	//   ....[64]....
        /*0514*/ 	.word	0x00005dd0
        /*0518*/ 	.word	0x000000ff
        /*051c*/ 	.word	0x00000040
        /*0520*/ 	.short	0x010a
        /*0522*/ 	.byte	0x15
	.zero		1


	//   ....[65]....
        /*0524*/ 	.word	0x00005fa0
        /*0528*/ 	.word	0x000000ff
        /*052c*/ 	.word	0x00000020
        /*0530*/ 	.short	0x010b
        /*0532*/ 	.byte	0x15
	.zero		1


	//   ....[66]....
        /*0534*/ 	.word	0x00005fb0
        /*0538*/ 	.word	0x000000ff
        /*053c*/ 	.word	0x00000000
        /*0540*/ 	.short	0x0101
        /*0542*/ 	.byte	0x30
	.zero		1


	//   ....[67]....
        /*0544*/ 	.word	0x00005fc0
        /*0548*/ 	.word	0x000000ff
        /*054c*/ 	.word	0x00000048
        /*0550*/ 	.short	0x010a
        /*0552*/ 	.byte	0x15
	.zero		1


	//   ....[68]....
        /*0554*/ 	.word	0x00006120
        /*0558*/ 	.word	0x000000ff
        /*055c*/ 	.word	0x00000028
        /*0560*/ 	.short	0x010b
        /*0562*/ 	.byte	0x15
	.zero		1


	//   ....[69]....
        /*0564*/ 	.word	0x00006130
        /*0568*/ 	.word	0x000000ff
        /*056c*/ 	.word	0x00000000
        /*0570*/ 	.short	0x0101
        /*0572*/ 	.byte	0x2f
	.zero		1


	//   ....[70]....
        /*0574*/ 	.word	0x00006140
        /*0578*/ 	.word	0x000000ff
        /*057c*/ 	.word	0x00000050
        /*0580*/ 	.short	0x010a
        /*0582*/ 	.byte	0x15
	.zero		1


	//   ....[71]....
        /*0584*/ 	.word	0x000062a0
        /*0588*/ 	.word	0x000000ff
        /*058c*/ 	.word	0x00000030
        /*0590*/ 	.short	0x010b
        /*0592*/ 	.byte	0x15
	.zero		1


	//   ....[72]....
        /*0594*/ 	.word	0x000062b0
        /*0598*/ 	.word	0x000000ff
        /*059c*/ 	.word	0x00000000
        /*05a0*/ 	.short	0x0101
        /*05a2*/ 	.byte	0x2e
	.zero		1


	//   ....[73]....
        /*05a4*/ 	.word	0x000062c0
        /*05a8*/ 	.word	0x000000ff
        /*05ac*/ 	.word	0x00000058
        /*05b0*/ 	.short	0x010a
        /*05b2*/ 	.byte	0x15
	.zero		1


	//   ....[74]....
        /*05b4*/ 	.word	0x00006530
        /*05b8*/ 	.word	0x000000ff
        /*05bc*/ 	.word	0x00000038
        /*05c0*/ 	.short	0x010b
        /*05c2*/ 	.byte	0x15
	.zero		1


	//   ....[75]....
        /*05c4*/ 	.word	0x00006540
        /*05c8*/ 	.word	0x000000ff
        /*05cc*/ 	.word	0x00000000
        /*05d0*/ 	.short	0x0101
        /*05d2*/ 	.byte	0x2c
	.zero		1


	//   ....[76]....
        /*05d4*/ 	.word	0x00006570
        /*05d8*/ 	.word	0x000000ff
        /*05dc*/ 	.word	0x00000040
        /*05e0*/ 	.short	0x010a
        /*05e2*/ 	.byte	0x15
	.zero		1


	//   ....[77]....
        /*05e4*/ 	.word	0x00006590
        /*05e8*/ 	.word	0x000000ff
        /*05ec*/ 	.word	0x00000048
        /*05f0*/ 	.short	0x010a
        /*05f2*/ 	.byte	0x15
	.zero		1


	//   ....[78]....
        /*05f4*/ 	.word	0x000065b0
        /*05f8*/ 	.word	0x000000ff
        /*05fc*/ 	.word	0x00000050
        /*0600*/ 	.short	0x010a
        /*0602*/ 	.byte	0x15
	.zero		1


	//   ....[79]....
        /*0604*/ 	.word	0x000065f0
        /*0608*/ 	.word	0x00000000
        /*060c*/ 	.word	0x00000058
        /*0610*/ 	.short	0x010a
        /*0612*/ 	.byte	0xff
	.zero		1


	//   ....[80]....
        /*0614*/ 	.word	0x00006970
        /*0618*/ 	.word	0x00000008
        /*061c*/ 	.word	0x00000070
        /*0620*/ 	.short	0x010a
        /*0622*/ 	.byte	0xff
	.zero		1


	//   ....[81]....
        /*0624*/ 	.word	0x00006af0
        /*0628*/ 	.word	0x00000000
        /*062c*/ 	.word	0x00000000
        /*0630*/ 	.short	0x0101
        /*0632*/ 	.byte	0xff
	.zero		1


	//   ....[82]....
        /*0634*/ 	.word	0x000076d0
        /*0638*/ 	.word	0x000000ff
        /*063c*/ 	.word	0x00000020
        /*0640*/ 	.short	0x010a
        /*0642*/ 	.byte	0x2c
	.zero		1


	//   ....[83]....
        /*0644*/ 	.word	0x000077d0
        /*0648*/ 	.word	0x000000ff
        /*064c*/ 	.word	0x00000090
        /*0650*/ 	.short	0x010a
        /*0652*/ 	.byte	0x2c
	.zero		1


	//   ....[84]....
        /*0654*/ 	.word	0x00007990
        /*0658*/ 	.word	0x000000ff
        /*065c*/ 	.word	0x00000020
        /*0660*/ 	.short	0x010a
        /*0662*/ 	.byte	0x2c
	.zero		1


	//   ....[85]....
        /*0664*/ 	.word	0x00007ad0
        /*0668*/ 	.word	0x000000ff
        /*066c*/ 	.word	0x00000090
        /*0670*/ 	.short	0x010a
        /*0672*/ 	.byte	0x2c
	.zero		1


	//   ....[86]....
        /*0674*/ 	.word	0x00007cc0
        /*0678*/ 	.word	0x000000ff
        /*067c*/ 	.word	0x00000000
        /*0680*/ 	.short	0x0101
        /*0682*/ 	.byte	0x05
	.zero		1


	//   ....[87]....
        /*0684*/ 	.word	0x00008d30
        /*0688*/ 	.word	0x00000000
        /*068c*/ 	.word	0x00000000
        /*0690*/ 	.short	0x0101
        /*0692*/ 	.byte	0xff
	.zero		1


	//   ....[88]....
        /*0694*/ 	.word	0x00008d40
        /*0698*/ 	.word	0x00000003
        /*069c*/ 	.word	0x00000020
        /*06a0*/ 	.short	0x010a
        /*06a2*/ 	.byte	0xff
	.zero		1


	//   ....[89]....
        /*06a4*/ 	.word	0x00008e50
        /*06a8*/ 	.word	0x00000003
        /*06ac*/ 	.word	0x00000020
        /*06b0*/ 	.short	0x010a
        /*06b2*/ 	.byte	0xff
	.zero		1


	//   ....[90]....
        /*06b4*/ 	.word	0x0000a1a0
        /*06b8*/ 	.word	0x00000000
        /*06bc*/ 	.word	0x00000000
        /*06c0*/ 	.short	0x0101
        /*06c2*/ 	.byte	0xff
	.zero		1


	//   ....[91]....
        /*06c4*/ 	.word	0x0000a1e0
        /*06c8*/ 	.word	0x0000005f
        /*06cc*/ 	.word	0x00000020
        /*06d0*/ 	.short	0x010a
        /*06d2*/ 	.byte	0xff
	.zero		1


	//   ....[92]....
        /*06d4*/ 	.word	0x0000a2b0
        /*06d8*/ 	.word	0x0000005f
        /*06dc*/ 	.word	0x00000020
        /*06e0*/ 	.short	0x010a
        /*06e2*/ 	.byte	0xff
	.zero		1


	//   ....[93]....
        /*06e4*/ 	.word	0x0000b600
        /*06e8*/ 	.word	0x00000000
        /*06ec*/ 	.word	0x00000000
        /*06f0*/ 	.short	0x0101
        /*06f2*/ 	.byte	0xff
	.zero		1


	//   ....[94]....
        /*06f4*/ 	.word	0x0000b620
        /*06f8*/ 	.word	0x00000010
        /*06fc*/ 	.word	0x00000020
        /*0700*/ 	.short	0x010a
        /*0702*/ 	.byte	0xff
	.zero		1


	//   ....[95]....
        /*0704*/ 	.word	0x0000b6f0
        /*0708*/ 	.word	0x00000010
        /*070c*/ 	.word	0x00000020
        /*0710*/ 	.short	0x010a
        /*0712*/ 	.byte	0xff
	.zero		1


	//   ....[96]....
        /*0714*/ 	.word	0x0000ca30
        /*0718*/ 	.word	0x00000000
        /*071c*/ 	.word	0x00000000
        /*0720*/ 	.short	0x0101
        /*0722*/ 	.byte	0xff
	.zero		1


	//   ....[97]....
        /*0724*/ 	.word	0x0000cb80
        /*0728*/ 	.word	0x000000ff
        /*072c*/ 	.word	0x00000000
        /*0730*/ 	.short	0x0101
        /*0732*/ 	.byte	0x04
	.zero		1


	//   ....[98]....
        /*0734*/ 	.word	0x0000cb90
        /*0738*/ 	.word	0x000000ff
        /*073c*/ 	.word	0x000000c0
        /*0740*/ 	.short	0x0101
        /*0742*/ 	.byte	0x2c
	.zero		1


	//   ....[99]....
        /*0744*/ 	.word	0x0000cd20
        /*0748*/ 	.word	0x000000ff
        /*074c*/ 	.word	0x00000000
        /*0750*/ 	.short	0x0101
        /*0752*/ 	.byte	0x04
	.zero		1


	//   ....[100]....
        /*0754*/ 	.word	0x0000cd40
        /*0758*/ 	.word	0x00000000
        /*075c*/ 	.word	0x000000b0
        /*0760*/ 	.short	0x010a
        /*0762*/ 	.byte	0xff
	.zero		1


	//   ....[101]....
        /*0764*/ 	.word	0x0000cda0
        /*0768*/ 	.word	0x00000000
        /*076c*/ 	.word	0x00000010
        /*0770*/ 	.short	0x010a
        /*0772*/ 	.byte	0xff
	.zero		1


	//   ....[102]....
        /*0774*/ 	.word	0x0000ce00
        /*0778*/ 	.word	0x00000000
        /*077c*/ 	.word	0x00000010
        /*0780*/ 	.short	0x010a
        /*0782*/ 	.byte	0xff
	.zero		1


	//   ....[103]....
        /*0784*/ 	.word	0x0000ce50
        /*0788*/ 	.word	0x00000003
        /*078c*/ 	.word	0x00000070
        /*0790*/ 	.short	0x010a
        /*0792*/ 	.byte	0xff
	.zero		1


	//   ....[104]....
        /*0794*/ 	.word	0x0000ceb0
        /*0798*/ 	.word	0x00000000
        /*079c*/ 	.word	0x00000000
        /*07a0*/ 	.short	0x010a
        /*07a2*/ 	.byte	0xff
	.zero		1


	//   ....[105]....
        /*07a4*/ 	.word	0x0000cf00
        /*07a8*/ 	.word	0x00000000
        /*07ac*/ 	.word	0x000000a0
        /*07b0*/ 	.short	0x010a
        /*07b2*/ 	.byte	0xff
	.zero		1


	//   ....[106]....
        /*07b4*/ 	.word	0x0000cf60
        /*07b8*/ 	.word	0x00000000
        /*07bc*/ 	.word	0x00000080
        /*07c0*/ 	.short	0x010a
        /*07c2*/ 	.byte	0xff
	.zero		1


	//   ....[107]....
        /*07c4*/ 	.word	0x0000cfb0
        /*07c8*/ 	.word	0x00000000
        /*07cc*/ 	.word	0x00000070
        /*07d0*/ 	.short	0x010a
        /*07d2*/ 	.byte	0xff
	.zero		1


	//   ....[108]....
        /*07d4*/ 	.word	0x0000d010
        /*07d8*/ 	.word	0x00000000
        /*07dc*/ 	.word	0x00000080
        /*07e0*/ 	.short	0x010a
        /*07e2*/ 	.byte	0xff
	.zero		1


	//   ....[109]....
        /*07e4*/ 	.word	0x0000d070
        /*07e8*/ 	.word	0x00000005
        /*07ec*/ 	.word	0x00000008
        /*07f0*/ 	.short	0x010a
        /*07f2*/ 	.byte	0xff
	.zero		1


	//   ....[110]....
        /*07f4*/ 	.word	0x0000d150
        /*07f8*/ 	.word	0x00000003
        /*07fc*/ 	.word	0x00000008
        /*0800*/ 	.short	0x010a
        /*0802*/ 	.byte	0xff
	.zero		1


	//   ....[111]....
        /*0804*/ 	.word	0x0000d1a0
        /*0808*/ 	.word	0x00000002
        /*080c*/ 	.word	0x00000070
        /*0810*/ 	.short	0x010a
        /*0812*/ 	.byte	0xff
	.zero		1


	//   ....[112]....
        /*0814*/ 	.word	0x0000d200
        /*0818*/ 	.word	0x00000002
        /*081c*/ 	.word	0x00000000
        /*0820*/ 	.short	0x010a
        /*0822*/ 	.byte	0xff
	.zero		1


	//   ....[113]....
        /*0824*/ 	.word	0x0000d260
        /*0828*/ 	.word	0x00000002
        /*082c*/ 	.word	0x00000098
        /*0830*/ 	.short	0x010a
        /*0832*/ 	.byte	0xff
	.zero		1


	//   ....[114]....
        /*0834*/ 	.word	0x0000d2c0
        /*0838*/ 	.word	0x00000002
        /*083c*/ 	.word	0x00000000
        /*0840*/ 	.short	0x010a
        /*0842*/ 	.byte	0xff
	.zero		1


	//   ....[115]....
        /*0844*/ 	.word	0x0000d320
        /*0848*/ 	.word	0x00000000
        /*084c*/ 	.word	0x000000c0
        /*0850*/ 	.short	0x010a
        /*0852*/ 	.byte	0xff
	.zero		1


	//   ....[116]....
        /*0854*/ 	.word	0x0000d370
        /*0858*/ 	.word	0x00000008
        /*085c*/ 	.word	0x00000070
        /*0860*/ 	.short	0x010a
        /*0862*/ 	.byte	0xff
	.zero		1


	//   ....[117]....
        /*0864*/ 	.word	0x0000d3d0
        /*0868*/ 	.word	0x00000000
        /*086c*/ 	.word	0x00000068
        /*0870*/ 	.short	0x010a
        /*0872*/ 	.byte	0xff
	.zero		1


	//   ....[118]....
        /*0874*/ 	.word	0x0000d430
        /*0878*/ 	.word	0x00000005
        /*087c*/ 	.word	0x00000040
        /*0880*/ 	.short	0x010a
        /*0882*/ 	.byte	0xff
	.zero		1


	//   ....[119]....
        /*0884*/ 	.word	0x0000d490
        /*0888*/ 	.word	0x00000005
        /*088c*/ 	.word	0x00000048
        /*0890*/ 	.short	0x010a
        /*0892*/ 	.byte	0xff
	.zero		1


	//   ....[120]....
        /*0894*/ 	.word	0x0000d4f0
        /*0898*/ 	.word	0x00000005
        /*089c*/ 	.word	0x00000050
        /*08a0*/ 	.short	0x010a
        /*08a2*/ 	.byte	0xff
	.zero		1


	//   ....[121]....
        /*08a4*/ 	.word	0x0000d550
        /*08a8*/ 	.word	0x00000005
        /*08ac*/ 	.word	0x00000058
        /*08b0*/ 	.short	0x010a
        /*08b2*/ 	.byte	0xff
	.zero		1


	//   ....[122]....
        /*08b4*/ 	.word	0x0000d5b0
        /*08b8*/ 	.word	0x00000000
        /*08bc*/ 	.word	0x00000040
        /*08c0*/ 	.short	0x010a
        /*08c2*/ 	.byte	0xff
	.zero		1


	//   ....[123]....
        /*08c4*/ 	.word	0x0000d610
        /*08c8*/ 	.word	0x00000000
        /*08cc*/ 	.word	0x00000048
        /*08d0*/ 	.short	0x010a
        /*08d2*/ 	.byte	0xff
	.zero		1


	//   ....[124]....
        /*08d4*/ 	.word	0x0000d670
        /*08d8*/ 	.word	0x00000000
        /*08dc*/ 	.word	0x00000050
        /*08e0*/ 	.short	0x010a
        /*08e2*/ 	.byte	0xff
	.zero		1


	//   ....[125]....
        /*08e4*/ 	.word	0x0000d6c0
        /*08e8*/ 	.word	0x00000008
        /*08ec*/ 	.word	0x00000070
        /*08f0*/ 	.short	0x010a
        /*08f2*/ 	.byte	0xff
	.zero		1


	//   ....[126]....
        /*08f4*/ 	.word	0x0000d720
        /*08f8*/ 	.word	0x00000003
        /*08fc*/ 	.word	0x00000020
        /*0900*/ 	.short	0x010a
        /*0902*/ 	.byte	0xff
	.zero		1


	//   ....[127]....
        /*0904*/ 	.word	0x0000d780
        /*0908*/ 	.word	0x00000003
        /*090c*/ 	.word	0x00000090
        /*0910*/ 	.short	0x010a
        /*0912*/ 	.byte	0xff
	.zero		1


	//   ....[128]....
        /*0914*/ 	.word	0x0000d7d0
        /*0918*/ 	.word	0x00000003
        /*091c*/ 	.word	0x00000020
        /*0920*/ 	.short	0x010a
        /*0922*/ 	.byte	0xff
	.zero		1


	//   ....[129]....
        /*0924*/ 	.word	0x0000d820
        /*0928*/ 	.word	0x0000005f
        /*092c*/ 	.word	0x00000020
        /*0930*/ 	.short	0x010a
        /*0932*/ 	.byte	0xff
	.zero		1


	//   ....[130]....
        /*0934*/ 	.word	0x0000d870
        /*0938*/ 	.word	0x00000010
        /*093c*/ 	.word	0x00000020
        /*0940*/ 	.short	0x010a
        /*0942*/ 	.byte	0xff
	.zero		1


	//----- nvinfo : EIATTR_NUM_MBARRIERS
	.align		4
.L_47:
        /*0944*/ 	.byte	0x03, 0x38
        /*0946*/ 	.short	0x0019


	//----- nvinfo : EIATTR_EXIT_INSTR_OFFSETS
	.align		4
        /*0948*/ 	.byte	0x04, 0x1c
        /*094a*/ 	.short	(.L_49 - .L_48)


	//   ....[0]....
.L_48:
        /*094c*/ 	.word	0x00002d90


	//   ....[1]....
        /*0950*/ 	.word	0x000032a0


	//   ....[2]....
        /*0954*/ 	.word	0x00003300


	//   ....[3]....
        /*0958*/ 	.word	0x000052f0


	//   ....[4]....
        /*095c*/ 	.word	0x00006620


	//   ....[5]....
        /*0960*/ 	.word	0x00006660


	//   ....[6]....
        /*0964*/ 	.word	0x0000cc00


	//   ....[7]....
        /*0968*/ 	.word	0x0000cc80


	//   ....[8]....
        /*096c*/ 	.word	0x0000ccb0


	//   ....[9]....
        /*0970*/ 	.word	0x0000cd30


	//----- nvinfo : EIATTR_MAX_THREADS
	.align		4
.L_49:
        /*0974*/ 	.byte	0x04, 0x05
        /*0976*/ 	.short	(.L_51 - .L_50)
.L_50:
        /*0978*/ 	.word	0x00000100
        /*097c*/ 	.word	0x00000001
        /*0980*/ 	.word	0x00000001


	//----- nvinfo : EIATTR_CRS_STACK_SIZE
	.align		4
.L_51:
        /*0984*/ 	.byte	0x04, 0x1e
        /*0986*/ 	.short	(.L_53 - .L_52)
.L_52:
        /*0988*/ 	.word	0x00000000


	//----- nvinfo : EIATTR_CBANK_PARAM_SIZE
	.align		4
.L_53:
        /*098c*/ 	.byte	0x03, 0x19
        /*098e*/ 	.short	0x0c00


	//----- nvinfo : EIATTR_PARAM_CBANK
	.align		4
        /*0990*/ 	.byte	0x04, 0x0a
        /*0992*/ 	.short	(.L_55 - .L_54)
	.align		4
.L_54:
        /*0994*/ 	.word	index@(.nv.constant0._ZN7cutlass13device_kernelINS_4gemm6kernel13GemmUniversalIN4cute5tupleIJiiiiEEENS1_10collective13CollectiveMmaINS1_46MainloopSm100TmaUmmaWarpSpecializedBlockScaledILi2ELi2ELi1ENS5_IJNS4_1CILi2EEENSA_ILi1EEESC_EEEEENS5_IJNSA_ILi256EEESF_SF_EEENS5_IJNS_12float_e4m3_tENS_13float_ue8m0_tEEEENS5_IJNS5_IJlSC_lEEENS4_6LayoutINS5_IJNS5_IJNS5_IJNSA_ILi32EEENSA_ILi4EEEEEEiEEESP_NS5_IJSC_iEEEEEENS5_IJNS5_IJNS5_IJNSA_ILi16EEESN_EEEiEEENS5_IJNS5_IJNSA_ILi0EEESC_EEENSA_ILi512EEEEEENS5_IJSV_iEEEEEEEEEEESJ_S12_NS4_8TiledMMAINS4_8MMA_AtomIJNS4_27SM100_MMA_MXF8F6F4_2x1SM_SSISH_SH_fSI_Li256ELi256ELNS4_4UMMA5MajorE0ELS17_0ELNS16_7ScaleInE0ELS18_0EEEEEENSL_INS5_IJSC_SC_SC_EEENS5_IJSV_SV_SV_EEEEENS5_IJNS4_10UnderscoreES1E_S1E_EEEEENS5_IJNS4_18SM100_TMA_2SM_LOADES1H_EEENS5_IJNS4_14ComposedLayoutINS4_7SwizzleILi3ELi4ELi3EEENS4_18smem_ptr_flag_bitsILi8EEENSL_INS5_IJNSA_ILi8EEENSA_ILi128EEEEEENS5_IJS1P_SC_EEEEEEENSL_INS5_IJNS5_IJNS5_IJSO_SC_EEENS5_IJSM_SC_EEEEEESC_NS5_IJSN_SB_EEEEEENS5_IJNS5_IJNS5_IJST_SX_EEESW_EEESV_NS5_IJSC_SX_EEEEEEEEEEEvNS4_8identityENS5_IJS1H_NS4_28SM100_TMA_2SM_LOAD_MULTICASTEEEENS5_IJS1T_NSL_INS5_IJNS5_IJNS5_IJSO_SB_EEES1V_EEESC_S1X_EEENS5_IJS20_SV_NS5_IJSC_NSA_ILi1024EEEEEEEEEEEEEEvS25_EENS_8epilogue10collective18CollectiveEpilogueINS2H_23Sm100TmaWarpSpecializedILi4ELi2ELi64ELb1ELb0EEEJNS5_IJS1P_SF_SF_EEENS5_IJNSL_IS1P_SC_EENSL_INSA_ILi64EEESC_EEEEENS_10bfloat16_tESK_S2R_SK_NS2H_6fusion15FusionCallbacksIS2L_NS2S_17LinearCombinationIS2R_fS2R_fLNS_15FloatRoundStyleE2EEES2M_S2Q_JEEENS4_5SM1004TMEM4LOAD26SM100_TMEM_LOAD_32dp32b64xENS4_13SM90_TMA_LOADENS1J_IS1L_NS1M_ILi16EEENSL_INS5_IJS1O_S2O_EEENS5_IJS2O_SC_EEEEEEENS4_39AutoVectorizingCopyWithAssumedAlignmentILi128EEENS4_14SM90_TMA_STOREES37_S39_S39_EEEvvEEEEvNT_6ParamsE)
        /*0998*/ 	.short	0x0380
        /*099a*/ 	.short	0x0c00


	//----- nvinfo : EIATTR_SW_WAR
	.align		4
.L_55:
        /*099c*/ 	.byte	0x04, 0x36
        /*099e*/ 	.short	(.L_57 - .L_56)
.L_56:
        /*09a0*/ 	.word	0x00000008
.L_57:


//--------------------- .nv.callgraph             --------------------------
	.section	.nv.callgraph,"",@"SHT_CUDA_CALLGRAPH"
	.align	4
	.sectionentsize	8
	.align		4
        /*0000*/ 	.word	0x00000000
	.align		4
        /*0004*/ 	.word	0xffffffff
	.align		4
        /*0008*/ 	.word	index@(_ZN7cutlass13device_kernelINS_4gemm6kernel13GemmUniversalIN4cute5tupleIJiiiiEEENS1_10collective13CollectiveMmaINS1_46MainloopSm100TmaUmmaWarpSpecializedBlockScaledILi2ELi2ELi1ENS5_IJNS4_1CILi2EEENSA_ILi1EEESC_EEEEENS5_IJNSA_ILi256EEESF_SF_EEENS5_IJNS_12float_e4m3_tENS_13float_ue8m0_tEEEENS5_IJNS5_IJlSC_lEEENS4_6LayoutINS5_IJNS5_IJNS5_IJNSA_ILi32EEENSA_ILi4EEEEEEiEEESP_NS5_IJSC_iEEEEEENS5_IJNS5_IJNS5_IJNSA_ILi16EEESN_EEEiEEENS5_IJNS5_IJNSA_ILi0EEESC_EEENSA_ILi512EEEEEENS5_IJSV_iEEEEEEEEEEESJ_S12_NS4_8TiledMMAINS4_8MMA_AtomIJNS4_27SM100_MMA_MXF8F6F4_2x1SM_SSISH_SH_fSI_Li256ELi256ELNS4_4UMMA5MajorE0ELS17_0ELNS16_7ScaleInE0ELS18_0EEEEEENSL_INS5_IJSC_SC_SC_EEENS5_IJSV_SV_SV_EEEEENS5_IJNS4_10UnderscoreES1E_S1E_EEEEENS5_IJNS4_18SM100_TMA_2SM_LOADES1H_EEENS5_IJNS4_14ComposedLayoutINS4_7SwizzleILi3ELi4ELi3EEENS4_18smem_ptr_flag_bitsILi8EEENSL_INS5_IJNSA_ILi8EEENSA_ILi128EEEEEENS5_IJS1P_SC_EEEEEEENSL_INS5_IJNS5_IJNS5_IJSO_SC_EEENS5_IJSM_SC_EEEEEESC_NS5_IJSN_SB_EEEEEENS5_IJNS5_IJNS5_IJST_SX_EEESW_EEESV_NS5_IJSC_SX_EEEEEEEEEEEvNS4_8identityENS5_IJS1H_NS4_28SM100_TMA_2SM_LOAD_MULTICASTEEEENS5_IJS1T_NSL_INS5_IJNS5_IJNS5_IJSO_SB_EEES1V_EEESC_S1X_EEENS5_IJS20_SV_NS5_IJSC_NSA_ILi1024EEEEEEEEEEEEEEvS25_EENS_8epilogue10collective18CollectiveEpilogueINS2H_23Sm100TmaWarpSpecializedILi4ELi2ELi64ELb1ELb0EEEJNS5_IJS1P_SF_SF_EEENS5_IJNSL_IS1P_SC_EENSL_INSA_ILi64EEESC_EEEEENS_10bfloat16_tESK_S2R_SK_NS2H_6fusion15FusionCallbacksIS2L_NS2S_17LinearCombinationIS2R_fS2R_fLNS_15FloatRoundStyleE2EEES2M_S2Q_JEEENS4_5SM1004TMEM4LOAD26SM100_TMEM_LOAD_32dp32b64xENS4_13SM90_TMA_LOADENS1J_IS1L_NS1M_ILi16EEENSL_INS5_IJS1O_S2O_EEENS5_IJS2O_SC_EEEEEEENS4_39AutoVectorizingCopyWithAssumedAlignmentILi128EEENS4_14SM90_TMA_STOREES37_S39_S39_EEEvvEEEEvNT_6ParamsE)
	.align		4
        /*000c*/ 	.word	index@(__assertfail)
	.align		4
        /*0010*/ 	.word	0x00000000
	.align		4
        /*0014*/ 	.word	0xfffffffe
	.align		4
        /*0018*/ 	.word	0x00000000
	.align		4
        /*001c*/ 	.word	0xfffffffd
	.align		4
        /*0020*/ 	.word	0x00000000
	.align		4
        /*0024*/ 	.word	0xfffffffc


//--------------------- .nv.constant4             --------------------------
	.section	.nv.constant4,"a",@progbits
	.align	8
	.align		8
.nv.constant4:
        /*0000*/ 	.dword	__assertfail
	.align		8
        /*0008*/ 	.dword	__unnamed_1
	.align		8
        /*0010*/ 	.dword	__unnamed_2
	.align		8
        /*0018*/ 	.dword	_ZN40_INTERNAL_fbced2d9_4_k_cu_540cf0ac_160354cuda3std3__45__cpo5beginE
	.align		8
        /*0020*/ 	.dword	_ZN40_INTERNAL_fbced2d9_4_k_cu_540cf0ac_160354cuda3std3__45__cpo3endE
	.align		8
        /*0028*/ 	.dword	_ZN40_INTERNAL_fbced2d9_4_k_cu_540cf0ac_160354cuda3std3__45__cpo6cbeginE
	.align		8
        /*0030*/ 	.dword	_ZN40_INTERNAL_fbced2d9_4_k_cu_540cf0ac_160354cuda3std3__45__cpo4cendE
	.align		8
        /*0038*/ 	.dword	_ZN40_INTERNAL_fbced2d9_4_k_cu_540cf0ac_160354cuda3std3__442_GLOBAL__N__fbced2d9_4_k_cu_540cf0ac_160356ignoreE
	.align		8
        /*0040*/ 	.dword	_ZN40_INTERNAL_fbced2d9_4_k_cu_540cf0ac_160354cuda3std3__419piecewise_constructE
	.align		8
        /*0048*/ 	.dword	_ZN40_INTERNAL_fbced2d9_4_k_cu_540cf0ac_160354cuda3std3__48in_placeE
	.align		8
        /*0050*/ 	.dword	_ZN40_INTERNAL_fbced2d9_4_k_cu_540cf0ac_160354cuda3std6ranges3__45__cpo4swapE
	.align		8
        /*0058*/ 	.dword	_ZN40_INTERNAL_fbced2d9_4_k_cu_540cf0ac_160354cuda3std6ranges3__45__cpo9iter_moveE
	.align		8
        /*0060*/ 	.dword	_ZN40_INTERNAL_fbced2d9_4_k_cu_540cf0ac_160354cute7productE
	.align		8
        /*0068*/ 	.dword	_ZN40_INTERNAL_fbced2d9_4_k_cu_540cf0ac_160354cute1_E
	.align		8
        /*0070*/ 	.dword	$str$25
	.align		8
        /*0078*/ 	.dword	$str$26
	.align		8
        /*0080*/ 	.dword	$str$27
	.align		8
        /*0088*/ 	.dword	$str$28


//--------------------- .text._ZN7cutlass13device_kernelINS_4gemm6kernel13GemmUniversalIN4cute5tupleIJiiiiEEENS1_10collective13CollectiveMmaINS1_46MainloopSm100TmaUmmaWarpSpecializedBlockScaledILi2ELi2ELi1ENS5_IJNS4_1CILi2EEENSA_ILi1EEESC_EEEEENS5_IJNSA_ILi256EEESF_SF_EEENS5_IJNS_12float_e4m3_tENS_13float_ue8m0_tEEEENS5_IJNS5_IJlSC_lEEENS4_6LayoutINS5_IJNS5_IJNS5_IJNSA_ILi32EEENSA_ILi4EEEEEEiEEESP_NS5_IJSC_iEEEEEENS5_IJNS5_IJNS5_IJNSA_ILi16EEESN_EEEiEEENS5_IJNS5_IJNSA_ILi0EEESC_EEENSA_ILi512EEEEEENS5_IJSV_iEEEEEEEEEEESJ_S12_NS4_8TiledMMAINS4_8MMA_AtomIJNS4_27SM100_MMA_MXF8F6F4_2x1SM_SSISH_SH_fSI_Li256ELi256ELNS4_4UMMA5MajorE0ELS17_0ELNS16_7ScaleInE0ELS18_0EEEEEENSL_INS5_IJSC_SC_SC_EEENS5_IJSV_SV_SV_EEEEENS5_IJNS4_10UnderscoreES1E_S1E_EEEEENS5_IJNS4_18SM100_TMA_2SM_LOADES1H_EEENS5_IJNS4_14ComposedLayoutINS4_7SwizzleILi3ELi4ELi3EEENS4_18smem_ptr_flag_bitsILi8EEENSL_INS5_IJNSA_ILi8EEENSA_ILi128EEEEEENS5_IJS1P_SC_EEEEEEENSL_INS5_IJNS5_IJNS5_IJSO_SC_EEENS5_IJSM_SC_EEEEEESC_NS5_IJSN_SB_EEEEEENS5_IJNS5_IJNS5_IJST_SX_EEESW_EEESV_NS5_IJSC_SX_EEEEEEEEEEEvNS4_8identityENS5_IJS1H_NS4_28SM100_TMA_2SM_LOAD_MULTICASTEEEENS5_IJS1T_NSL_INS5_IJNS5_IJNS5_IJSO_SB_EEES1V_EEESC_S1X_EEENS5_IJS20_SV_NS5_IJSC_NSA_ILi1024EEEEEEEEEEEEEEvS25_EENS_8epilogue10collective18CollectiveEpilogueINS2H_23Sm100TmaWarpSpecializedILi4ELi2ELi64ELb1ELb0EEEJNS5_IJS1P_SF_SF_EEENS5_IJNSL_IS1P_SC_EENSL_INSA_ILi64EEESC_EEEEENS_10bfloat16_tESK_S2R_SK_NS2H_6fusion15FusionCallbacksIS2L_NS2S_17LinearCombinationIS2R_fS2R_fLNS_15FloatRoundStyleE2EEES2M_S2Q_JEEENS4_5SM1004TMEM4LOAD26SM100_TMEM_LOAD_32dp32b64xENS4_13SM90_TMA_LOADENS1J_IS1L_NS1M_ILi16EEENSL_INS5_IJS1O_S2O_EEENS5_IJS2O_SC_EEEEEEENS4_39AutoVectorizingCopyWithAssumedAlignmentILi128EEENS4_14SM90_TMA_STOREES37_S39_S39_EEEvvEEEEvNT_6ParamsE --------------------------
	.section	.text._ZN7cutlass13device_kernelINS_4gemm6kernel13GemmUniversalIN4cute5tupleIJiiiiEEENS1_10collective13CollectiveMmaINS1_46MainloopSm100TmaUmmaWarpSpecializedBlockScaledILi2ELi2ELi1ENS5_IJNS4_1CILi2EEENSA_ILi1EEESC_EEEEENS5_IJNSA_ILi256EEESF_SF_EEENS5_IJNS_12float_e4m3_tENS_13float_ue8m0_tEEEENS5_IJNS5_IJlSC_lEEENS4_6LayoutINS5_IJNS5_IJNS5_IJNSA_ILi32EEENSA_ILi4EEEEEEiEEESP_NS5_IJSC_iEEEEEENS5_IJNS5_IJNS5_IJNSA_ILi16EEESN_EEEiEEENS5_IJNS5_IJNSA_ILi0EEESC_EEENSA_ILi512EEEEEENS5_IJSV_iEEEEEEEEEEESJ_S12_NS4_8TiledMMAINS4_8MMA_AtomIJNS4_27SM100_MMA_MXF8F6F4_2x1SM_SSISH_SH_fSI_Li256ELi256ELNS4_4UMMA5MajorE0ELS17_0ELNS16_7ScaleInE0ELS18_0EEEEEENSL_INS5_IJSC_SC_SC_EEENS5_IJSV_SV_SV_EEEEENS5_IJNS4_10UnderscoreES1E_S1E_EEEEENS5_IJNS4_18SM100_TMA_2SM_LOADES1H_EEENS5_IJNS4_14ComposedLayoutINS4_7SwizzleILi3ELi4ELi3EEENS4_18smem_ptr_flag_bitsILi8EEENSL_INS5_IJNSA_ILi8EEENSA_ILi128EEEEEENS5_IJS1P_SC_EEEEEEENSL_INS5_IJNS5_IJNS5_IJSO_SC_EEENS5_IJSM_SC_EEEEEESC_NS5_IJSN_SB_EEEEEENS5_IJNS5_IJNS5_IJST_SX_EEESW_EEESV_NS5_IJSC_SX_EEEEEEEEEEEvNS4_8identityENS5_IJS1H_NS4_28SM100_TMA_2SM_LOAD_MULTICASTEEEENS5_IJS1T_NSL_INS5_IJNS5_IJNS5_IJSO_SB_EEES1V_EEESC_S1X_EEENS5_IJS20_SV_NS5_IJSC_NSA_ILi1024EEEEEEEEEEEEEEvS25_EENS_8epilogue10collective18CollectiveEpilogueINS2H_23Sm100TmaWarpSpecializedILi4ELi2ELi64ELb1ELb0EEEJNS5_IJS1P_SF_SF_EEENS5_IJNSL_IS1P_SC_EENSL_INSA_ILi64EEESC_EEEEENS_10bfloat16_tESK_S2R_SK_NS2H_6fusion15FusionCallbacksIS2L_NS2S_17LinearCombinationIS2R_fS2R_fLNS_15FloatRoundStyleE2EEES2M_S2Q_JEEENS4_5SM1004TMEM4LOAD26SM100_TMEM_LOAD_32dp32b64xENS4_13SM90_TMA_LOADENS1J_IS1L_NS1M_ILi16EEENSL_INS5_IJS1O_S2O_EEENS5_IJS2O_SC_EEEEEEENS4_39AutoVectorizingCopyWithAssumedAlignmentILi128EEENS4_14SM90_TMA_STOREES37_S39_S39_EEEvvEEEEvNT_6ParamsE,"ax",@progbits
	.align	128
.text._ZN7cutlass13device_kernelINS_4gemm6kernel13GemmUniversalIN4cute5tupleIJiiiiEEENS1_10collective13CollectiveMmaINS1_46MainloopSm100TmaUmmaWarpSpecializedBlockScaledILi2ELi2ELi1ENS5_IJNS4_1CILi2EEENSA_ILi1EEESC_EEEEENS5_IJNSA_ILi256EEESF_SF_EEENS5_IJNS_12float_e4m3_tENS_13float_ue8m0_tEEEENS5_IJNS5_IJlSC_lEEENS4_6LayoutINS5_IJNS5_IJNS5_IJNSA_ILi32EEENSA_ILi4EEEEEEiEEESP_NS5_IJSC_iEEEEEENS5_IJNS5_IJNS5_IJNSA_ILi16EEESN_EEEiEEENS5_IJNS5_IJNSA_ILi0EEESC_EEENSA_ILi512EEEEEENS5_IJSV_iEEEEEEEEEEESJ_S12_NS4_8TiledMMAINS4_8MMA_AtomIJNS4_27SM100_MMA_MXF8F6F4_2x1SM_SSISH_SH_fSI_Li256ELi256ELNS4_4UMMA5MajorE0ELS17_0ELNS16_7ScaleInE0ELS18_0EEEEEENSL_INS5_IJSC_SC_SC_EEENS5_IJSV_SV_SV_EEEEENS5_IJNS4_10UnderscoreES1E_S1E_EEEEENS5_IJNS4_18SM100_TMA_2SM_LOADES1H_EEENS5_IJNS4_14ComposedLayoutINS4_7SwizzleILi3ELi4ELi3EEENS4_18smem_ptr_flag_bitsILi8EEENSL_INS5_IJNSA_ILi8EEENSA_ILi128EEEEEENS5_IJS1P_SC_EEEEEEENSL_INS5_IJNS5_IJNS5_IJSO_SC_EEENS5_IJSM_SC_EEEEEESC_NS5_IJSN_SB_EEEEEENS5_IJNS5_IJNS5_IJST_SX_EEESW_EEESV_NS5_IJSC_SX_EEEEEEEEEEEvNS4_8identityENS5_IJS1H_NS4_28SM100_TMA_2SM_LOAD_MULTICASTEEEENS5_IJS1T_NSL_INS5_IJNS5_IJNS5_IJSO_SB_EEES1V_EEESC_S1X_EEENS5_IJS20_SV_NS5_IJSC_NSA_ILi1024EEEEEEEEEEEEEEvS25_EENS_8epilogue10collective18CollectiveEpilogueINS2H_23Sm100TmaWarpSpecializedILi4ELi2ELi64ELb1ELb0EEEJNS5_IJS1P_SF_SF_EEENS5_IJNSL_IS1P_SC_EENSL_INSA_ILi64EEESC_EEEEENS_10bfloat16_tESK_S2R_SK_NS2H_6fusion15FusionCallbacksIS2L_NS2S_17LinearCombinationIS2R_fS2R_fLNS_15FloatRoundStyleE2EEES2M_S2Q_JEEENS4_5SM1004TMEM4LOAD26SM100_TMEM_LOAD_32dp32b64xENS4_13SM90_TMA_LOADENS1J_IS1L_NS1M_ILi16EEENSL_INS5_IJS1O_S2O_EEENS5_IJS2O_SC_EEEEEEENS4_39AutoVectorizingCopyWithAssumedAlignmentILi128EEENS4_14SM90_TMA_STOREES37_S39_S39_EEEvvEEEEvNT_6ParamsE:
        .type           _ZN7cutlass13device_kernelINS_4gemm6kernel13GemmUniversalIN4cute5tupleIJiiiiEEENS1_10collective13CollectiveMmaINS1_46MainloopSm100TmaUmmaWarpSpecializedBlockScaledILi2ELi2ELi1ENS5_IJNS4_1CILi2EEENSA_ILi1EEESC_EEEEENS5_IJNSA_ILi256EEESF_SF_EEENS5_IJNS_12float_e4m3_tENS_13float_ue8m0_tEEEENS5_IJNS5_IJlSC_lEEENS4_6LayoutINS5_IJNS5_IJNS5_IJNSA_ILi32EEENSA_ILi4EEEEEEiEEESP_NS5_IJSC_iEEEEEENS5_IJNS5_IJNS5_IJNSA_ILi16EEESN_EEEiEEENS5_IJNS5_IJNSA_ILi0EEESC_EEENSA_ILi512EEEEEENS5_IJSV_iEEEEEEEEEEESJ_S12_NS4_8TiledMMAINS4_8MMA_AtomIJNS4_27SM100_MMA_MXF8F6F4_2x1SM_SSISH_SH_fSI_Li256ELi256ELNS4_4UMMA5MajorE0ELS17_0ELNS16_7ScaleInE0ELS18_0EEEEEENSL_INS5_IJSC_SC_SC_EEENS5_IJSV_SV_SV_EEEEENS5_IJNS4_10UnderscoreES1E_S1E_EEEEENS5_IJNS4_18SM100_TMA_2SM_LOADES1H_EEENS5_IJNS4_14ComposedLayoutINS4_7SwizzleILi3ELi4ELi3EEENS4_18smem_ptr_flag_bitsILi8EEENSL_INS5_IJNSA_ILi8EEENSA_ILi128EEEEEENS5_IJS1P_SC_EEEEEEENSL_INS5_IJNS5_IJNS5_IJSO_SC_EEENS5_IJSM_SC_EEEEEESC_NS5_IJSN_SB_EEEEEENS5_IJNS5_IJNS5_IJST_SX_EEESW_EEESV_NS5_IJSC_SX_EEEEEEEEEEEvNS4_8identityENS5_IJS1H_NS4_28SM100_TMA_2SM_LOAD_MULTICASTEEEENS5_IJS1T_NSL_INS5_IJNS5_IJNS5_IJSO_SB_EEES1V_EEESC_S1X_EEENS5_IJS20_SV_NS5_IJSC_NSA_ILi1024EEEEEEEEEEEEEEvS25_EENS_8epilogue10collective18CollectiveEpilogueINS2H_23Sm100TmaWarpSpecializedILi4ELi2ELi64ELb1ELb0EEEJNS5_IJS1P_SF_SF_EEENS5_IJNSL_IS1P_SC_EENSL_INSA_ILi64EEESC_EEEEENS_10bfloat16_tESK_S2R_SK_NS2H_6fusion15FusionCallbacksIS2L_NS2S_17LinearCombinationIS2R_fS2R_fLNS_15FloatRoundStyleE2EEES2M_S2Q_JEEENS4_5SM1004TMEM4LOAD26SM100_TMEM_LOAD_32dp32b64xENS4_13SM90_TMA_LOADENS1J_IS1L_NS1M_ILi16EEENSL_INS5_IJS1O_S2O_EEENS5_IJS2O_SC_EEEEEEENS4_39AutoVectorizingCopyWithAssumedAlignmentILi128EEENS4_14SM90_TMA_STOREES37_S39_S39_EEEvvEEEEvNT_6ParamsE,@function
        .size           _ZN7cutlass13device_kernelINS_4gemm6kernel13GemmUniversalIN4cute5tupleIJiiiiEEENS1_10collective13CollectiveMmaINS1_46MainloopSm100TmaUmmaWarpSpecializedBlockScaledILi2ELi2ELi1ENS5_IJNS4_1CILi2EEENSA_ILi1EEESC_EEEEENS5_IJNSA_ILi256EEESF_SF_EEENS5_IJNS_12float_e4m3_tENS_13float_ue8m0_tEEEENS5_IJNS5_IJlSC_lEEENS4_6LayoutINS5_IJNS5_IJNS5_IJNSA_ILi32EEENSA_ILi4EEEEEEiEEESP_NS5_IJSC_iEEEEEENS5_IJNS5_IJNS5_IJNSA_ILi16EEESN_EEEiEEENS5_IJNS5_IJNSA_ILi0EEESC_EEENSA_ILi512EEEEEENS5_IJSV_iEEEEEEEEEEESJ_S12_NS4_8TiledMMAINS4_8MMA_AtomIJNS4_27SM100_MMA_MXF8F6F4_2x1SM_SSISH_SH_fSI_Li256ELi256ELNS4_4UMMA5MajorE0ELS17_0ELNS16_7ScaleInE0ELS18_0EEEEEENSL_INS5_IJSC_SC_SC_EEENS5_IJSV_SV_SV_EEEEENS5_IJNS4_10UnderscoreES1E_S1E_EEEEENS5_IJNS4_18SM100_TMA_2SM_LOADES1H_EEENS5_IJNS4_14ComposedLayoutINS4_7SwizzleILi3ELi4ELi3EEENS4_18smem_ptr_flag_bitsILi8EEENSL_INS5_IJNSA_ILi8EEENSA_ILi128EEEEEENS5_IJS1P_SC_EEEEEEENSL_INS5_IJNS5_IJNS5_IJSO_SC_EEENS5_IJSM_SC_EEEEEESC_NS5_IJSN_SB_EEEEEENS5_IJNS5_IJNS5_IJST_SX_EEESW_EEESV_NS5_IJSC_SX_EEEEEEEEEEEvNS4_8identityENS5_IJS1H_NS4_28SM100_TMA_2SM_LOAD_MULTICASTEEEENS5_IJS1T_NSL_INS5_IJNS5_IJNS5_IJSO_SB_EEES1V_EEESC_S1X_EEENS5_IJS20_SV_NS5_IJSC_NSA_ILi1024EEEEEEEEEEEEEEvS25_EENS_8epilogue10collective18CollectiveEpilogueINS2H_23Sm100TmaWarpSpecializedILi4ELi2ELi64ELb1ELb0EEEJNS5_IJS1P_SF_SF_EEENS5_IJNSL_IS1P_SC_EENSL_INSA_ILi64EEESC_EEEEENS_10bfloat16_tESK_S2R_SK_NS2H_6fusion15FusionCallbacksIS2L_NS2S_17LinearCombinationIS2R_fS2R_fLNS_15FloatRoundStyleE2EEES2M_S2Q_JEEENS4_5SM1004TMEM4LOAD26SM100_TMEM_LOAD_32dp32b64xENS4_13SM90_TMA_LOADENS1J_IS1L_NS1M_ILi16EEENSL_INS5_IJS1O_S2O_EEENS5_IJS2O_SC_EEEEEEENS4_39AutoVectorizingCopyWithAssumedAlignmentILi128EEENS4_14SM90_TMA_STOREES37_S39_S39_EEEvvEEEEvNT_6ParamsE,(.L_x_188 - _ZN7cutlass13device_kernelINS_4gemm6kernel13GemmUniversalIN4cute5tupleIJiiiiEEENS1_10collective13CollectiveMmaINS1_46MainloopSm100TmaUmmaWarpSpecializedBlockScaledILi2ELi2ELi1ENS5_IJNS4_1CILi2EEENSA_ILi1EEESC_EEEEENS5_IJNSA_ILi256EEESF_SF_EEENS5_IJNS_12float_e4m3_tENS_13float_ue8m0_tEEEENS5_IJNS5_IJlSC_lEEENS4_6LayoutINS5_IJNS5_IJNS5_IJNSA_ILi32EEENSA_ILi4EEEEEEiEEESP_NS5_IJSC_iEEEEEENS5_IJNS5_IJNS5_IJNSA_ILi16EEESN_EEEiEEENS5_IJNS5_IJNSA_ILi0EEESC_EEENSA_ILi512EEEEEENS5_IJSV_iEEEEEEEEEEESJ_S12_NS4_8TiledMMAINS4_8MMA_AtomIJNS4_27SM100_MMA_MXF8F6F4_2x1SM_SSISH_SH_fSI_Li256ELi256ELNS4_4UMMA5MajorE0ELS17_0ELNS16_7ScaleInE0ELS18_0EEEEEENSL_INS5_IJSC_SC_SC_EEENS5_IJSV_SV_SV_EEEEENS5_IJNS4_10UnderscoreES1E_S1E_EEEEENS5_IJNS4_18SM100_TMA_2SM_LOADES1H_EEENS5_IJNS4_14ComposedLayoutINS4_7SwizzleILi3ELi4ELi3EEENS4_18smem_ptr_flag_bitsILi8EEENSL_INS5_IJNSA_ILi8EEENSA_ILi128EEEEEENS5_IJS1P_SC_EEEEEEENSL_INS5_IJNS5_IJNS5_IJSO_SC_EEENS5_IJSM_SC_EEEEEESC_NS5_IJSN_SB_EEEEEENS5_IJNS5_IJNS5_IJST_SX_EEESW_EEESV_NS5_IJSC_SX_EEEEEEEEEEEvNS4_8identityENS5_IJS1H_NS4_28SM100_TMA_2SM_LOAD_MULTICASTEEEENS5_IJS1T_NSL_INS5_IJNS5_IJNS5_IJSO_SB_EEES1V_EEESC_S1X_EEENS5_IJS20_SV_NS5_IJSC_NSA_ILi1024EEEEEEEEEEEEEEvS25_EENS_8epilogue10collective18CollectiveEpilogueINS2H_23Sm100TmaWarpSpecializedILi4ELi2ELi64ELb1ELb0EEEJNS5_IJS1P_SF_SF_EEENS5_IJNSL_IS1P_SC_EENSL_INSA_ILi64EEESC_EEEEENS_10bfloat16_tESK_S2R_SK_NS2H_6fusion15FusionCallbacksIS2L_NS2S_17LinearCombinationIS2R_fS2R_fLNS_15FloatRoundStyleE2EEES2M_S2Q_JEEENS4_5SM1004TMEM4LOAD26SM100_TMEM_LOAD_32dp32b64xENS4_13SM90_TMA_LOADENS1J_IS1L_NS1M_ILi16EEENSL_INS5_IJS1O_S2O_EEENS5_IJS2O_SC_EEEEEEENS4_39AutoVectorizingCopyWithAssumedAlignmentILi128EEENS4_14SM90_TMA_STOREES37_S39_S39_EEEvvEEEEvNT_6ParamsE)
        .other          _ZN7cutlass13device_kernelINS_4gemm6kernel13GemmUniversalIN4cute5tupleIJiiiiEEENS1_10collective13CollectiveMmaINS1_46MainloopSm100TmaUmmaWarpSpecializedBlockScaledILi2ELi2ELi1ENS5_IJNS4_1CILi2EEENSA_ILi1EEESC_EEEEENS5_IJNSA_ILi256EEESF_SF_EEENS5_IJNS_12float_e4m3_tENS_13float_ue8m0_tEEEENS5_IJNS5_IJlSC_lEEENS4_6LayoutINS5_IJNS5_IJNS5_IJNSA_ILi32EEENSA_ILi4EEEEEEiEEESP_NS5_IJSC_iEEEEEENS5_IJNS5_IJNS5_IJNSA_ILi16EEESN_EEEiEEENS5_IJNS5_IJNSA_ILi0EEESC_EEENSA_ILi512EEEEEENS5_IJSV_iEEEEEEEEEEESJ_S12_NS4_8TiledMMAINS4_8MMA_AtomIJNS4_27SM100_MMA_MXF8F6F4_2x1SM_SSISH_SH_fSI_Li256ELi256ELNS4_4UMMA5MajorE0ELS17_0ELNS16_7ScaleInE0ELS18_0EEEEEENSL_INS5_IJSC_SC_SC_EEENS5_IJSV_SV_SV_EEEEENS5_IJNS4_10UnderscoreES1E_S1E_EEEEENS5_IJNS4_18SM100_TMA_2SM_LOADES1H_EEENS5_IJNS4_14ComposedLayoutINS4_7SwizzleILi3ELi4ELi3EEENS4_18smem_ptr_flag_bitsILi8EEENSL_INS5_IJNSA_ILi8EEENSA_ILi128EEEEEENS5_IJS1P_SC_EEEEEEENSL_INS5_IJNS5_IJNS5_IJSO_SC_EEENS5_IJSM_SC_EEEEEESC_NS5_IJSN_SB_EEEEEENS5_IJNS5_IJNS5_IJST_SX_EEESW_EEESV_NS5_IJSC_SX_EEEEEEEEEEEvNS4_8identityENS5_IJS1H_NS4_28SM100_TMA_2SM_LOAD_MULTICASTEEEENS5_IJS1T_NSL_INS5_IJNS5_IJNS5_IJSO_SB_EEES1V_EEESC_S1X_EEENS5_IJS20_SV_NS5_IJSC_NSA_ILi1024EEEEEEEEEEEEEEvS25_EENS_8epilogue10collective18CollectiveEpilogueINS2H_23Sm100TmaWarpSpecializedILi4ELi2ELi64ELb1ELb0EEEJNS5_IJS1P_SF_SF_EEENS5_IJNSL_IS1P_SC_EENSL_INSA_ILi64EEESC_EEEEENS_10bfloat16_tESK_S2R_SK_NS2H_6fusion15FusionCallbacksIS2L_NS2S_17LinearCombinationIS2R_fS2R_fLNS_15FloatRoundStyleE2EEES2M_S2Q_JEEENS4_5SM1004TMEM4LOAD26SM100_TMEM_LOAD_32dp32b64xENS4_13SM90_TMA_LOADENS1J_IS1L_NS1M_ILi16EEENSL_INS5_IJS1O_S2O_EEENS5_IJS2O_SC_EEEEEEENS4_39AutoVectorizingCopyWithAssumedAlignmentILi128EEENS4_14SM90_TMA_STOREES37_S39_S39_EEEvvEEEEvNT_6ParamsE,@"STO_CUDA_ENTRY STV_DEFAULT"
_ZN7cutlass13device_kernelINS_4gemm6kernel13GemmUniversalIN4cute5tupleIJiiiiEEENS1_10collective13CollectiveMmaINS1_46MainloopSm100TmaUmmaWarpSpecializedBlockScaledILi2ELi2ELi1ENS5_IJNS4_1CILi2EEENSA_ILi1EEESC_EEEEENS5_IJNSA_ILi256EEESF_SF_EEENS5_IJNS_12float_e4m3_tENS_13float_ue8m0_tEEEENS5_IJNS5_IJlSC_lEEENS4_6LayoutINS5_IJNS5_IJNS5_IJNSA_ILi32EEENSA_ILi4EEEEEEiEEESP_NS5_IJSC_iEEEEEENS5_IJNS5_IJNS5_IJNSA_ILi16EEESN_EEEiEEENS5_IJNS5_IJNSA_ILi0EEESC_EEENSA_ILi512EEEEEENS5_IJSV_iEEEEEEEEEEESJ_S12_NS4_8TiledMMAINS4_8MMA_AtomIJNS4_27SM100_MMA_MXF8F6F4_2x1SM_SSISH_SH_fSI_Li256ELi256ELNS4_4UMMA5MajorE0ELS17_0ELNS16_7ScaleInE0ELS18_0EEEEEENSL_INS5_IJSC_SC_SC_EEENS5_IJSV_SV_SV_EEEEENS5_IJNS4_10UnderscoreES1E_S1E_EEEEENS5_IJNS4_18SM100_TMA_2SM_LOADES1H_EEENS5_IJNS4_14ComposedLayoutINS4_7SwizzleILi3ELi4ELi3EEENS4_18smem_ptr_flag_bitsILi8EEENSL_INS5_IJNSA_ILi8EEENSA_ILi128EEEEEENS5_IJS1P_SC_EEEEEEENSL_INS5_IJNS5_IJNS5_IJSO_SC_EEENS5_IJSM_SC_EEEEEESC_NS5_IJSN_SB_EEEEEENS5_IJNS5_IJNS5_IJST_SX_EEESW_EEESV_NS5_IJSC_SX_EEEEEEEEEEEvNS4_8identityENS5_IJS1H_NS4_28SM100_TMA_2SM_LOAD_MULTICASTEEEENS5_IJS1T_NSL_INS5_IJNS5_IJNS5_IJSO_SB_EEES1V_EEESC_S1X_EEENS5_IJS20_SV_NS5_IJSC_NSA_ILi1024EEEEEEEEEEEEEEvS25_EENS_8epilogue10collective18CollectiveEpilogueINS2H_23Sm100TmaWarpSpecializedILi4ELi2ELi64ELb1ELb0EEEJNS5_IJS1P_SF_SF_EEENS5_IJNSL_IS1P_SC_EENSL_INSA_ILi64EEESC_EEEEENS_10bfloat16_tESK_S2R_SK_NS2H_6fusion15FusionCallbacksIS2L_NS2S_17LinearCombinationIS2R_fS2R_fLNS_15FloatRoundStyleE2EEES2M_S2Q_JEEENS4_5SM1004TMEM4LOAD26SM100_TMEM_LOAD_32dp32b64xENS4_13SM90_TMA_LOADENS1J_IS1L_NS1M_ILi16EEENSL_INS5_IJS1O_S2O_EEENS5_IJS2O_SC_EEEEEEENS4_39AutoVectorizingCopyWithAssumedAlignmentILi128EEENS4_14SM90_TMA_STOREES37_S39_S39_EEEvvEEEEvNT_6ParamsE:
[----:B------:R-:W1:Y:S01]  /*0000*/  LDC R1, c[0x0][0x37c] ;  /* 0x0000df00ff017b82 */ /* 0x000e620000000800 */
[----:B------:R-:W2:Y:S01]  /*0010*/  S2R R152, SR_TID.X ;  /* 0x0000000000987919 */ /* 0x000ea20000002100 */
[----:B------:R-:W3:Y:S06]  /*0020*/  LDCU.64 UR12, c[0x0][0xc90] ;  /* 0x00019200ff0c77ac */ /* 0x000eec0008000a00 */
[----:B------:R-:W4:Y:S01]  /*0030*/  S2UR UR4, SR_CgaCtaId ;  /* 0x00000000000479c3 */ /* 0x000f220000008800 */
[----:B------:R-:W-:Y:S02]  /*0040*/  PRMT R139, RZ, 0x7610, R139 ;  /* 0x00007610ff8b7816 */ /* 0x000fe4000000008b */
[----:B------:R-:W-:Y:S01]  /*0050*/  ELECT P1, URZ, PT ;  /* 0x0000000000ff782f */ /* 0x000fe20003820000 */
[----:B---3--:R-:W-:-:S04]  /*0060*/  UISETP.NE.U32.AND UP0, UPT, UR12, URZ, UPT ;  /* 0x000000ff0c00728c */ /* 0x008fc8000bf05070 */
[----:B------:R-:W-:Y:S02]  /*0070*/  UISETP.NE.AND.EX UP0, UPT, UR13, URZ, UPT, UP0 ;  /* 0x000000ff0d00728c */ /* 0x000fe4000bf05300 */
[----:B----4-:R-:W-:Y:S01]  /*0080*/  ULOP3.LUT UR22, UR4, 0x1, URZ, 0xc0, !UPT ;  /* 0x0000000104167892 */ /* 0x010fe2000f8ec0ff */
[----:B--2---:R-:W-:-:S05]  /*0090*/  SHF.R.U32.HI R140, RZ, 0x5, R152 ;  /* 0x00000005ff8c7819 */ /* 0x004fca0000011698 */
[----:B------:R-:W2:Y:S02]  /*00a0*/  SHFL.IDX PT, R0, R140, RZ, 0x1f ;  /* 0x00001fff8c007589 */ /* 0x000ea400000e0000 */
[----:B--2---:R-:W-:Y:S01]  /*00b0*/  R2UR UR18, R0 ;  /* 0x00000000001272ca */ /* 0x004fe200000e0000 */
[----:B-1----:R-:W-:-:S14]  /*00c0*/  BRA.U UP0, `(.L_x_0) ;  /* 0x0000000100307547 */ /* 0x002fdc000b800000 */
[----:B------:R-:W1:Y:S02]  /*00d0*/  LDCU.64 UR4, c[0x0][0xc88] ;  /* 0x00019100ff0477ac */ /* 0x000e640008000a00 */
[----:B-1----:R-:W-:-:S04]  /*00e0*/  UISETP.NE.U32.AND UP0, UPT, UR4, URZ, UPT ;  /* 0x000000ff0400728c */ /* 0x002fc8000bf05070 */
[----:B------:R-:W-:-:S09]  /*00f0*/  UISETP.NE.AND.EX UP0, UPT, UR5, URZ, UPT, UP0 ;  /* 0x000000ff0500728c */ /* 0x000fd2000bf05300 */
[----:B------:R-:W-:Y:S05]  /*0100*/  BRA.U !UP0, `(.L_x_1) ;  /* 0x0000000108147547 */ /* 0x000fea000b800000 */
[----:B------:R-:W1:Y:S01]  /*0110*/  LDC.64 R2, c[0x0][0xc88] ;  /* 0x00032200ff027b82 */ /* 0x000e620000000a00 */
[----:B------:R-:W1:Y:S02]  /*0120*/  LDCU.64 UR4, c[0x0][0x358] ;  /* 0x00006b00ff0477ac */ /* 0x000e640008000a00 */
[----:B-1----:R1:W5:Y:S01]  /*0130*/  LDG.E R71, desc[UR4][R2.64] ;  /* 0x0000000402477981 */ /* 0x002362000c1e1900 */
[----:B------:R-:W-:Y:S01]  /*0140*/  HFMA2 R139, -RZ, RZ, 0, 5.9604644775390625e-08 ;  /* 0x00000001ff8b7431 */ /* 0x000fe200000001ff */
[----:B------:R-:W-:Y:S05]  /*0150*/  BRA `(.L_x_0) ;  /* 0x00000000000c7947 */ /* 0x000fea0003800000 */
.L_x_1:
[----:B------:R-:W1:Y:S01]  /*0160*/  LDCU UR4, c[0x0][0xc80] ;  /* 0x00019000ff0477ac */ /* 0x000e620008000800 */
[----:B------:R-:W-:Y:S01]  /*0170*/  HFMA2 R139, -RZ, RZ, 0, 5.9604644775390625e-08 ;  /* 0x00000001ff8b7431 */ /* 0x000fe200000001ff */
[----:B-1----:R-:W-:-:S07]  /*0180*/  MOV R71, UR4 ;  /* 0x0000000400477c02 */ /* 0x002fce0008000f00 */
.L_x_0:
[----:B------:R-:W2:Y:S02]  /*0190*/  LDCU.64 UR4, c[0x0][0xcb0] ;  /* 0x00019600ff0477ac */ /* 0x000ea40008000a00 */
[----:B--2---:R-:W-:-:S04]  /*01a0*/  UISETP.NE.U32.AND UP0, UPT, UR4, URZ, UPT ;  /* 0x000000ff0400728c */ /* 0x004fc8000bf05070 */
[----:B------:R-:W-:-:S09]  /*01b0*/  UISETP.NE.AND.EX UP0, UPT, UR5, URZ, UPT, UP0 ;  /* 0x000000ff0500728c */ /* 0x000fd2000bf05300 */
[----:B------:R-:W-:Y:S05]  /*01c0*/  BRA.U UP0, `(.L_x_2) ;  /* 0x0000000100287547 */ /* 0x000fea000b800000 */
[----:B------:R-:W2:Y:S02]  /*01d0*/  LDCU.64 UR4, c[0x0][0xca8] ;  /* 0x00019500ff0477ac */ /* 0x000ea40008000a00 */
[----:B--2---:R-:W-:-:S04]  /*01e0*/  UISETP.NE.U32.AND UP0, UPT, UR4, URZ, UPT ;  /* 0x000000ff0400728c */ /* 0x004fc8000bf05070 */
[----:B------:R-:W-:-:S09]  /*01f0*/  UISETP.NE.AND.EX UP0, UPT, UR5, URZ, UPT, UP0 ;  /* 0x000000ff0500728c */ /* 0x000fd2000bf05300 */
[----:B------:R-:W-:Y:S05]  /*0200*/  BRA.U !UP0, `(.L_x_3) ;  /* 0x0000000108107547 */ /* 0x000fea000b800000 */
[----:B------:R-:W2:Y:S01]  /*0210*/  LDC.64 R68, c[0x0][0xca8] ;  /* 0x00032a00ff447b82 */ /* 0x000ea20000000a00 */
[----:B------:R-:W2:Y:S02]  /*0220*/  LDCU.64 UR4, c[0x0][0x358] ;  /* 0x00006b00ff0477ac */ /* 0x000ea40008000a00 */
[----:B--2---:R2:W5:Y:S01]  /*0230*/  LDG.E R68, desc[UR4][R68.64] ;  /* 0x0000000444447981 */ /* 0x004562000c1e1900 */
[----:B------:R-:W-:Y:S05]  /*0240*/  BRA `(.L_x_2) ;  /* 0x0000000000087947 */ /* 0x000fea0003800000 */
.L_x_3:
[----:B------:R-:W2:Y:S02]  /*0250*/  LDCU UR4, c[0x0][0xca0] ;  /* 0x00019400ff0477ac */ /* 0x000ea40008000800 */
[----:B--2---:R-:W-:Y:S02]  /*0260*/  MOV R68, UR4 ;  /* 0x0000000400447c02 */ /* 0x004fe40008000f00 */
.L_x_2:
[----:B------:R-:W-:Y:S01]  /*0270*/  IMAD.U32 R0, RZ, RZ, UR18 ;  /* 0x00000012ff007e24 */ /* 0x000fe2000f8e00ff */
[----:B------:R-:W-:Y:S04]  /*0280*/  BSSY.RECONVERGENT B0, `(.L_x_4) ;  /* 0x0000012000007945 */ /* 0x000fe80003800200 */
[C---:B------:R-:W-:Y:S02]  /*0290*/  ISETP.NE.OR P2, PT, R0.reuse, 0x1, !P1 ;  /* 0x000000010000780c */ /* 0x040fe40004f45670 */
[----:B------:R-:W-:-:S11]  /*02a0*/  ISETP.NE.OR P0, PT, R0, 0x3, !P1 ;  /* 0x000000030000780c */ /* 0x000fd60004f05670 */
[----:B------:R-:W-:Y:S05]  /*02b0*/  @P2 BRA `(.L_x_5) ;  /* 0x0000000000382947 */ /* 0x000fea0003800000 */
[----:B------:R-:W3:Y:S02]  /*02c0*/  LDCU.64 UR4, c[0x0][0x348] ;  /* 0x00006900ff0477ac */ /* 0x000ee40008000a00 */
[----:B---3--:R-:W-:Y:S02]  /*02d0*/  UIADD3 UR10, UP3, UPT, UR4, 0x80, URZ ;  /* 0x00000080040a7890 */ /* 0x008fe4000ff7e0ff */
[----:B------:R-:W-:Y:S02]  /*02e0*/  UIADD3 UR8, UP2, UPT, UR4, 0x180, URZ ;  /* 0x0000018004087890 */ /* 0x000fe4000ff5e0ff */
[----:B------:R-:W-:Y:S02]  /*02f0*/  UIADD3 UR6, UP1, UPT, UR4, 0x280, URZ ;  /* 0x0000028004067890 */ /* 0x000fe4000ff3e0ff */
[----:B------:R-:W-:Y:S02]  /*0300*/  UIADD3 UR4, UP0, UPT, UR4, 0x380, URZ ;  /* 0x0000038004047890 */ /* 0x000fe4000ff1e0ff */
[----:B------:R-:W-:-:S02]  /*0310*/  UIADD3.X UR11, UPT, UPT, URZ, UR5, URZ, UP3, !UPT ;  /* 0x00000005ff0b7290 */ /* 0x000fc40009ffe4ff */
[----:B------:R-:W-:Y:S02]  /*0320*/  UIADD3.X UR9, UPT, UPT, URZ, UR5, URZ, UP2, !UPT ;  /* 0x00000005ff097290 */ /* 0x000fe400097fe4ff */
[----:B------:R-:W-:Y:S02]  /*0330*/  UIADD3.X UR7, UPT, UPT, URZ, UR5, URZ, UP1, !UPT ;  /* 0x00000005ff077290 */ /* 0x000fe40008ffe4ff */
[----:B------:R-:W-:-:S03]  /*0340*/  UIADD3.X UR5, UPT, UPT, URZ, UR5, URZ, UP0, !UPT ;  /* 0x00000005ff057290 */ /* 0x000fc600087fe4ff */
[----:B------:R3:W-:Y:S02]  /*0350*/  UTMACCTL.PF [UR10] ;  /* 0x000000000a0079b9 */ /* 0x0007e40008040000 */
[----:B------:R3:W-:Y:S02]  /*0360*/  UTMACCTL.PF [UR8] ;  /* 0x00000000080079b9 */ /* 0x0007e40008040000 */
[----:B------:R3:W-:Y:S02]  /*0370*/  UTMACCTL.PF [UR6] ;  /* 0x00000000060079b9 */ /* 0x0007e40008040000 */
[----:B------:R3:W-:Y:S02]  /*0380*/  UTMACCTL.PF [UR4] ;  /* 0x00000000040079b9 */ /* 0x0007e40008040000 */
[----:B---3--:R-:W-:Y:S01]  /*0390*/  NOP ;  /* 0x0000000000007918 */ /* 0x008fe20000000000 */
.L_x_5:
[----:B------:R-:W-:Y:S05]  /*03a0*/  BSYNC.RECONVERGENT B0 ;  /* 0x0000000000007941 */ /* 0x000fea0003800200 */
.L_x_4:
[----:B------:R-:W-:Y:S04]  /*03b0*/  BSSY.RECONVERGENT B0, `(.L_x_6) ;  /* 0x000000a000007945 */ /* 0x000fe80003800200 */
[----:B------:R-:W-:Y:S05]  /*03c0*/  @P0 BRA `(.L_x_7) ;  /* 0x0000000000200947 */ /* 0x000fea0003800000 */
[----:B------:R-:W3:Y:S02]  /*03d0*/  LDCU.64 UR4, c[0x0][0x348] ;  /* 0x00006900ff0477ac */ /* 0x000ee40008000a00 */
[----:B---3--:R-:W-:Y:S02]  /*03e0*/  UIADD3 UR6, UP1, UPT, UR4, 0x980, URZ ;  /* 0x0000098004067890 */ /* 0x008fe4000ff3e0ff */
[----:B------:R-:W-:Y:S02]  /*03f0*/  UIADD3 UR4, UP0, UPT, UR4, 0xa80, URZ ;  /* 0x00000a8004047890 */ /* 0x000fe4000ff1e0ff */
[----:B------:R-:W-:Y:S02]  /*0400*/  UIADD3.X UR7, UPT, UPT, URZ, UR5, URZ, UP1, !UPT ;  /* 0x00000005ff077290 */ /* 0x000fe40008ffe4ff */
[----:B------:R-:W-:-:S07]  /*0410*/  UIADD3.X UR5, UPT, UPT, URZ, UR5, URZ, UP0, !UPT ;  /* 0x00000005ff057290 */ /* 0x000fce00087fe4ff */
[----:B------:R3:W-:Y:S02]  /*0420*/  UTMACCTL.PF [UR6] ;  /* 0x00000000060079b9 */ /* 0x0007e40008040000 */
[----:B------:R3:W-:Y:S02]  /*0430*/  UTMACCTL.PF [UR4] ;  /* 0x00000000040079b9 */ /* 0x0007e40008040000 */
[----:B---3--:R-:W-:Y:S01]  /*0440*/  NOP ;  /* 0x0000000000007918 */ /* 0x008fe20000000000 */
.L_x_7:
[----:B------:R-:W-:Y:S05]  /*0450*/  BSYNC.RECONVERGENT B0 ;  /* 0x0000000000007941 */ /* 0x000fea0003800200 */
.L_x_6:
[----:B------:R-:W3:Y:S01]  /*0460*/  LDCU.64 UR4, c[0x0][0xc88] ;  /* 0x00019100ff0477ac */ /* 0x000ee20008000a00 */
[----:B------:R-:W-:Y:S02]  /*0470*/  UISETP.EQ.U32.AND UP2, UPT, UR12, URZ, UPT ;  /* 0x000000ff0c00728c */ /* 0x000fe4000bf42070 */
[----:B------:R-:W-:Y:S02]  /*0480*/  UPLOP3.LUT UP4, UPT, UPT, UPT, UPT, 0x80, 0x8 ;  /* 0x000000000008789c */ /* 0x000fe40003f8f070 */
[----:B---3--:R-:W-:-:S04]  /*0490*/  UISETP.NE.U32.AND UP0, UPT, UR4, URZ, UPT ;  /* 0x000000ff0400728c */ /* 0x008fc8000bf05070 */
[----:B------:R-:W-:-:S04]  /*04a0*/  UISETP.NE.AND.EX UP1, UPT, UR5, URZ, UPT, UP0 ;  /* 0x000000ff0500728c */ /* 0x000fc8000bf25300 */
[----:B------:R-:W-:-:S04]  /*04b0*/  UISETP.EQ.OR.EX UP3, UPT, UR13, URZ, !UP1, UP2 ;  /* 0x000000ff0d00728c */ /* 0x000fc8000cf62720 */
[----:B------:R-:W-:-:S06]  /*04c0*/  UP2UR UR4, UPR, URZ, 0x8 ;  /* 0x00000008ff047883 */ /* 0x000fcc0008000000 */
[----:B------:R-:W-:Y:S01]  /*04d0*/  MOV R143, UR4 ;  /* 0x00000004008f7c02 */ /* 0x000fe20008000f00 */
[----:B------:R-:W-:Y:S06]  /*04e0*/  BRA.U !UP3, `(.L_x_8) ;  /* 0x000000010b207547 */ /* 0x000fec000b800000 */
[----:B------:R-:W-:Y:S01]  /*04f0*/  UISETP.NE.U32.AND UP2, UPT, UR12, URZ, UPT ;  /* 0x000000ff0c00728c */ /* 0x000fe2000bf45070 */
[----:B-----5:R-:W-:Y:S01]  /*0500*/  FSETP.NEU.AND P0, PT, R71, RZ, PT ;  /* 0x000000ff4700720b */ /* 0x020fe20003f0d000 */
[----:B------:R-:W-:Y:S02]  /*0510*/  USEL UR4, URZ, 0xffffffff, UP1 ;  /* 0xffffffffff047887 */ /* 0x000fe40008800000 */
[----:B------:R-:W-:-:S10]  /*0520*/  UISETP.NE.AND.EX UP2, UPT, UR13, URZ, UPT, UP2 ;  /* 0x000000ff0d00728c */ /* 0x000fd4000bf45320 */
[----:B------:R-:W-:Y:S01]  /*0530*/  VOTEU.ANY UP0, P0 ;  /* 0x0000000000ff7886 */ /* 0x000fe20000000100 */
[----:B------:R-:W-:-:S04]  /*0540*/  @!UP2 USEL UR4, URZ, 0xffffffff, UP0 ;  /* 0xffffffffff04a887 */ /* 0x000fc80008000000 */
[----:B------:R-:W-:-:S04]  /*0550*/  ULOP3.LUT UR4, UR4, 0x1, URZ, 0xc0, !UPT ;  /* 0x0000000104047892 */ /* 0x000fc8000f8ec0ff */
[----:B------:R-:W-:-:S11]  /*0560*/  UISETP.NE.U32.AND UP4, UPT, UR4, 0x1, UPT ;  /* 0x000000010400788c */ /* 0x000fd6000bf85070 */
.L_x_8:
[----:B------:R-:W3:Y:S01]  /*0570*/  SHFL.IDX PT, R0, R140, RZ, 0x1f ;  /* 0x00001fff8c007589 */ /* 0x000ee200000e0000 */
[----:B------:R-:W-:-:S04]  /*0580*/  UISETP.NE.AND UP0, UPT, UR18, 0x2, UPT ;  /* 0x000000021200788c */ /* 0x000fc8000bf05270 */
[----:B------:R-:W-:Y:S02]  /*0590*/  UISETP.EQ.AND UP2, UPT, UR22, URZ, !UP0 ;  /* 0x000000ff1600728c */ /* 0x000fe4000c742270 */
[----:B------:R-:W-:-:S04]  /*05a0*/  USEL UR56, URZ, 0x1, UP0 ;  /* 0x00000001ff387887 */ /* 0x000fc80008000000 */
[----:B------:R-:W-:Y:S02]  /*05b0*/  PLOP3.LUT P4, PT, P1, PT, UP2, 0x80, 0x8 ;  /* 0x000000000008781c */ /* 0x000fe40000f8f028 */
[----:B---3--:R-:W-:-:S13]  /*05c0*/  ISETP.NE.AND P0, PT, R0, RZ, PT ;  /* 0x000000ff0000720c */ /* 0x008fda0003f05270 */
[----:B------:R-:W-:Y:S05]  /*05d0*/  @P0 BRA `(.L_x_9) ;  /* 0x0000000000380947 */ /* 0x000fea0003800000 */
[----:B------:R-:W3:Y:S01]  /*05e0*/  S2UR UR5, SR_CgaCtaId ;  /* 0x00000000000579c3 */ /* 0x000ee20000008800 */
[----:B------:R-:W-:Y:S01]  /*05f0*/  UMOV UR4, 0x400 ;  /* 0x0000040000047882 */ /* 0x000fe20000000000 */
[----:B------:R-:W-:Y:S01]  /*0600*/  UMOV UR6, 0x1 ;  /* 0x0000000100067882 */ /* 0x000fe20000000000 */
[----:B------:R-:W-:Y:S01]  /*0610*/  ELECT P0, URZ, PT ;  /* 0x0000000000ff782f */ /* 0x000fe20003800000 */
[----:B------:R-:W-:-:S04]  /*0620*/  UIADD3 UR6, UPT, UPT, -UR6, 0x100000, URZ ;  /* 0x0010000006067890 */ /* 0x000fc8000fffe1ff */
[----:B------:R-:W-:Y:S02]  /*0630*/  USHF.L.U32 UR7, UR6, 0xb, URZ ;  /* 0x0000000b06077899 */ /* 0x000fe400080006ff */
[----:B------:R-:W-:Y:S02]  /*0640*/  USHF.L.U32 UR6, UR6, 0x1, URZ ;  /* 0x0000000106067899 */ /* 0x000fe400080006ff */
[----:B---3--:R-:W-:Y:S01]  /*0650*/  ULEA UR4, UR5, UR4, 0x18 ;  /* 0x0000000405047291 */ /* 0x008fe2000f8ec0ff */
[----:B------:R-:W3:Y:S11]  /*0660*/  FENCE.VIEW.ASYNC.S ;  /* 0x00000000000073c6 */ /* 0x000ef60000000000 */
[----:B---3--:R3:W4:Y:S01]  /*0670*/  SYNCS.EXCH.64 URZ, [UR4], UR6 ;  /* 0x0000000604ff75b2 */ /* 0x0087220008000100 */
[----:B------:R3:W1:Y:S01]  /*0680*/  SYNCS.EXCH.64 URZ, [UR4+0x10], UR6 ;  /* 0x0000100604ff75b2 */ /* 0x0006620008000100 */
[----:B------:R3:W1:Y:S01]  /*0690*/  SYNCS.EXCH.64 URZ, [UR4+0x8], UR6 ;  /* 0x0000080604ff75b2 */ /* 0x0006620008000100 */
[----:B------:R3:W1:Y:S01]  /*06a0*/  SYNCS.EXCH.64 URZ, [UR4+0x18], UR6 ;  /* 0x0000180604ff75b2 */ /* 0x0006620008000100 */
[----:B------:R-:W-:Y:S01]  /*06b0*/  NOP ;  /* 0x0000000000007918 */ /* 0x000fe20000000000 */
.L_x_9:
[----:B------:R-:W2:Y:S01]  /*06c0*/  SHFL.IDX PT, R0, R140, RZ, 0x1f ;  /* 0x00001fff8c007589 */ /* 0x000ea200000e0000 */
[----:B------:R-:W-:Y:S01]  /*06d0*/  NOP ;  /* 0x0000000000007918 */ /* 0x000fe20000000000 */
[----:B--2---:R-:W-:-:S13]  /*06e0*/  ISETP.NE.AND P0, PT, R0, 0x1, PT ;  /* 0x000000010000780c */ /* 0x004fda0003f05270 */
[----:B------:R-:W-:Y:S05]  /*06f0*/  @P0 BRA `(.L_x_10) ;  /* 0x0000000000580947 */ /* 0x000fea0003800000 */
[----:B------:R-:W2:Y:S01]  /*0700*/  S2UR UR5, SR_CgaCtaId ;  /* 0x00000000000579c3 */ /* 0x000ea20000008800 */
[----:B---3--:R-:W-:Y:S01]  /*0710*/  UMOV UR4, 0x400 ;  /* 0x0000040000047882 */ /* 0x008fe20000000000 */
[----:B------:R-:W-:Y:S01]  /*0720*/  UMOV UR8, 0x20 ;  /* 0x0000002000087882 */ /* 0x000fe20000000000 */
[----:B------:R-:W-:Y:S01]  /*0730*/  UMOV UR6, 0x80 ;  /* 0x0000008000067882 */ /* 0x000fe20000000000 */
[----:B------:R-:W-:-:S04]  /*0740*/  UIADD3 UR8, UPT, UPT, -UR8, 0x100000, URZ ;  /* 0x0010000008087890 */ /* 0x000fc8000fffe1ff */
[----:B------:R-:W-:Y:S02]  /*0750*/  USHF.L.U32 UR9, UR8, 0xb, URZ ;  /* 0x0000000b08097899 */ /* 0x000fe400080006ff */
[----:B------:R-:W-:Y:S02]  /*0760*/  USHF.L.U32 UR8, UR8, 0x1, URZ ;  /* 0x0000000108087899 */ /* 0x000fe400080006ff */
[----:B------:R-:W-:-:S04]  /*0770*/  UIADD3 UR6, UPT, UPT, -UR6, 0x100000, URZ ;  /* 0x0010000006067890 */ /* 0x000fc8000fffe1ff */
[----:B------:R-:W-:Y:S02]  /*0780*/  USHF.L.U32 UR7, UR6, 0xb, URZ ;  /* 0x0000000b06077899 */ /* 0x000fe400080006ff */
[----:B------:R-:W-:Y:S01]  /*0790*/  USHF.L.U32 UR6, UR6, 0x1, URZ ;  /* 0x0000000106067899 */ /* 0x000fe200080006ff */
[----:B------:R-:W-:Y:S01]  /*07a0*/  ELECT P0, URZ, PT ;  /* 0x0000000000ff782f */ /* 0x000fe20003800000 */
[----:B--2---:R-:W-:Y:S01]  /*07b0*/  ULEA UR4, UR5, UR4, 0x18 ;  /* 0x0000000405047291 */ /* 0x004fe2000f8ec0ff */
[----:B------:R-:W2:Y:S11]  /*07c0*/  FENCE.VIEW.ASYNC.S ;  /* 0x00000000000073c6 */ /* 0x000eb60000000000 */
[----:B--2---:R2:W3:Y:S01]  /*07d0*/  SYNCS.EXCH.64 URZ, [UR4+0x20], UR8 ;  /* 0x0000200804ff75b2 */ /* 0x0044e20008000100 */
[----:B------:R2:W1:Y:S01]  /*07e0*/  SYNCS.EXCH.64 URZ, [UR4+0x40], UR6 ;  /* 0x0000400604ff75b2 */ /* 0x0004620008000100 */
[----:B------:R2:W1:Y:S01]  /*07f0*/  SYNCS.EXCH.64 URZ, [UR4+0x28], UR8 ;  /* 0x0000280804ff75b2 */ /* 0x0004620008000100 */
[----:B------:R2:W1:Y:S01]  /*0800*/  SYNCS.EXCH.64 URZ, [UR4+0x48], UR6 ;  /* 0x0000480604ff75b2 */ /* 0x0004620008000100 */
[----:B------:R2:W1:Y:S01]  /*0810*/  SYNCS.EXCH.64 URZ, [UR4+0x30], UR8 ;  /* 0x0000300804ff75b2 */ /* 0x0004620008000100 */
[----:B------:R2:W1:Y:S01]  /*0820*/  SYNCS.EXCH.64 URZ, [UR4+0x50], UR6 ;  /* 0x0000500604ff75b2 */ /* 0x0004620008000100 */
[----:B------:R2:W1:Y:S01]  /*0830*/  SYNCS.EXCH.64 URZ, [UR4+0x38], UR8 ;  /* 0x0000380804ff75b2 */ /* 0x0004620008000100 */
[----:B------:R2:W1:Y:S01]  /*0840*/  SYNCS.EXCH.64 URZ, [UR4+0x58], UR6 ;  /* 0x0000580604ff75b2 */ /* 0x0004620008000100 */
[----:B------:R-:W-:Y:S01]  /*0850*/  NOP ;  /* 0x0000000000007918 */ /* 0x000fe20000000000 */
.L_x_10:
[----:B------:R-:W4:Y:S01]  /*0860*/  SHFL.IDX PT, R0, R140, RZ, 0x1f ;  /* 0x00001fff8c007589 */ /* 0x000f2200000e0000 */
[----:B------:R-:W-:Y:S01]  /*0870*/  NOP ;  /* 0x0000000000007918 */ /* 0x000fe20000000000 */
[----:B----4-:R-:W-:-:S13]  /*0880*/  ISETP.NE.AND P0, PT, R0, 0x3, PT ;  /* 0x000000030000780c */ /* 0x010fda0003f05270 */
[----:B------:R-:W-:Y:S05]  /*0890*/  @P0 BRA `(.L_x_11) ;  /* 0x0000000000300947 */ /* 0x000fea0003800000 */
[----:B--23--:R-:W2:Y:S01]  /*08a0*/  S2UR UR6, SR_CgaCtaId ;  /* 0x00000000000679c3 */ /* 0x00cea20000008800 */
[----:B------:R-:W-:Y:S01]  /*08b0*/  UMOV UR4, 0x400 ;  /* 0x0000040000047882 */ /* 0x000fe20000000000 */
[----:B------:R-:W-:Y:S01]  /*08c0*/  UMOV UR5, 0x20 ;  /* 0x0000002000057882 */ /* 0x000fe20000000000 */
[----:B------:R-:W-:Y:S01]  /*08d0*/  ELECT P0, URZ, PT ;  /* 0x0000000000ff782f */ /* 0x000fe20003800000 */
[----:B--2---:R-:W-:Y:S02]  /*08e0*/  ULEA UR6, UR6, UR4, 0x18 ;  /* 0x0000000406067291 */ /* 0x004fe4000f8ec0ff */
[----:B------:R-:W-:-:S04]  /*08f0*/  UIADD3 UR4, UPT, UPT, -UR5, 0x100000, URZ ;  /* 0x0010000005047890 */ /* 0x000fc8000fffe1ff */
[----:B------:R-:W-:Y:S02]  /*0900*/  USHF.L.U32 UR5, UR4, 0xb, URZ ;  /* 0x0000000b04057899 */ /* 0x000fe400080006ff */
[----:B------:R-:W-:Y:S01]  /*0910*/  USHF.L.U32 UR4, UR4, 0x1, URZ ;  /* 0x0000000104047899 */ /* 0x000fe200080006ff */
[----:B------:R-:W2:Y:S11]  /*0920*/  FENCE.VIEW.ASYNC.S ;  /* 0x00000000000073c6 */ /* 0x000eb60000000000 */
[----:B--2---:R4:W2:Y:S01]  /*0930*/  SYNCS.EXCH.64 URZ, [UR6+0x60], UR4 ;  /* 0x0000600406ff75b2 */ /* 0x0048a20008000100 */
[----:B------:R4:W3:Y:S02]  /*0940*/  SYNCS.EXCH.64 URZ, [UR6+0x68], UR4 ;  /* 0x0000680406ff75b2 */ /* 0x0008e40008000100 */
[----:B----4-:R-:W-:Y:S01]  /*0950*/  NOP ;  /* 0x0000000000007918 */ /* 0x010fe20000000000 */
.L_x_11:
[----:B------:R-:W4:Y:S01]  /*0960*/  SHFL.IDX PT, R0, R140, RZ, 0x1f ;  /* 0x00001fff8c007589 */ /* 0x000f2200000e0000 */
[----:B------:R-:W-:Y:S01]  /*0970*/  NOP ;  /* 0x0000000000007918 */ /* 0x000fe20000000000 */
[----:B----4-:R-:W-:-:S13]  /*0980*/  ISETP.NE.AND P0, PT, R0, 0x4, PT ;  /* 0x000000040000780c */ /* 0x010fda0003f05270 */
[----:B------:R-:W-:Y:S05]  /*0990*/  @P0 BRA `(.L_x_12) ;  /* 0x00000000004c0947 */ /* 0x000fea0003800000 */
[----:B------:R-:W4:Y:S01]  /*09a0*/  S2UR UR5, SR_CgaCtaId ;  /* 0x00000000000579c3 */ /* 0x000f220000008800 */
[----:B--23--:R-:W-:Y:S01]  /*09b0*/  UMOV UR4, 0x1e0 ;  /* 0x000001e000047882 */ /* 0x00cfe20000000000 */
[----:B------:R-:W-:Y:S01]  /*09c0*/  UMOV UR6, 0x400 ;  /* 0x0000040000067882 */ /* 0x000fe20000000000 */
[----:B------:R-:W-:Y:S01]  /*09d0*/  USEL UR4, UR4, 0x1a0, UP4 ;  /* 0x000001a004047887 */ /* 0x000fe2000a000000 */
[----:B------:R-:W-:Y:S01]  /*09e0*/  UMOV UR8, 0x1 ;  /* 0x0000000100087882 */ /* 0x000fe20000000000 */
[----:B------:R-:W-:Y:S01]  /*09f0*/  ELECT P0, URZ, PT ;  /* 0x0000000000ff782f */ /* 0x000fe20003800000 */
[----:B------:R-:W-:-:S04]  /*0a00*/  UIADD3 UR8, UPT, UPT, -UR8, 0x100000, URZ ;  /* 0x0010000008087890 */ /* 0x000fc8000fffe1ff */
[----:B------:R-:W-:Y:S02]  /*0a10*/  USHF.L.U32 UR9, UR8, 0xb, URZ ;  /* 0x0000000b08097899 */ /* 0x000fe400080006ff */
[----:B------:R-:W-:Y:S02]  /*0a20*/  USHF.L.U32 UR8, UR8, 0x1, URZ ;  /* 0x0000000108087899 */ /* 0x000fe400080006ff */
[----:B----4-:R-:W-:Y:S02]  /*0a30*/  ULEA UR6, UR5, UR6, 0x18 ;  /* 0x0000000605067291 */ /* 0x010fe4000f8ec0ff */
[----:B------:R-:W-:-:S04]  /*0a40*/  UIADD3 UR4, UPT, UPT, -UR4, 0x100000, URZ ;  /* 0x0010000004047890 */ /* 0x000fc8000fffe1ff */
[----:B------:R-:W-:Y:S02]  /*0a50*/  USHF.L.U32 UR5, UR4, 0xb, URZ ;  /* 0x0000000b04057899 */ /* 0x000fe400080006ff */
[----:B------:R-:W-:Y:S01]  /*0a60*/  USHF.L.U32 UR4, UR4, 0x1, URZ ;  /* 0x0000000104047899 */ /* 0x000fe200080006ff */
[----:B------:R-:W2:Y:S03]  /*0a70*/  FENCE.VIEW.ASYNC.S ;  /* 0x00000000000073c6 */ /* 0x000ea60000000000 */
[----:B--2---:R4:W2:Y:S08]  /*0a80*/  SYNCS.EXCH.64 URZ, [UR6+0x70], UR8 ;  /* 0x0000700806ff75b2 */ /* 0x0048b00008000100 */
[----:B------:R4:W3:Y:S01]  /*0a90*/  SYNCS.EXCH.64 URZ, [UR6+0x80], UR4 ;  /* 0x0000800406ff75b2 */ /* 0x0008e20008000100 */
[----:B------:R4:W1:Y:S01]  /*0aa0*/  SYNCS.EXCH.64 URZ, [UR6+0x78], UR8 ;  /* 0x0000780806ff75b2 */ /* 0x0008620008000100 */
[----:B------:R4:W1:Y:S02]  /*0ab0*/  SYNCS.EXCH.64 URZ, [UR6+0x88], UR4 ;  /* 0x0000880406ff75b2 */ /* 0x0008640008000100 */
[----:B----4-:R-:W-:Y:S01]  /*0ac0*/  NOP ;  /* 0x0000000000007918 */ /* 0x010fe20000000000 */
.L_x_12:
[----:B------:R-:W4:Y:S01]  /*0ad0*/  SHFL.IDX PT, R0, R140, RZ, 0x1f ;  /* 0x00001fff8c007589 */ /* 0x000f2200000e0000 */
[----:B------:R-:W-:Y:S01]  /*0ae0*/  NOP ;  /* 0x0000000000007918 */ /* 0x000fe20000000000 */
[----:B----4-:R-:W-:-:S13]  /*0af0*/  ISETP.NE.AND P0, PT, R0, 0x5, PT ;  /* 0x000000050000780c */ /* 0x010fda0003f05270 */
[----:B------:R-:W-:Y:S05]  /*0b00*/  @P0 BRA `(.L_x_13) ;  /* 0x0000000000400947 */ /* 0x000fea0003800000 */
[----:B------:R-:W4:Y:S01]  /*0b10*/  S2UR UR5, SR_CgaCtaId ;  /* 0x00000000000579c3 */ /* 0x000f220000008800 */
[----:B--23--:R-:W-:Y:S01]  /*0b20*/  UMOV UR4, 0x400 ;  /* 0x0000040000047882 */ /* 0x00cfe20000000000 */
        /* <DEDUP_REMOVED lines=9> */
[----:B----4-:R-:W-:Y:S01]  /*0bc0*/  ULEA UR4, UR5, UR4, 0x18 ;  /* 0x0000000405047291 */ /* 0x010fe2000f8ec0ff */
[----:B------:R-:W2:Y:S11]  /*0bd0*/  FENCE.VIEW.ASYNC.S ;  /* 0x00000000000073c6 */ /* 0x000eb60000000000 */
[----:B--2---:R4:W2:Y:S01]  /*0be0*/  SYNCS.EXCH.64 URZ, [UR4+0x90], UR6 ;  /* 0x0000900604ff75b2 */ /* 0x0048a20008000100 */
[----:B------:R4:W3:Y:S02]  /*0bf0*/  SYNCS.EXCH.64 URZ, [UR4+0x98], UR8 ;  /* 0x0000980804ff75b2 */ /* 0x0008e40008000100 */
[----:B----4-:R-:W-:Y:S01]  /*0c00*/  NOP ;  /* 0x0000000000007918 */ /* 0x010fe20000000000 */
.L_x_13:
[----:B------:R-:W4:Y:S01]  /*0c10*/  SHFL.IDX PT, R0, R140, RZ, 0x1f ;  /* 0x00001fff8c007589 */ /* 0x000f2200000e0000 */
[----:B------:R-:W-:Y:S01]  /*0c20*/  ISETP.NE.OR P1, PT, RZ, UR18, !P1 ;  /* 0x00000012ff007c0c */ /* 0x000fe2000cf25670 */
[----:B------:R-:W-:Y:S01]  /*0c30*/  NOP ;  /* 0x0000000000007918 */ /* 0x000fe20000000000 */
[----:B----4-:R-:W-:-:S13]  /*0c40*/  ISETP.NE.AND P0, PT, R0, 0x3, PT ;  /* 0x000000030000780c */ /* 0x010fda0003f05270 */
[----:B------:R-:W-:Y:S05]  /*0c50*/  @P0 BRA `(.L_x_14) ;  /* 0x0000000000380947 */ /* 0x000fea0003800000 */
[----:B------:R-:W4:Y:S01]  /*0c60*/  S2UR UR5, SR_CgaCtaId ;  /* 0x00000000000579c3 */ /* 0x000f220000008800 */
[----:B--23--:R-:W-:Y:S01]  /*0c70*/  UMOV UR4, 0x400 ;  /* 0x0000040000047882 */ /* 0x00cfe20000000000 */
[----:B------:R-:W-:Y:S01]  /*0c80*/  UMOV UR6, 0x20 ;  /* 0x0000002000067882 */ /* 0x000fe20000000000 */
[----:B------:R-:W-:Y:S01]  /*0c90*/  ELECT P0, URZ, PT ;  /* 0x0000000000ff782f */ /* 0x000fe20003800000 */
[----:B------:R-:W-:-:S04]  /*0ca0*/  UIADD3 UR6, UPT, UPT, -UR6, 0x100000, URZ ;  /* 0x0010000006067890 */ /* 0x000fc8000fffe1ff */
[----:B------:R-:W-:Y:S02]  /*0cb0*/  USHF.L.U32 UR7, UR6, 0xb, URZ ;  /* 0x0000000b06077899 */ /* 0x000fe400080006ff */
[----:B------:R-:W-:Y:S02]  /*0cc0*/  USHF.L.U32 UR6, UR6, 0x1, URZ ;  /* 0x0000000106067899 */ /* 0x000fe400080006ff */
[----:B----4-:R-:W-:Y:S01]  /*0cd0*/  ULEA UR4, UR5, UR4, 0x18 ;  /* 0x0000000405047291 */ /* 0x010fe2000f8ec0ff */
[----:B------:R-:W2:Y:S11]  /*0ce0*/  FENCE.VIEW.ASYNC.S ;  /* 0x00000000000073c6 */ /* 0x000eb60000000000 */
[----:B--2---:R4:W2:Y:S01]  /*0cf0*/  SYNCS.EXCH.64 URZ, [UR4+0xa0], UR6 ;  /* 0x0000a00604ff75b2 */ /* 0x0048a20008000100 */
[----:B------:R4:W3:Y:S01]  /*0d00*/  SYNCS.EXCH.64 URZ, [UR4+0xb0], UR6 ;  /* 0x0000b00604ff75b2 */ /* 0x0008e20008000100 */
[----:B------:R4:W1:Y:S01]  /*0d10*/  SYNCS.EXCH.64 URZ, [UR4+0xa8], UR6 ;  /* 0x0000a80604ff75b2 */ /* 0x0008620008000100 */
[----:B------:R4:W1:Y:S02]  /*0d20*/  SYNCS.EXCH.64 URZ, [UR4+0xb8], UR6 ;  /* 0x0000b80604ff75b2 */ /* 0x0008640008000100 */
[----:B----4-:R-:W-:Y:S01]  /*0d30*/  NOP ;  /* 0x0000000000007918 */ /* 0x010fe20000000000 */
.L_x_14:
[----:B--23--:R-:W2:Y:S01]  /*0d40*/  S2UR UR7, SR_CgaCtaId ;  /* 0x00000000000779c3 */ /* 0x00cea20000008800 */
[----:B------:R-:W-:Y:S01]  /*0d50*/  VOTEU.ALL UP0, P1 ;  /* 0x0000000000ff7886 */ /* 0x000fe20000800000 */
[----:B------:R-:W-:Y:S01]  /*0d60*/  UMOV UR4, 0x100 ;  /* 0x0000010000047882 */ /* 0x000fe20000000000 */
[----:B------:R-:W-:Y:S01]  /*0d70*/  NOP ;  /* 0x0000000000007918 */ /* 0x000fe20000000000 */
[----:B-1----:R-:W-:Y:S01]  /*0d80*/  LOP3.LUT R3, R152, 0x1f, RZ, 0xc0, !PT ;  /* 0x0000001f98037812 */ /* 0x002fe200078ec0ff */
[----:B------:R-:W-:Y:S01]  /*0d90*/  UISETP.NE.AND UP5, UPT, UR18, URZ, UPT ;  /* 0x000000ff1200728c */ /* 0x000fe2000bfa5270 */
[----:B------:R-:W-:Y:S01]  /*0da0*/  @!UP0 UMOV UR6, 0x400 ;  /* 0x0000040000068882 */ /* 0x000fe20000000000 */
[----:B------:R-:W-:-:S04]  /*0db0*/  @!UP0 UIADD3 UR4, UPT, UPT, -UR4, 0x100000, URZ ;  /* 0x0010000004048890 */ /* 0x000fc8000fffe1ff */
[----:B------:R-:W-:Y:S02]  /*0dc0*/  @!UP0 USHF.L.U32 UR5, UR4, 0xb, URZ ;  /* 0x0000000b04058899 */ /* 0x000fe400080006ff */
[----:B------:R-:W-:Y:S02]  /*0dd0*/  @!UP0 USHF.L.U32 UR4, UR4, 0x1, URZ ;  /* 0x0000000104048899 */ /* 0x000fe400080006ff */
[----:B--2---:R-:W-:Y:S01]  /*0de0*/  @!UP0 ULEA UR6, UR7, UR6, 0x18 ;  /* 0x0000000607068291 */ /* 0x004fe2000f8ec0ff */
[----:B------:R-:W1:Y:S01]  /*0df0*/  LDCU UR7, c[0x0][0x36c] ;  /* 0x00006d80ff0777ac */ /* 0x000e620008000800 */
[----:B------:R-:W-:Y:S01]  /*0e00*/  VOTEU.ALL UP0, P1 ;  /* 0x0000000000ff7886 */ /* 0x000fe20000800000 */
[----:B------:R-:W2:Y:S09]  /*0e10*/  FENCE.VIEW.ASYNC.S ;  /* 0x00000000000073c6 */ /* 0x000eb20000000000 */
[----:B--2---:R2:W3:Y:S01]  /*0e20*/  @!UP0 SYNCS.EXCH.64 URZ, [UR6+0xc0], UR4 ;  /* 0x0000c00406ff85b2 */ /* 0x0044e20008000100 */
[----:B-1----:R-:W-:-:S09]  /*0e30*/  UISETP.EQ.U32.AND UP6, UPT, UR7, 0x1, UPT ;  /* 0x000000010700788c */ /* 0x002fd2000bfc2070 */
[----:B--2---:R-:W-:Y:S05]  /*0e40*/  BRA.U !UP6, `(.L_x_15) ;  /* 0x000000010e087547 */ /* 0x004fea000b800000 */
[----:B---3--:R-:W-:Y:S01]  /*0e50*/  UCGABAR_ARV ;  /* 0x00000000000079c7 */ /* 0x008fe20008000000 */
[----:B------:R-:W-:Y:S05]  /*0e60*/  BRA `(.L_x_16) ;  /* 0x0000000000047947 */ /* 0x000fea0003800000 */
.L_x_15:
[----:B---3--:R-:W-:Y:S01]  /*0e70*/  NOP ;  /* 0x0000000000007918 */ /* 0x008fe20000000000 */
.L_x_16:
[----:B------:R-:W1:Y:S01]  /*0e80*/  S2UR UR71, SR_CTAID.X ;  /* 0x00000000004779c3 */ /* 0x000e620000002500 */
[----:B------:R-:W-:-:S05]  /*0e90*/  CS2R.32 R142, SR_CgaSize ;  /* 0x00000000008e7805 */ /* 0x000fca0000008a00 */
[----:B------:R-:W-:-:S05]  /*0ea0*/  IMAD R142, R142, -0xa0, RZ ;  /* 0xffffff608e8e7824 */ /* 0x000fca00078e02ff */
[----:B------:R-:W-:-:S14]  /*0eb0*/  R2UR UR5, R142 ;  /* 0x000000008e0572ca */ /* 0x000fdc00000e0000 */
[----:B------:R-:W2:Y:S01]  /*0ec0*/  LDCU UR5, c[0x0][UR5+0x2b0] ;  /* 0x00005600050577ac */ /* 0x000ea20008000800 */
[----:B------:R-:W-:-:S05]  /*0ed0*/  CS2R.32 R142, SR_CgaSize ;  /* 0x00000000008e7805 */ /* 0x000fca0000008a00 */
[----:B------:R-:W-:-:S05]  /*0ee0*/  IMAD R142, R142, -0xa0, RZ ;  /* 0xffffff608e8e7824 */ /* 0x000fca00078e02ff */
[----:B------:R-:W-:-:S14]  /*0ef0*/  R2UR UR4, R142 ;  /* 0x000000008e0472ca */ /* 0x000fdc00000e0000 */
[----:B------:R-:W3:Y:S01]  /*0f00*/  LDCU UR4, c[0x0][UR4+0x2b4] ;  /* 0x00005680040477ac */ /* 0x000ee20008000800 */
[----:B------:R-:W4:Y:S01]  /*0f10*/  S2UR UR6, SR_CTAID.Y ;  /* 0x00000000000679c3 */ /* 0x000f220000002600 */
[----:B------:R-:W-:-:S05]  /*0f20*/  CS2R.32 R142, SR_CgaSize ;  /* 0x00000000008e7805 */ /* 0x000fca0000008a00 */
[----:B------:R-:W-:-:S05]  /*0f30*/  IMAD R142, R142, -0xa0, RZ ;  /* 0xffffff608e8e7824 */ /* 0x000fca00078e02ff */
[----:B------:R-:W-:-:S14]  /*0f40*/  R2UR UR7, R142 ;  /* 0x000000008e0772ca */ /* 0x000fdc00000e0000 */
[----:B------:R-:W3:Y:S01]  /*0f50*/  LDCU UR7, c[0x0][UR7+0x2a0] ;  /* 0x00005400070777ac */ /* 0x000ee20008000800 */
[----:B------:R-:W-:-:S05]  /*0f60*/  CS2R.32 R142, SR_CgaSize ;  /* 0x00000000008e7805 */ /* 0x000fca0000008a00 */
[----:B------:R-:W-:-:S05]  /*0f70*/  IMAD R142, R142, -0xa0, RZ ;  /* 0xffffff608e8e7824 */ /* 0x000fca00078e02ff */
[----:B------:R-:W-:-:S14]  /*0f80*/  R2UR UR8, R142 ;  /* 0x000000008e0872ca */ /* 0x000fdc00000e0000 */
[----:B------:R-:W3:Y:S01]  /*0f90*/  LDCU UR8, c[0x0][UR8+0x2a4] ;  /* 0x00005480080877ac */ /* 0x000ee20008000800 */
[----:B------:R-:W3:Y:S01]  /*0fa0*/  S2UR UR9, SR_CgaCtaId ;  /* 0x00000000000979c3 */ /* 0x000ee20000008800 */
[----:B------:R-:W3:Y:S01]  /*0fb0*/  LDCU UR19, c[0x0][0xf24] ;  /* 0x0001e480ff1377ac */ /* 0x000ee20008000800 */
[----:B------:R-:W3:Y:S01]  /*0fc0*/  LDCU UR45, c[0x0][0xf24] ;  /* 0x0001e480ff2d77ac */ /* 0x000ee20008000800 */
[----:B-1----:R-:W-:-:S05]  /*0fd0*/  I2FP.F32.U32 R2, UR71 ;  /* 0x0000004700027c45 */ /* 0x002fca0008201000 */
[----:B------:R-:W1:Y:S01]  /*0fe0*/  S2UR UR52, SR_CTAID.Z ;  /* 0x00000000003479c3 */ /* 0x000e620000002700 */
[----:B------:R-:W1:Y:S01]  /*0ff0*/  LDCU UR24, c[0x0][0xf30] ;  /* 0x0001e600ff1877ac */ /* 0x000e620008000800 */
[----:B--2---:R-:W-:Y:S01]  /*1000*/  FMUL R2, R2, UR5 ;  /* 0x0000000502027c20 */ /* 0x004fe20008400000 */
[----:B------:R-:W-:Y:S01]  /*1010*/  UMOV UR28, UR71 ;  /* 0x00000047001c7c82 */ /* 0x000fe20008000000 */
[----:B----4-:R-:W-:Y:S01]  /*1020*/  I2FP.F32.U32 R0, UR6 ;  /* 0x0000000600007c45 */ /* 0x010fe20008201000 */
[----:B------:R-:W-:-:S03]  /*1030*/  UMOV UR20, UR6 ;  /* 0x0000000600147c82 */ /* 0x000fc60008000000 */
[----:B------:R-:W2:Y:S01]  /*1040*/  F2I.U32.TRUNC.NTZ R2, R2 ;  /* 0x0000000200027305 */ /* 0x000ea2000020f000 */
[----:B---3--:R-:W-:Y:S01]  /*1050*/  UISETP.GE.AND UP2, UPT, UR19, 0x1, UPT ;  /* 0x000000011300788c */ /* 0x008fe2000bf46270 */
[----:B------:R-:W-:Y:S01]  /*1060*/  FMUL R0, R0, UR4 ;  /* 0x0000000400007c20 */ /* 0x000fe20008400000 */
[----:B------:R-:W-:-:S05]  /*1070*/  USHF.L.U32 UR60, UR9, 0xa, URZ ;  /* 0x0000000a093c7899 */ /* 0x000fca00080006ff */
[----:B------:R-:W3:Y:S01]  /*1080*/  F2I.U32.TRUNC.NTZ R0, R0 ;  /* 0x0000000000007305 */ /* 0x000ee2000020f000 */
[----:B------:R-:W-:Y:S01]  /*1090*/  ULOP3.LUT UR60, UR60, 0x400, URZ, 0xc0, !UPT ;  /* 0x000004003c3c7892 */ /* 0x000fe2000f8ec0ff */
[----:B--2---:R-:W-:Y:S02]  /*10a0*/  R2UR UR5, R2 ;  /* 0x00000000020572ca */ /* 0x004fe400000e0000 */
[----:B------:R-:W-:Y:S02]  /*10b0*/  PRMT R2, RZ, 0x7610, R2 ;  /* 0x00007610ff027816 */ /* 0x000fe40000000002 */
[----:B---3--:R-:W-:Y:S02]  /*10c0*/  R2UR UR4, R0 ;  /* 0x00000000000472ca */ /* 0x008fe400000e0000 */
[----:B------:R-:W-:-:S07]  /*10d0*/  PRMT R0, RZ, 0x7610, R0 ;  /* 0x00007610ff007816 */ /* 0x000fce0000000000 */
[----:B------:R-:W-:-:S04]  /*10e0*/  UIADD3 UR5, UPT, UPT, -UR5, URZ, URZ ;  /* 0x000000ff05057290 */ /* 0x000fc8000fffe1ff */
[----:B------:R-:W-:Y:S02]  /*10f0*/  UIMAD UR5, UR7, UR5, UR71 ;  /* 0x00000005070572a4 */ /* 0x000fe4000f8e0247 */
[----:B------:R-:W-:-:S04]  /*1100*/  UIADD3 UR4, UPT, UPT, -UR4, URZ, URZ ;  /* 0x000000ff04047290 */ /* 0x000fc8000fffe1ff */
[----:B------:R-:W-:Y:S01]  /*1110*/  IMAD.U32 R142, RZ, RZ, UR5 ;  /* 0x00000005ff8e7e24 */ /* 0x000fe2000f8e00ff */
[----:B------:R-:W-:-:S06]  /*1120*/  UIMAD UR4, UR8, UR4, UR6 ;  /* 0x00000004080472a4 */ /* 0x000fcc000f8e0206 */
[----:B------:R-:W-:Y:S01]  /*1130*/  IMAD.U32 R141, RZ, RZ, UR4 ;  /* 0x00000004ff8d7e24 */ /* 0x000fe2000f8e00ff */
[----:B-1----:R-:W-:Y:S06]  /*1140*/  BRA.U UP5, `(.L_x_17) ;  /* 0x0000000105307547 */ /* 0x002fec000b800000 */
[----:B------:R-:W-:Y:S01]  /*1150*/  R2UR UR5, R141 ;  /* 0x000000008d0572ca */ /* 0x000fe200000e0000 */
[----:B------:R-:W-:Y:S01]  /*1160*/  UMOV UR7, 0x3 ;  /* 0x0000000300077882 */ /* 0x000fe20000000000 */
[----:B------:R-:W-:-:S11]  /*1170*/  R2UR UR4, R142 ;  /* 0x000000008e0472ca */ /* 0x000fd600000e0000 */
[----:B------:R-:W-:-:S04]  /*1180*/  UISETP.NE.AND UP0, UPT, UR5, URZ, UPT ;  /* 0x000000ff0500728c */ /* 0x000fc8000bf05270 */
[----:B------:R-:W-:Y:S02]  /*1190*/  UISETP.LT.U32.OR UP0, UPT, UR4, 0x2, !UP0 ;  /* 0x000000020400788c */ /* 0x000fe4000c701470 */
[----:B------:R-:W-:Y:S02]  /*11a0*/  ULOP3.LUT UR4, UR4, 0xfffffffe, URZ, 0xc0, !UPT ;  /* 0xfffffffe04047892 */ /* 0x000fe4000f8ec0ff */
[----:B------:R-:W-:Y:S02]  /*11b0*/  USEL UR6, URZ, 0x1, !UP0 ;  /* 0x00000001ff067887 */ /* 0x000fe4000c000000 */
[----:B------:R-:W-:Y:S02]  /*11c0*/  USEL UR5, URZ, 0x2, !UP0 ;  /* 0x00000002ff057887 */ /* 0x000fe4000c000000 */
[----:B------:R-:W-:Y:S02]  /*11d0*/  USHF.L.U32 UR4, UR7, UR4, URZ ;  /* 0x0000000407047299 */ /* 0x000fe400080006ff */
[----:B------:R-:W-:-:S04]  /*11e0*/  UIADD3 UR5, UPT, UPT, UR6, UR5, URZ ;  /* 0x0000000506057290 */ /* 0x000fc8000fffe0ff */
[----:B------:R-:W-:Y:S02]  /*11f0*/  IMAD.U32 R2, RZ, RZ, UR4 ;  /* 0x00000004ff027e24 */ /* 0x000fe4000f8e00ff */
[----:B------:R-:W-:Y:S02]  /*1200*/  IMAD.U32 R0, RZ, RZ, UR5 ;  /* 0x00000005ff007e24 */ /* 0x000fe4000f8e00ff */
.L_x_17:
[----:B------:R-:W-:Y:S05]  /*1210*/  BRA.U !UP2, `(.L_x_18) ;  /* 0x000000010ad07547 */ /* 0x000fea000b800000 */
[----:B------:R-:W1:Y:S01]  /*1220*/  LDCU.128 UR12, c[0x0][0xf10] ;  /* 0x0001e200ff0c77ac */ /* 0x000e620008000c00 */
[----:B------:R-:W2:Y:S01]  /*1230*/  LDCU UR6, c[0x0][0x370] ;  /* 0x00006e00ff0677ac */ /* 0x000ea20008000800 */
[----:B------:R-:W3:Y:S01]  /*1240*/  LDCU UR7, c[0x0][0x374] ;  /* 0x00006e80ff0777ac */ /* 0x000ee20008000800 */
[----:B------:R-:W4:Y:S01]  /*1250*/  LDCU UR21, c[0x0][0xf0c] ;  /* 0x0001e180ff1577ac */ /* 0x000f220008000800 */
[----:B------:R-:W4:Y:S01]  /*1260*/  LDCU UR23, c[0x0][0xf20] ;  /* 0x0001e400ff1777ac */ /* 0x000f220008000800 */
[----:B------:R-:W4:Y:S01]  /*1270*/  LDCU.64 UR8, c[0x0][0xf28] ;  /* 0x0001e500ff0877ac */ /* 0x000f220008000a00 */
[----:B-1----:R-:W-:Y:S02]  /*1280*/  UISETP.NE.AND UP3, UPT, UR14, 0x1, UPT ;  /* 0x000000010e00788c */ /* 0x002fe4000bf65270 */
[----:B---3--:R-:W-:Y:S02]  /*1290*/  UIMAD.WIDE.U32 UR10, UR7, UR15, URZ ;  /* 0x0000000f070a72a5 */ /* 0x008fe4000f8e00ff */
[----:B--2---:R-:W-:-:S02]  /*12a0*/  UIMAD.WIDE.U32 UR16, UR6, UR12, URZ ;  /* 0x0000000c061072a5 */ /* 0x004fc4000f8e00ff */
[----:B----4-:R-:W-:Y:S02]  /*12b0*/  UISETP.NE.AND UP0, UPT, UR21, 0x1, UPT ;  /* 0x000000011500788c */ /* 0x010fe4000bf05270 */
[----:B------:R-:W-:Y:S01]  /*12c0*/  UIMAD.WIDE.U32 UR4, UR28, UR12, URZ ;  /* 0x0000000c1c0472a5 */ /* 0x000fe2000f8e00ff */
[----:B------:R-:W-:Y:S02]  /*12d0*/  UMOV UR10, UR11 ;  /* 0x0000000b000a7c82 */ /* 0x000fe40008000000 */
[----:B------:R-:W-:Y:S01]  /*12e0*/  UMOV UR16, UR17 ;  /* 0x0000001100107c82 */ /* 0x000fe20008000000 */
[----:B------:R-:W-:Y:S02]  /*12f0*/  @UP3 USHF.R.U32.HI UR7, URZ, UR23, UR10 ;  /* 0x00000017ff073299 */ /* 0x000fe4000801160a */
[----:B------:R-:W-:Y:S02]  /*1300*/  UISETP.NE.AND UP2, UPT, UR19, 0x1, UPT ;  /* 0x000000011300788c */ /* 0x000fe4000bf45270 */
[----:B------:R-:W-:-:S02]  /*1310*/  USHF.R.U32.HI UR5, URZ, UR13, UR5 ;  /* 0x0000000dff057299 */ /* 0x000fc40008011605 */
[----:B------:R-:W-:Y:S02]  /*1320*/  @UP0 USHF.R.U32.HI UR6, URZ, UR13, UR16 ;  /* 0x0000000dff060299 */ /* 0x000fe40008011610 */
[----:B------:R-:W-:Y:S02]  /*1330*/  UIMAD.WIDE.U32 UR12, UR20, UR15, URZ ;  /* 0x0000000f140c72a5 */ /* 0x000fe4000f8e00ff */
[----:B------:R-:W-:Y:S02]  /*1340*/  UIMAD.WIDE.U32 UR10, UR7, UR8, URZ ;  /* 0x00000008070a72a5 */ /* 0x000fe4000f8e00ff */
[----:B------:R-:W-:Y:S02]  /*1350*/  UIMAD.WIDE.U32 UR16, UR6, UR8, URZ ;  /* 0x00000008061072a5 */ /* 0x000fe4000f8e00ff */
[----:B------:R-:W-:Y:S01]  /*1360*/  USEL UR5, UR28, UR5, !UP0 ;  /* 0x000000051c057287 */ /* 0x000fe2000c000000 */
[----:B------:R-:W-:Y:S02]  /*1370*/  UMOV UR4, UR13 ;  /* 0x0000000d00047c82 */ /* 0x000fe40008000000 */
[----:B------:R-:W-:Y:S01]  /*1380*/  UMOV UR10, UR11 ;  /* 0x0000000b000a7c82 */ /* 0x000fe20008000000 */
[----:B------:R-:W-:-:S02]  /*1390*/  USHF.R.U32.HI UR4, URZ, UR23, UR4 ;  /* 0x00000017ff047299 */ /* 0x000fc40008011604 */
[----:B------:R-:W-:Y:S01]  /*13a0*/  @UP2 USHF.R.U32.HI UR7, URZ, UR9, UR10 ;  /* 0x00000009ff072299 */ /* 0x000fe2000801160a */
[----:B------:R-:W-:Y:S01]  /*13b0*/  UMOV UR16, UR17 ;  /* 0x0000001100107c82 */ /* 0x000fe20008000000 */
[----:B------:R-:W-:Y:S02]  /*13c0*/  USEL UR4, UR20, UR4, !UP3 ;  /* 0x0000000414047287 */ /* 0x000fe4000d800000 */
[----:B------:R-:W-:Y:S02]  /*13d0*/  @UP2 USHF.R.U32.HI UR6, URZ, UR9, UR16 ;  /* 0x00000009ff062299 */ /* 0x000fe40008011610 */
[----:B------:R-:W-:Y:S02]  /*13e0*/  UIMAD UR7, UR7, UR19, URZ ;  /* 0x00000013070772a4 */ /* 0x000fe4000f8e02ff */
[----:B------:R-:W-:Y:S02]  /*13f0*/  UIMAD UR12, UR6, UR19, URZ ;  /* 0x00000013060c72a4 */ /* 0x000fe4000f8e02ff */
[----:B------:R-:W-:-:S02]  /*1400*/  UISETP.GE.AND UP0, UPT, UR4, UR7, UPT ;  /* 0x000000070400728c */ /* 0x000fc4000bf06270 */
[----:B------:R-:W-:Y:S02]  /*1410*/  UIMAD.WIDE.U32 UR10, UR4, UR8, URZ ;  /* 0x00000008040a72a5 */ /* 0x000fe4000f8e00ff */
[----:B------:R-:W-:Y:S02]  /*1420*/  UISETP.GE.OR UP0, UPT, UR5, UR12, UP0 ;  /* 0x0000000c0500728c */ /* 0x000fe40008706670 */
[----:B------:R-:W-:Y:S02]  /*1430*/  UIMAD.WIDE.U32 UR12, UR5, UR8, URZ ;  /* 0x00000008050c72a5 */ /* 0x000fe4000f8e00ff */
[----:B------:R-:W-:Y:S01]  /*1440*/  UIADD3 UR10, UPT, UPT, -UR4, URZ, URZ ;  /* 0x000000ff040a7290 */ /* 0x000fe2000fffe1ff */
[----:B------:R-:W-:Y:S01]  /*1450*/  UMOV UR8, UR11 ;  /* 0x0000000b00087c82 */ /* 0x000fe20008000000 */
[----:B------:R-:W-:Y:S02]  /*1460*/  UIADD3 UR11, UPT, UPT, -UR5, URZ, URZ ;  /* 0x000000ff050b7290 */ /* 0x000fe4000fffe1ff */
[----:B------:R-:W-:-:S03]  /*1470*/  USHF.R.U32.HI UR8, URZ, UR9, UR8 ;  /* 0x00000009ff087299 */ /* 0x000fc60008011608 */
[----:B------:R-:W-:Y:S01]  /*1480*/  @!UP0 UMOV UR7, UR13 ;  /* 0x0000000d00078c82 */ /* 0x000fe20008000000 */
[----:B------:R-:W-:Y:S02]  /*1490*/  UIMAD UR20, UR14, UR10, UR20 ;  /* 0x0000000a0e1472a4 */ /* 0x000fe4000f8e0214 */
[----:B------:R-:W-:Y:S02]  /*14a0*/  USEL UR8, UR4, UR8, !UP2 ;  /* 0x0000000804087287 */ /* 0x000fe4000d000000 */
[----:B------:R-:W-:Y:S02]  /*14b0*/  @!UP0 USHF.R.U32.HI UR7, URZ, UR9, UR7 ;  /* 0x00000009ff078299 */ /* 0x000fe40008011607 */
[----:B------:R-:W-:Y:S02]  /*14c0*/  UIADD3 UR9, UPT, UPT, -UR8, URZ, URZ ;  /* 0x000000ff08097290 */ /* 0x000fe4000fffe1ff */
[----:B------:R-:W-:Y:S02]  /*14d0*/  @!UP0 USEL UR7, UR5, UR7, !UP2 ;  /* 0x0000000705078287 */ /* 0x000fe4000d000000 */
[----:B------:R-:W-:-:S02]  /*14e0*/  UIMAD UR9, UR19, UR9, UR4 ;  /* 0x00000009130972a4 */ /* 0x000fc4000f8e0204 */
[----:B------:R-:W-:Y:S02]  /*14f0*/  @!UP0 UIADD3 UR8, UPT, UPT, UR8, -UR7, URZ ;  /* 0x8000000708088290 */ /* 0x000fe4000fffe0ff */
[----:B------:R-:W-:Y:S02]  /*1500*/  @!UP0 UIMAD UR6, UR9, UR6, UR7 ;  /* 0x00000006090682a4 */ /* 0x000fe4000f8e0207 */
[----:B------:R-:W-:Y:S02]  /*1510*/  @!UP0 UIMAD UR4, UR8, UR19, UR5 ;  /* 0x00000013080482a4 */ /* 0x000fe4000f8e0205 */
[----:B------:R-:W-:Y:S02]  /*1520*/  UIMAD UR28, UR21, UR11, UR28 ;  /* 0x0000000b151c72a4 */ /* 0x000fe4000f8e021c */
[----:B------:R-:W-:Y:S01]  /*1530*/  UIMAD UR20, UR4, UR14, UR20 ;  /* 0x0000000e041472a4 */ /* 0x000fe2000f8e0214 */
[----:B------:R-:W-:Y:S02]  /*1540*/  @!UP0 UMOV UR5, UR6 ;  /* 0x0000000600058c82 */ /* 0x000fe40008000000 */
[----:B------:R-:W-:-:S12]  /*1550*/  UIMAD UR28, UR5, UR21, UR28 ;  /* 0x00000015051c72a4 */ /* 0x000fd8000f8e021c */
.L_x_18:
[----:B------:R-:W-:Y:S02]  /*1560*/  UISETP.NE.AND UP2, UPT, UR24, 0x1, UPT ;  /* 0x000000011800788c */ /* 0x000fe4000bf45270 */
[----:B------:R-:W-:Y:S02]  /*1570*/  UISETP.NE.AND UP0, UPT, UR18, 0x2, UPT ;  /* 0x000000021200788c */ /* 0x000fe4000bf05270 */
[----:B------:R-:W-:Y:S02]  /*1580*/  ULOP3.LUT UR65, UR71, 0x1, URZ, 0xc0, !UPT ;  /* 0x0000000147417892 */ /* 0x000fe4000f8ec0ff */
[----:B------:R-:W-:-:S03]  /*1590*/  USHF.R.U32.HI UR53, URZ, 0xa, UR60 ;  /* 0x0000000aff357899 */ /* 0x000fc6000801163c */
[----:B------:R-:W-:Y:S09]  /*15a0*/  BRA.U UP2, `(.L_x_19) ;  /* 0x0000000102407547 */ /* 0x000ff2000b800000 */
[----:B------:R-:W1:Y:S01]  /*15b0*/  LDCU.128 UR8, c[0x0][0xf10] ;  /* 0x0001e200ff0877ac */ /* 0x000e620008000c00 */
[----:B------:R-:W2:Y:S01]  /*15c0*/  LDCU UR12, c[0x0][0xf0c] ;  /* 0x0001e180ff0c77ac */ /* 0x000ea20008000800 */
[----:B------:R-:W3:Y:S01]  /*15d0*/  LDCU UR13, c[0x0][0xf20] ;  /* 0x0001e400ff0d77ac */ /* 0x000ee20008000800 */
[----:B-1----:R-:W-:Y:S02]  /*15e0*/  UIMAD.WIDE.U32 UR4, UR28, UR8, URZ ;  /* 0x000000081c0472a5 */ /* 0x002fe4000f8e00ff */
[----:B------:R-:W-:Y:S02]  /*15f0*/  UIMAD.WIDE.U32 UR6, UR20, UR11, URZ ;  /* 0x0000000b140672a5 */ /* 0x000fe4000f8e00ff */
[----:B--2---:R-:W-:Y:S02]  /*1600*/  UISETP.NE.AND UP2, UPT, UR12, 0x1, UPT ;  /* 0x000000010c00788c */ /* 0x004fe4000bf45270 */
[----:B------:R-:W-:-:S03]  /*1610*/  USHF.R.U32.HI UR5, URZ, UR9, UR5 ;  /* 0x00000009ff057299 */ /* 0x000fc60008011605 */
[----:B------:R-:W-:Y:S01]  /*1620*/  UMOV UR4, UR7 ;  /* 0x0000000700047c82 */ /* 0x000fe20008000000 */
[----:B------:R-:W-:Y:S02]  /*1630*/  USEL UR5, UR28, UR5, !UP2 ;  /* 0x000000051c057287 */ /* 0x000fe4000d000000 */
[----:B------:R-:W-:Y:S02]  /*1640*/  UISETP.NE.AND UP2, UPT, UR10, 0x1, UPT ;  /* 0x000000010a00788c */ /* 0x000fe4000bf45270 */
[----:B---3--:R-:W-:-:S04]  /*1650*/  USHF.R.U32.HI UR4, URZ, UR13, UR4 ;  /* 0x0000000dff047299 */ /* 0x008fc80008011604 */
[----:B------:R-:W-:-:S04]  /*1660*/  USEL UR4, UR20, UR4, !UP2 ;  /* 0x0000000414047287 */ /* 0x000fc8000d000000 */
[----:B------:R-:W-:Y:S02]  /*1670*/  UIADD3 UR6, UPT, UPT, UR5, -UR4, URZ ;  /* 0x8000000405067290 */ /* 0x000fe4000fffe0ff */
[----:B------:R-:W-:Y:S02]  /*1680*/  UIADD3 UR4, UPT, UPT, -UR5, UR4, URZ ;  /* 0x0000000405047290 */ /* 0x000fe4000fffe1ff */
[----:B------:R-:W-:Y:S02]  /*1690*/  UIMAD UR20, UR6, UR10, UR20 ;  /* 0x0000000a061472a4 */ /* 0x000fe4000f8e0214 */
[----:B------:R-:W-:-:S12]  /*16a0*/  UIMAD UR28, UR4, UR12, UR28 ;  /* 0x0000000c041c72a4 */ /* 0x000fd8000f8e021c */
.L_x_19:
[----:B------:R-:W-:Y:S05]  /*16b0*/  BRA.U !UP6, `(.L_x_20) ;  /* 0x000000010e0c7547 */ /* 0x000fea000b800000 */
[----:B------:R-:W-:Y:S01]  /*16c0*/  UCGABAR_WAIT ;  /* 0x0000000000007dc7 */ /* 0x000fe20008000000 */
[----:B------:R-:W-:Y:S01]  /*16d0*/  CCTL.IVALL ;  /* 0x00000000ff00798f */ /* 0x000fe20002000000 */
[----:B------:R-:W-:Y:S05]  /*16e0*/  BRA `(.L_x_21) ;  /* 0x0000000000047947 */ /* 0x000fea0003800000 */
.L_x_20:
[----:B------:R-:W-:Y:S06]  /*16f0*/  BAR.SYNC.DEFER_BLOCKING 0x0 ;  /* 0x0000000000007b1d */ /* 0x000fec0000010000 */
.L_x_21:
[----:B------:R-:W-:Y:S05]  /*1700*/  BRA.U UP0, `(.L_x_22) ;  /* 0x0000001500a87547 */ /* 0x000fea000b800000 */
[----:B------:R-:W1:Y:S01]  /*1710*/  LDCU UR6, c[0x0][0x38c] ;  /* 0x00007180ff0677ac */ /* 0x000e620008000800 */
[----:B------:R-:W2:Y:S01]  /*1720*/  S2UR UR7, SR_CgaCtaId ;  /* 0x00000000000779c3 */ /* 0x000ea20000008800 */
[----:B------:R-:W-:Y:S01]  /*1730*/  PLOP3.LUT P2, PT, PT, PT, UP4, 0x80, 0x8 ;  /* 0x000000000008781c */ /* 0x000fe20003f4f048 */
[----:B------:R-:W-:Y:S01]  /*1740*/  IMAD.MOV.U32 R12, RZ, RZ, 0x1 ;  /* 0x00000001ff0c7424 */ /* 0x000fe200078e00ff */
[----:B------:R-:W-:Y:S01]  /*1750*/  UMOV UR29, 0x400 ;  /* 0x00000400001d7882 */ /* 0x000fe20000000000 */
[----:B------:R-:W-:Y:S01]  /*1760*/  UISETP.NE.AND UP1, UPT, UR18, URZ, UPT ;  /* 0x000000ff1200728c */ /* 0x000fe2000bf25270 */
[----:B------:R-:W-:Y:S02]  /*1770*/  ISETP.NE.AND P3, PT, R3, RZ, P4 ;  /* 0x000000ff0300720c */ /* 0x000fe40002765270 */
[----:B------:R-:W-:Y:S02]  /*1780*/  CS2R R10, SRZ ;  /* 0x00000000000a7805 */ /* 0x000fe4000001ff00 */
[----:B------:R-:W-:Y:S01]  /*1790*/  PLOP3.LUT P2, PT, P2, PT, PT, 0x8, 0x80 ;  /* 0x000000000080781c */ /* 0x000fe2000174e170 */
[----:B------:R-:W-:Y:S01]  /*17a0*/  IMAD.MOV.U32 R9, RZ, RZ, RZ ;  /* 0x000000ffff097224 */ /* 0x000fe200078e00ff */
[----:B------:R-:W3:Y:S01]  /*17b0*/  LDCU UR64, c[0x0][0x370] ;  /* 0x00006e00ff4077ac */ /* 0x000ee20008000800 */
[----:B------:R-:W-:Y:S01]  /*17c0*/  IMAD.MOV.U32 R8, RZ, RZ, 0x1 ;  /* 0x00000001ff087424 */ /* 0x000fe200078e00ff */
[----:B------:R-:W-:Y:S01]  /*17d0*/  USHF.L.U32 UR65, UR65, 0x7, URZ ;  /* 0x0000000741417899 */ /* 0x000fe200080006ff */
[----:B------:R-:W4:Y:S01]  /*17e0*/  LDCU.64 UR54, c[0x0][0x348] ;  /* 0x00006900ff3677ac */ /* 0x000f220008000a00 */
[----:B-1----:R-:W-:-:S02]  /*17f0*/  UIADD3 UR5, UPT, UPT, UR6, 0xff, URZ ;  /* 0x000000ff06057890 */ /* 0x002fc4000fffe0ff */
[----:B------:R-:W-:Y:S02]  /*1800*/  UIADD3 UR70, UPT, UPT, UR6, 0x1fe, URZ ;  /* 0x000001fe06467890 */ /* 0x000fe4000fffe0ff */
[----:B------:R-:W-:Y:S02]  /*1810*/  USHF.R.S32.HI UR4, URZ, 0x1f, UR5 ;  /* 0x0000001fff047899 */ /* 0x000fe40008011405 */
[----:B--2---:R-:W-:Y:S02]  /*1820*/  ULEA UR29, UR7, UR29, 0x18 ;  /* 0x0000001d071d7291 */ /* 0x004fe4000f8ec0ff */
[----:B------:R-:W-:Y:S01]  /*1830*/  ULEA.HI UR4, UR4, UR5, URZ, 0x8 ;  /* 0x0000000504047291 */ /* 0x000fe2000f8f40ff */
[----:B------:R-:W1:Y:S03]  /*1840*/  LDCU UR63, c[0x0][0x374] ;  /* 0x00006e80ff3f77ac */ /* 0x000e660008000800 */
[----:B------:R-:W-:-:S02]  /*1850*/  USHF.R.S32.HI UR67, URZ, 0x8, UR4 ;  /* 0x00000008ff437899 */ /* 0x000fc40008011404 */
[----:B------:R-:W-:Y:S02]  /*1860*/  UIADD3 UR4, UPT, UPT, UR6, -0x1, URZ ;  /* 0xffffffff06047890 */ /* 0x000fe4000fffe0ff */
[----:B------:R-:W-:Y:S02]  /*1870*/  UISETP.LT.U32.AND UP0, UPT, UR67, 0x2, UPT ;  /* 0x000000024300788c */ /* 0x000fe4000bf01070 */
[----:B------:R-:W-:Y:S02]  /*1880*/  UISETP.GE.U32.AND UP2, UPT, UR4, -0x1ff, UPT ;  /* 0xfffffe010400788c */ /* 0x000fe4000bf46070 */
[----:B------:R-:W-:Y:S02]  /*1890*/  USEL UR66, UR67, 0x2, UP0 ;  /* 0x0000000243427887 */ /* 0x000fe40008000000 */
[----:B------:R-:W-:Y:S02]  /*18a0*/  USEL UR37, UR56, 0x2, UP1 ;  /* 0x0000000238257887 */ /* 0x000fe40008800000 */
[----:B------:R-:W-:-:S02]  /*18b0*/  UIADD3 UR4, UPT, UPT, UR66, -0x1, URZ ;  /* 0xffffffff42047890 */ /* 0x000fc4000fffe0ff */
[----:B------:R-:W-:Y:S02]  /*18c0*/  UIADD3 UR59, UPT, UPT, UR29, 0x31000, UR60 ;  /* 0x000310001d3b7890 */ /* 0x000fe4000fffe03c */
[----:B------:R-:W-:Y:S02]  /*18d0*/  UIADD3 UR69, UPT, UPT, UR67, -UR66, URZ ;  /* 0x8000004243457290 */ /* 0x000fe4000fffe0ff */
[----:B------:R-:W-:Y:S01]  /*18e0*/  @UP2 UIADD3 UR4, UPT, UPT, UR66, URZ, URZ ;  /* 0x000000ff42042290 */ /* 0x000fe2000fffe0ff */
[----:B------:R-:W-:-:S03]  /*18f0*/  UMOV UR30, URZ ;  /* 0x000000ff001e7c82 */ /* 0x000fc60008000000 */
[----:B------:R-:W-:Y:S02]  /*1900*/  UIADD3 UR58, UPT, UPT, UR4, 0x1, URZ ;  /* 0x00000001043a7890 */ /* 0x000fe4000fffe0ff */
[----:B-1-34-:R-:W-:-:S12]  /*1910*/  UIADD3 UR68, UPT, UPT, -UR4, URZ, URZ ;  /* 0x000000ff04447290 */ /* 0x01afd8000fffe1ff */
.L_x_46:
[----:B-1----:R-:W1:Y:S02]  /*1920*/  S2UR UR4, SR_CgaCtaId ;  /* 0x00000000000479c3 */ /* 0x002e640000008800 */
[----:B-1----:R-:W-:-:S09]  /*1930*/  UISETP.NE.AND UP0, UPT, UR4, URZ, UPT ;  /* 0x000000ff0400728c */ /* 0x002fd2000bf05270 */
[----:B---3--:R-:W-:Y:S05]  /*1940*/  BRA.U UP0, `(.L_x_23) ;  /* 0x0000000100287547 */ /* 0x008fea000b800000 */
[----:B------:R-:W-:Y:S02]  /*1950*/  LEA R0, R9, UR29, 0x3 ;  /* 0x0000001d09007c11 */ /* 0x000fe4000f8e18ff */
[----:B------:R-:W-:-:S04]  /*1960*/  SHF.L.U32 R3, R8, 0x1f, RZ ;  /* 0x0000001f08037819 */ /* 0x000fc800000006ff */
[----:B------:R-:W1:Y:S02]  /*1970*/  SYNCS.PHASECHK.TRANS64.TRYWAIT P0, [R0+URZ+0xb0], R3 ;  /* 0x0000b003000075a7 */ /* 0x000e6400080011ff */
[----:B-1----:R-:W-:Y:S05]  /*1980*/  @!P0 BRA `(.L_x_24) ;  /* 0x000000b000ec8947 */ /* 0x002fea0003800000 */
.L_x_149:
[----:B------:R2:W-:Y:S01]  /*1990*/  SYNCS.ARRIVE.TRANS64.A1T0 RZ, [R0+URZ+0xa0], RZ ;  /* 0x0000a0ff00ff79a7 */ /* 0x0005e200081000ff */
[----:B------:R-:W-:-:S05]  /*19a0*/  VIADD R9, R9, 0x1 ;  /* 0x0000000109097836 */ /* 0x000fca0000000000 */
[----:B------:R-:W-:-:S04]  /*19b0*/  ISETP.NE.AND P0, PT, R9, 0x2, PT ;  /* 0x000000020900780c */ /* 0x000fc80003f05270 */
[----:B-1----:R-:W-:Y:S02]  /*19c0*/  SEL R3, RZ, 0x1, P0 ;  /* 0x00000001ff037807 */ /* 0x002fe40000000000 */
[----:B------:R-:W-:Y:S02]  /*19d0*/  SEL R9, R9, RZ, P0 ;  /* 0x000000ff09097207 */ /* 0x000fe40000000000 */
[----:B------:R-:W-:Y:S02]  /*19e0*/  LOP3.LUT R8, R8, R3, RZ, 0x3c, !PT ;  /* 0x0000000308087212 */ /* 0x000fe400078e3cff */
.L_x_23:
[----:B------:R-:W-:Y:S01]  /*19f0*/  ULEA UR4, UR30, UR29, 0x3 ;  /* 0x0000001d1e047291 */ /* 0x000fe2000f8e18ff */
[----:B--2---:R-:W-:Y:S01]  /*1a00*/  SHF.L.U32 R0, R12, 0x1f, RZ ;  /* 0x0000001f0c007819 */ /* 0x004fe200000006ff */
[----:B------:R-:W-:Y:S02]  /*1a10*/  UISETP.GE.U32.AND UP0, UPT, UR70, 0x1ff, UPT ;  /* 0x000001ff4600788c */ /* 0x000fe4000bf06070 */
[----:B------:R-:W-:Y:S02]  /*1a20*/  USHF.L.U32 UR19, UR20, 0x1, URZ ;  /* 0x0000000114137899 */ /* 0x000fe400080006ff */
[----:B------:R-:W-:Y:S01]  /*1a30*/  ULEA UR35, UR20, UR65, 0x8 ;  /* 0x0000004114237291 */ /* 0x000fe2000f8e40ff */
[----:B------:R-:W-:Y:S02]  /*1a40*/  UMOV UR14, URZ ;  /* 0x000000ff000e7c82 */ /* 0x000fe40008000000 */
[----:B------:R1:W2:Y:S01]  /*1a50*/  SYNCS.PHASECHK.TRANS64.TRYWAIT P1, [UR4+0x10], R0 ;  /* 0x00001000ff0075a7 */ /* 0x0002a20008021104 */
[----:B------:R-:W-:-:S04]  /*1a60*/  ULEA.HI UR4, UR28, UR28, URZ, 0x1 ;  /* 0x0000001c1c047291 */ /* 0x000fc8000f8f08ff */
[----:B------:R-:W-:Y:S02]  /*1a70*/  USHF.L.U32 UR51, UR4, 0x7, URZ ;  /* 0x0000000704337899 */ /* 0x000fe400080006ff */
[----:B------:R-:W-:Y:S02]  /*1a80*/  ULOP3.LUT UR12, UR4, 0xfffffffe, URZ, 0xc0, !UPT ;  /* 0xfffffffe040c7892 */ /* 0x000fe4000f8ec0ff */
[----:B------:R-:W-:Y:S02]  /*1a90*/  ULOP3.LUT UR51, UR65, 0xffffff00, UR51, 0xf8, !UPT ;  /* 0xffffff0041337892 */ /* 0x000fe4000f8ef833 */
[----:B------:R-:W-:Y:S01]  /*1aa0*/  ULOP3.LUT UR12, UR12, 0x1, UR71, 0xf8, !UPT ;  /* 0x000000010c0c7892 */ /* 0x000fe2000f8ef847 */
[----:B------:R-:W-:Y:S11]  /*1ab0*/  BRA.U !UP0, `(.L_x_25) ;  /* 0x0000000508547547 */ /* 0x000ff6000b800000 */
[----:B------:R-:W-:Y:S01]  /*1ac0*/  UMOV UR31, UR68 ;  /* 0x00000044001f7c82 */ /* 0x000fe20008000000 */
[----:B------:R-:W-:Y:S01]  /*1ad0*/  UMOV UR5, UR30 ;  /* 0x0000001e00057c82 */ /* 0x000fe20008000000 */
[----:B------:R-:W-:Y:S01]  /*1ae0*/  UMOV UR42, 0x80 ;  /* 0x00000080002a7882 */ /* 0x000fe20000000000 */
[----:B------:R-:W-:Y:S01]  /*1af0*/  UMOV UR11, URZ ;  /* 0x000000ff000b7c82 */ /* 0x000fe20008000000 */
[----:B------:R-:W-:-:S05]  /*1b00*/  UMOV UR20, UR53 ;  /* 0x0000003500147c82 */ /* 0x000fca0008000000 */
.L_x_33:
[----:B------:R-:W-:Y:S01]  /*1b10*/  ULEA UR6, UR5, UR29, 0x3 ;  /* 0x0000001d05067291 */ /* 0x000fe2000f8e18ff */
[----:B--2---:R-:W-:Y:S01]  /*1b20*/  @P4 MOV R2, 0x21800 ;  /* 0x0002180000024802 */ /* 0x004fe20000000f00 */
[----:B--23--:R-:W-:Y:S10]  /*1b30*/  @P1 BRA `(.L_x_26) ;  /* 0x00000000000c1947 */ /* 0x00cff40003800000 */
[----:B------:R-:W-:-:S04]  /*1b40*/  SHF.L.U32 R3, R12, 0x1f, RZ ;  /* 0x0000001f0c037819 */ /* 0x000fc800000006ff */
[----:B------:R-:W2:Y:S02]  /*1b50*/  SYNCS.PHASECHK.TRANS64.TRYWAIT P0, [UR6+0x10], R3 ;  /* 0x00001003ff0075a7 */ /* 0x000ea40008001106 */
[----:B--2---:R-:W-:Y:S05]  /*1b60*/  @!P0 BRA `(.L_x_27) ;  /* 0x000000b000888947 */ /* 0x004fea0003800000 */
.L_x_26:
[----:B------:R2:W-:Y:S01]  /*1b70*/  @P4 SYNCS.ARRIVE.TRANS64 RZ, [UR6], R2 ;  /* 0x00000002ffff49a7 */ /* 0x0005e20008000006 */
[----:B------:R-:W-:Y:S02]  /*1b80*/  ULOP3.LUT UR4, UR37, 0x2, URZ, 0xfc, !UPT ;  /* 0x0000000225047892 */ /* 0x000fe4000f8efcff */
[----:B------:R-:W-:Y:S02]  /*1b90*/  UIADD3 UR31, UPT, UPT, UR31, 0x1, URZ ;  /* 0x000000011f1f7890 */ /* 0x000fe4000fffe0ff */
[----:B------:R-:W-:Y:S02]  /*1ba0*/  UISETP.NE.AND UP0, UPT, UR4, 0x2, UPT ;  /* 0x000000020400788c */ /* 0x000fe4000bf05270 */
[----:B------:R-:W-:-:S07]  /*1bb0*/  UISETP.NE.AND UP4, UPT, UR31, 0x1, UPT ;  /* 0x000000011f00788c */ /* 0x000fce000bf85270 */
[----:B------:R-:W-:Y:S05]  /*1bc0*/  BRA.U UP0, `(.L_x_28) ;  /* 0x0000000100047547 */ /* 0x000fea000b800000 */
[----:B------:R-:W-:Y:S05]  /*1bd0*/  BPT.TRAP 0x1 ;  /* 0x000000040000795c */ /* 0x000fea0000300000 */
.L_x_28:
[----:B------:R-:W-:Y:S04]  /*1be0*/  BSSY.RECONVERGENT B0, `(.L_x_29) ;  /* 0x0000003000007945 */ /* 0x000fe80003800200 */
[----:B------:R-:W-:Y:S05]  /*1bf0*/  @!P3 BRA `(.L_x_30) ;  /* 0x000000000004b947 */ /* 0x000fea0003800000 */
[----:B------:R-:W-:Y:S05]  /*1c00*/  BPT.TRAP 0x1 ;  /* 0x000000040000795c */ /* 0x000fea0000300000 */
.L_x_30:
[----:B------:R-:W-:Y:S05]  /*1c10*/  BSYNC.RECONVERGENT B0 ;  /* 0x0000000000007941 */ /* 0x000fea0003800200 */
.L_x_29:
[----:B------:R-:W-:Y:S01]  /*1c20*/  UIADD3 UR4, UPT, UPT, UR5, 0x1, URZ ;  /* 0x0000000105047890 */ /* 0x000fe2000fffe0ff */
[----:B------:R-:W-:Y:S01]  /*1c30*/  BSSY.RECONVERGENT B0, `(.L_x_31) ;  /* 0x0000037000007945 */ /* 0x000fe20003800200 */
[----:B------:R-:W-:Y:S02]  /*1c40*/  ELECT P0, URZ, PT ;  /* 0x0000000000ff782f */ /* 0x000fe40003800000 */
[----:B------:R-:W-:-:S04]  /*1c50*/  UISETP.NE.AND UP0, UPT, UR4, 0x2, UPT ;  /* 0x000000020400788c */ /* 0x000fc8000bf05270 */
[----:B------:R-:W-:Y:S02]  /*1c60*/  USEL UR7, URZ, 0x1, UP0 ;  /* 0x00000001ff077887 */ /* 0x000fe40008000000 */
[----:B------:R-:W-:-:S04]  /*1c70*/  USEL UR30, UR4, URZ, UP0 ;  /* 0x000000ff041e7287 */ /* 0x000fc80008000000 */
[----:B------:R-:W-:Y:S01]  /*1c80*/  ULEA UR4, UR30, UR29, 0x3 ;  /* 0x0000001d1e047291 */ /* 0x000fe2000f8e18ff */
[----:B------:R-:W-:-:S04]  /*1c90*/  LOP3.LUT R12, R12, UR7, RZ, 0x3c, !PT ;  /* 0x000000070c0c7c12 */ /* 0x000fc8000f8e3cff */
[----:B-1----:R-:W-:-:S04]  /*1ca0*/  SHF.L.U32 R0, R12, 0x1f, RZ ;  /* 0x0000001f0c007819 */ /* 0x002fc800000006ff */
[----:B------:R1:W3:Y:S01]  /*1cb0*/  SYNCS.PHASECHK.TRANS64.TRYWAIT P1, [UR4+0x10], R0 ;  /* 0x00001000ff0075a7 */ /* 0x0002e20008021104 */
[----:B------:R-:W-:Y:S05]  /*1cc0*/  @!P0 BRA `(.L_x_32) ;  /* 0x0000000000b48947 */ /* 0x000fea0003800000 */
[----:B------:R-:W-:Y:S02]  /*1cd0*/  ULEA UR24, UR5, UR29, 0xf ;  /* 0x0000001d05187291 */ /* 0x000fe4000f8e78ff */
[----:B------:R-:W-:Y:S02]  /*1ce0*/  UIADD3 UR22, UP3, UPT, UR54, 0x80, URZ ;  /* 0x0000008036167890 */ /* 0x000fe4000ff7e0ff */
[----:B------:R-:W-:Y:S02]  /*1cf0*/  UIADD3 UR14, UP2, UPT, UR54, 0x180, URZ ;  /* 0x00000180360e7890 */ /* 0x000fe4000ff5e0ff */
[----:B------:R-:W-:Y:S02]  /*1d00*/  ULEA UR8, UR5, UR29, 0xa ;  /* 0x0000001d05087291 */ /* 0x000fe4000f8e50ff */
[----:B------:R-:W-:Y:S02]  /*1d10*/  UIADD3 UR46, UP1, UPT, UR54, 0x280, URZ ;  /* 0x00000280362e7890 */ /* 0x000fe4000ff3e0ff */
[----:B------:R-:W-:-:S02]  /*1d20*/  UIADD3 UR50, UPT, UPT, UR42, -0x80, URZ ;  /* 0xffffff802a327890 */ /* 0x000fc4000fffe0ff */
[----:B------:R-:W-:Y:S02]  /*1d30*/  ULOP3.LUT UR49, UR6, 0xfefffff8, URZ, 0xc0, !UPT ;  /* 0xfefffff806317892 */ /* 0x000fe4000f8ec0ff */
[----:B------:R-:W-:Y:S02]  /*1d40*/  UIADD3.X UR23, UPT, UPT, URZ, UR55, URZ, UP3, !UPT ;  /* 0x00000037ff177290 */ /* 0x000fe40009ffe4ff */
[----:B------:R-:W-:Y:S02]  /*1d50*/  UIADD3 UR48, UPT, UPT, UR24, 0x10800, URZ ;  /* 0x0001080018307890 */ /* 0x000fe4000fffe0ff */
[----:B------:R-:W-:Y:S02]  /*1d60*/  ULEA UR16, UR5, UR60, 0xb ;  /* 0x0000003c05107291 */ /* 0x000fe4000f8e58ff */
[----:B------:R-:W-:Y:S02]  /*1d70*/  UIADD3 UR38, UP0, UPT, UR54, 0x380, URZ ;  /* 0x0000038036267890 */ /* 0x000fe4000ff1e0ff */
[----:B------:R-:W-:-:S02]  /*1d80*/  UIADD3 UR40, UPT, UPT, UR24, 0x14800, URZ ;  /* 0x0001480018287890 */ /* 0x000fc4000fffe0ff */
[----:B------:R-:W-:Y:S02]  /*1d90*/  UIADD3.X UR15, UPT, UPT, URZ, UR55, URZ, UP2, !UPT ;  /* 0x00000037ff0f7290 */ /* 0x000fe400097fe4ff */
[----:B------:R-:W-:Y:S02]  /*1da0*/  UIADD3 UR32, UPT, UPT, UR24, 0x20800, URZ ;  /* 0x0002080018207890 */ /* 0x000fe4000fffe0ff */
[----:B------:R-:W-:Y:S02]  /*1db0*/  UIADD3 UR24, UPT, UPT, UR24, 0x24800, URZ ;  /* 0x0002480018187890 */ /* 0x000fe4000fffe0ff */
[----:B------:R-:W-:Y:S02]  /*1dc0*/  UIADD3.X UR47, UPT, UPT, URZ, UR55, URZ, UP1, !UPT ;  /* 0x00000037ff2f7290 */ /* 0x000fe40008ffe4ff */
[----:B------:R-:W-:Y:S02]  /*1dd0*/  UIADD3 UR8, UPT, UPT, UR8, 0x30800, URZ ;  /* 0x0003080008087890 */ /* 0x000fe4000fffe0ff */
[----:B------:R-:W-:-:S02]  /*1de0*/  UIADD3 UR16, UPT, UPT, UR29, 0x31000, UR16 ;  /* 0x000310001d107890 */ /* 0x000fc4000fffe010 */
[----:B------:R-:W-:Y:S01]  /*1df0*/  UIADD3.X UR39, UPT, UPT, URZ, UR55, URZ, UP0, !UPT ;  /* 0x00000037ff277290 */ /* 0x000fe200087fe4ff */
[----:B------:R-:W-:Y:S01]  /*1e00*/  UMOV UR56, 0x0 ;  /* 0x0000000000387882 */ /* 0x000fe20000000000 */
[----:B------:R-:W-:Y:S01]  /*1e10*/  UMOV UR57, 0x10000000 ;  /* 0x1000000000397882 */ /* 0x000fe20000000000 */
[----:B------:R-:W-:Y:S01]  /*1e20*/  UMOV UR43, UR51 ;  /* 0x00000033002b7c82 */ /* 0x000fe20008000000 */
[----:B------:R-:W-:Y:S01]  /*1e30*/  UMOV UR44, UR52 ;  /* 0x00000034002c7c82 */ /* 0x000fe20008000000 */
[----:B------:R-:W-:Y:S01]  /*1e40*/  UMOV UR41, UR49 ;  /* 0x0000003100297c82 */ /* 0x000fe20008000000 */
[----:B------:R-:W-:Y:S01]  /*1e50*/  UMOV UR36, UR52 ;  /* 0x0000003400247c82 */ /* 0x000fe20008000000 */
[----:B------:R-:W-:Y:S01]  /*1e60*/  UMOV UR33, UR49 ;  /* 0x0000003100217c82 */ /* 0x000fe20008000000 */
[----:B------:R-:W-:Y:S01]  /*1e70*/  UMOV UR34, UR50 ;  /* 0x0000003200227c82 */ /* 0x000fe20008000000 */
[----:B------:R4:W-:Y:S01]  /*1e80*/  UTMALDG.3D.2CTA [UR48], [UR22], desc[UR56] ;  /* 0x00003830160075b4 */ /* 0x0009e20008211000 */
[----:B------:R-:W-:Y:S01]  /*1e90*/  UMOV UR26, UR42 ;  /* 0x0000002a001a7c82 */ /* 0x000fe20008000000 */
[----:B------:R-:W-:Y:S01]  /*1ea0*/  UMOV UR27, UR35 ;  /* 0x00000023001b7c82 */ /* 0x000fe20008000000 */
[----:B------:R-:W-:Y:S01]  /*1eb0*/  UMOV UR28, UR52 ;  /* 0x00000034001c7c82 */ /* 0x000fe20008000000 */
[----:B------:R-:W-:Y:S01]  /*1ec0*/  UMOV UR10, URZ ;  /* 0x000000ff000a7c82 */ /* 0x000fe20008000000 */
[----:B------:R-:W-:Y:S01]  /*1ed0*/  UMOV UR25, UR49 ;  /* 0x0000003100197c82 */ /* 0x000fe20008000000 */
[----:B------:R-:W-:Y:S01]  /*1ee0*/  UMOV UR13, UR52 ;  /* 0x00000034000d7c82 */ /* 0x000fe20008000000 */
[----:B------:R-:W-:Y:S01]  /*1ef0*/  UMOV UR9, UR49 ;  /* 0x0000003100097c82 */ /* 0x000fe20008000000 */
[----:B------:R4:W-:Y:S01]  /*1f00*/  UTMALDG.3D.2CTA [UR40], [UR22], desc[UR56] ;  /* 0x00003828160075b4 */ /* 0x0009e20008211000 */
[----:B------:R-:W-:Y:S01]  /*1f10*/  UMOV UR4, 0x30000 ;  /* 0x0003000000047882 */ /* 0x000fe20000000000 */
[----:B------:R-:W-:Y:S01]  /*1f20*/  UMOV UR21, UR52 ;  /* 0x0000003400157c82 */ /* 0x000fe20008000000 */
[----:B------:R-:W-:Y:S01]  /*1f30*/  UMOV UR17, UR49 ;  /* 0x0000003100117c82 */ /* 0x000fe20008000000 */
[----:B------:R-:W-:Y:S01]  /*1f40*/  UMOV UR18, UR10 ;  /* 0x0000000a00127c82 */ /* 0x000fe20008000000 */
[----:B------:R4:W-:Y:S01]  /*1f50*/  UTMALDG.3D.2CTA [UR32], [UR14], desc[UR56] ;  /* 0x000038200e0075b4 */ /* 0x0009e20008211000 */
[----:B------:R4:W-:Y:S01]  /*1f60*/  UTMALDG.3D.2CTA [UR24], [UR14], desc[UR56] ;  /* 0x000038180e0075b4 */ /* 0x0009e20008211000 */
[----:B------:R4:W-:Y:S01]  /*1f70*/  UTMALDG.4D.2CTA [UR8], [UR46], desc[UR56] ;  /* 0x000038082e0075b4 */ /* 0x0009e20008219000 */
[----:B------:R4:W-:Y:S02]  /*1f80*/  UTMALDG.4D.MULTICAST.2CTA [UR16], [UR38], UR4, desc[UR56] ;  /* 0x00003810260073b4 */ /* 0x0009e40008219804 */
[----:B----4-:R-:W-:Y:S01]  /*1f90*/  NOP ;  /* 0x0000000000007918 */ /* 0x010fe20000000000 */
.L_x_32:
[----:B------:R-:W-:Y:S05]  /*1fa0*/  BSYNC.RECONVERGENT B0 ;  /* 0x0000000000007941 */ /* 0x000fea0003800200 */
.L_x_31:
[----:B------:R-:W-:Y:S02]  /*1fb0*/  UIADD3 UR42, UPT, UPT, UR42, 0x100, URZ ;  /* 0x000001002a2a7890 */ /* 0x000fe4000fffe0ff */
[----:B------:R-:W-:Y:S02]  /*1fc0*/  UIADD3 UR20, UPT, UPT, UR20, 0x2, URZ ;  /* 0x0000000214147890 */ /* 0x000fe4000fffe0ff */
[----:B------:R-:W-:Y:S01]  /*1fd0*/  UIADD3 UR11, UPT, UPT, UR11, 0x2, URZ ;  /* 0x000000020b0b7890 */ /* 0x000fe2000fffe0ff */
[----:B------:R-:W-:Y:S01]  /*1fe0*/  UMOV UR5, UR30 ;  /* 0x0000001e00057c82 */ /* 0x000fe20008000000 */
[----:B------:R-:W-:Y:S01]  /*1ff0*/  UMOV UR14, UR58 ;  /* 0x0000003a000e7c82 */ /* 0x000fe20008000000 */
[----:B------:R-:W-:Y:S09]  /*2000*/  BRA.U UP4, `(.L_x_33) ;  /* 0xfffffff904c07547 */ /* 0x000ff2000b83ffff */
.L_x_25:
[----:B------:R-:W-:Y:S01]  /*2010*/  ULEA UR4, UR30, UR29, 0x3 ;  /* 0x0000001d1e047291 */ /* 0x000fe2000f8e18ff */
[----:B-1----:R-:W-:Y:S01]  /*2020*/  SHF.L.U32 R0, R12, 0x1f, RZ ;  /* 0x0000001f0c007819 */ /* 0x002fe200000006ff */
[----:B------:R-:W-:Y:S01]  /*2030*/  @!P2 SYNCS.ARRIVE.TRANS64.A1T0 RZ, [UR29+0x68], RZ ;  /* 0x000068ffffffa9a7 */ /* 0x000fe2000810001d */
[----:B------:R-:W-:-:S06]  /*2040*/  UISETP.GT.AND UP0, UPT, UR67, UR66, UPT ;  /* 0x000000424300728c */ /* 0x000fcc000bf04270 */
[----:B--23--:R1:W2:Y:S03]  /*2050*/  SYNCS.PHASECHK.TRANS64.TRYWAIT P1, [UR4+0x10], R0 ;  /* 0x00001000ff0075a7 */ /* 0x00c2a60008021104 */
[----:B------:R-:W-:Y:S05]  /*2060*/  BRA.U !UP0, `(.L_x_34) ;  /* 0x0000000508407547 */ /* 0x000fea000b800000 */
[----:B------:R-:W-:Y:S01]  /*2070*/  UIADD3 UR15, UPT, UPT, UR69, UR14, URZ ;  /* 0x0000000e450f7290 */ /* 0x000fe2000fffe0ff */
[----:B------:R-:W-:-:S11]  /*2080*/  UMOV UR6, UR30 ;  /* 0x0000001e00067c82 */ /* 0x000fd60008000000 */
.L_x_42:
[----:B------:R-:W-:Y:S01]  /*2090*/  ULEA UR7, UR6, UR29, 0x3 ;  /* 0x0000001d06077291 */ /* 0x000fe2000f8e18ff */
[----:B--2---:R-:W-:Y:S01]  /*20a0*/  @P4 MOV R2, 0x21800 ;  /* 0x0002180000024802 */ /* 0x004fe20000000f00 */
[----:B--23--:R-:W-:Y:S10]  /*20b0*/  @P1 BRA `(.L_x_35) ;  /* 0x00000000000c1947 */ /* 0x00cff40003800000 */
[----:B------:R-:W-:-:S04]  /*20c0*/  SHF.L.U32 R3, R12, 0x1f, RZ ;  /* 0x0000001f0c037819 */ /* 0x000fc800000006ff */
[----:B------:R-:W2:Y:S02]  /*20d0*/  SYNCS.PHASECHK.TRANS64.TRYWAIT P0, [UR7+0x10], R3 ;  /* 0x00001003ff0075a7 */ /* 0x000ea40008001107 */
[----:B--2---:R-:W-:Y:S05]  /*20e0*/  @!P0 BRA `(.L_x_36) ;  /* 0x000000ac00408947 */ /* 0x004fea0003800000 */
.L_x_35:
[----:B------:R2:W-:Y:S01]  /*20f0*/  @P4 SYNCS.ARRIVE.TRANS64 RZ, [UR7], R2 ;  /* 0x00000002ffff49a7 */ /* 0x0005e20008000007 */
[----:B------:R-:W-:-:S04]  /*2100*/  ULOP3.LUT UR4, UR37, 0x2, URZ, 0xfc, !UPT ;  /* 0x0000000225047892 */ /* 0x000fc8000f8efcff */
[----:B------:R-:W-:-:S09]  /*2110*/  UISETP.NE.AND UP0, UPT, UR4, 0x2, UPT ;  /* 0x000000020400788c */ /* 0x000fd2000bf05270 */
[----:B------:R-:W-:Y:S05]  /*2120*/  BRA.U UP0, `(.L_x_37) ;  /* 0x0000000100047547 */ /* 0x000fea000b800000 */
[----:B------:R-:W-:Y:S05]  /*2130*/  BPT.TRAP 0x1 ;  /* 0x000000040000795c */ /* 0x000fea0000300000 */
.L_x_37:
[----:B------:R-:W-:Y:S04]  /*2140*/  BSSY.RECONVERGENT B0, `(.L_x_38) ;  /* 0x0000003000007945 */ /* 0x000fe80003800200 */
[----:B------:R-:W-:Y:S05]  /*2150*/  @!P3 BRA `(.L_x_39) ;  /* 0x000000000004b947 */ /* 0x000fea0003800000 */
[----:B------:R-:W-:Y:S05]  /*2160*/  BPT.TRAP 0x1 ;  /* 0x000000040000795c */ /* 0x000fea0000300000 */
.L_x_39:
[----:B------:R-:W-:Y:S05]  /*2170*/  BSYNC.RECONVERGENT B0 ;  /* 0x0000000000007941 */ /* 0x000fea0003800200 */
.L_x_38:
        /* <DEDUP_REMOVED lines=13> */
[----:B------:R-:W-:Y:S02]  /*2250*/  USHF.L.U32 UR50, UR14, 0x8, URZ ;  /* 0x000000080e327899 */ /* 0x000fe400080006ff */
[----:B------:R-:W-:Y:S02]  /*2260*/  UIADD3 UR22, UP2, UPT, UR54, 0x180, URZ ;  /* 0x0000018036167890 */ /* 0x000fe4000ff5e0ff */
[----:B------:R-:W-:Y:S02]  /*2270*/  ULEA UR8, UR6, UR29, 0xa ;  /* 0x0000001d06087291 */ /* 0x000fe4000f8e50ff */
[----:B------:R-:W-:-:S02]  /*2280*/  UIADD3 UR38, UP1, UPT, UR54, 0x280, URZ ;  /* 0x0000028036267890 */ /* 0x000fc4000ff3e0ff */
[----:B------:R-:W-:Y:S02]  /*2290*/  ULOP3.LUT UR49, UR7, 0xfefffff8, URZ, 0xc0, !UPT ;  /* 0xfefffff807317892 */ /* 0x000fe4000f8ec0ff */
[----:B------:R-:W-:Y:S02]  /*22a0*/  UIADD3.X UR5, UPT, UPT, URZ, UR55, URZ, UP3, !UPT ;  /* 0x00000037ff057290 */ /* 0x000fe40009ffe4ff */
[----:B------:R-:W-:Y:S02]  /*22b0*/  UIADD3 UR48, UPT, UPT, UR24, 0x10800, URZ ;  /* 0x0001080018307890 */ /* 0x000fe4000fffe0ff */
[----:B------:R-:W-:Y:S02]  /*22c0*/  UIADD3 UR46, UP0, UPT, UR54, 0x380, URZ ;  /* 0x00000380362e7890 */ /* 0x000fe4000ff1e0ff */
[----:B------:R-:W-:Y:S02]  /*22d0*/  USHF.L.U32 UR11, UR14, 0x1, URZ ;  /* 0x000000010e0b7899 */ /* 0x000fe400080006ff */
[----:B------:R-:W-:-:S02]  /*22e0*/  UIADD3 UR42, UPT, UPT, UR50, 0x80, URZ ;  /* 0x00000080322a7890 */ /* 0x000fc4000fffe0ff */
[----:B------:R-:W-:Y:S02]  /*22f0*/  UIADD3 UR40, UPT, UPT, UR24, 0x14800, URZ ;  /* 0x0001480018287890 */ /* 0x000fe4000fffe0ff */
[----:B------:R-:W-:Y:S02]  /*2300*/  UIADD3.X UR23, UPT, UPT, URZ, UR55, URZ, UP2, !UPT ;  /* 0x00000037ff177290 */ /* 0x000fe400097fe4ff */
[----:B------:R-:W-:Y:S02]  /*2310*/  UIADD3 UR32, UPT, UPT, UR24, 0x20800, URZ ;  /* 0x0002080018207890 */ /* 0x000fe4000fffe0ff */
[----:B------:R-:W-:Y:S02]  /*2320*/  UIADD3 UR24, UPT, UPT, UR24, 0x24800, URZ ;  /* 0x0002480018187890 */ /* 0x000fe4000fffe0ff */
[----:B------:R-:W-:Y:S02]  /*2330*/  UIADD3.X UR39, UPT, UPT, URZ, UR55, URZ, UP1, !UPT ;  /* 0x00000037ff277290 */ /* 0x000fe40008ffe4ff */
[----:B------:R-:W-:-:S02]  /*2340*/  UIADD3 UR8, UPT, UPT, UR8, 0x30800, URZ ;  /* 0x0003080008087890 */ /* 0x000fc4000fffe0ff */
[----:B------:R-:W-:Y:S02]  /*2350*/  ULEA UR16, UR6, UR59, 0xb ;  /* 0x0000003b06107291 */ /* 0x000fe4000f8e58ff */
[----:B------:R-:W-:Y:S02]  /*2360*/  UIADD3 UR20, UPT, UPT, UR53, UR11, URZ ;  /* 0x0000000b35147290 */ /* 0x000fe4000fffe0ff */
        /* <DEDUP_REMOVED lines=12> */
[----:B------:R-:W-:Y:S01]  /*2430*/  UMOV UR10, URZ ;  /* 0x000000ff000a7c82 */ /* 0x000fe20008000000 */
[----:B------:R-:W-:Y:S01]  /*2440*/  UMOV UR25, UR49 ;  /* 0x0000003100197c82 */ /* 0x000fe20008000000 */
        /* <DEDUP_REMOVED lines=13> */
.L_x_41:
[----:B------:R-:W-:Y:S05]  /*2520*/  BSYNC.RECONVERGENT B0 ;  /* 0x0000000000007941 */ /* 0x000fea0003800200 */
.L_x_40:
[----:B------:R-:W-:Y:S01]  /*2530*/  UIADD3 UR14, UPT, UPT, UR14, 0x1, URZ ;  /* 0x000000010e0e7890 */ /* 0x000fe2000fffe0ff */
[----:B------:R-:W-:-:S03]  /*2540*/  UMOV UR6, UR30 ;  /* 0x0000001e00067c82 */ /* 0x000fc60008000000 */
[----:B------:R-:W-:-:S09]  /*2550*/  UISETP.NE.AND UP0, UPT, UR14, UR15, UPT ;  /* 0x0000000f0e00728c */ /* 0x000fd2000bf05270 */
[----:B------:R-:W-:Y:S05]  /*2560*/  BRA.U UP0, `(.L_x_42) ;  /* 0xfffffff900c87547 */ /* 0x000fea000b83ffff */
.L_x_34:
[C---:B------:R-:W-:Y:S01]  /*2570*/  LEA R3, R11.reuse, UR29, 0x3 ;  /* 0x0000001d0b037c11 */ /* 0x040fe2000f8e18ff */
[----:B------:R-:W-:Y:S01]  /*2580*/  NOP ;  /* 0x0000000000007918 */ /* 0x000fe20000000000 */
[----:B-1----:R-:W-:Y:S02]  /*2590*/  SHF.L.U32 R0, R10, 0x1f, RZ ;  /* 0x0000001f0a007819 */ /* 0x002fe400000006ff */
[----:B------:R-:W-:Y:S02]  /*25a0*/  LEA R5, R11, UR29, 0x4 ;  /* 0x0000001d0b057c11 */ /* 0x000fe4000f8e20ff */
[----:B------:R-:W1:Y:S02]  /*25b0*/  SYNCS.PHASECHK.TRANS64.TRYWAIT P0, [R3+URZ+0x70], R0 ;  /* 0x00007000030075a7 */ /* 0x000e6400080011ff */
[----:B-1----:R-:W-:Y:S05]  /*25c0*/  @!P0 BRA `(.L_x_43) ;  /* 0x000000a800208947 */ /* 0x002fea0003800000 */
.L_x_152:
[----:B------:R-:W4:Y:S01]  /*25d0*/  LDS.128 R4, [R5+0xd0] ;  /* 0x0000d00005047984 */ /* 0x000f220000000c00 */
[----:B------:R-:W-:Y:S01]  /*25e0*/  UISETP.GE.AND UP0, UPT, UR45, 0x1, UPT ;  /* 0x000000012d00788c */ /* 0x000fe2000bf06270 */
[----:B------:R-:W-:Y:S01]  /*25f0*/  @!PT LDS RZ, [RZ] ;  /* 0x00000000fffff984 */ /* 0x000fe20000000800 */
[----:B------:R-:W-:Y:S01]  /*2600*/  @!PT LDS RZ, [RZ] ;  /* 0x00000000fffff984 */ /* 0x000fe20000000800 */
[----:B------:R-:W-:Y:S01]  /*2610*/  @!PT LDS RZ, [RZ] ;  /* 0x00000000fffff984 */ /* 0x000fe20000000800 */
[----:B------:R-:W-:Y:S01]  /*2620*/  @!PT LDS RZ, [RZ] ;  /* 0x00000000fffff984 */ /* 0x000fe20000000800 */
[----:B------:R1:W-:Y:S06]  /*2630*/  MEMBAR.ALL.CTA ;  /* 0x0000000000007992 */ /* 0x0003ec0000008000 */
[----:B-1----:R-:W1:Y:S01]  /*2640*/  FENCE.VIEW.ASYNC.S ;  /* 0x00000000000073c6 */ /* 0x002e620000000000 */
[----:B----4-:R-:W-:-:S13]  /*2650*/  LOP3.LUT P0, RZ, R6, 0x1, RZ, 0xc0, !PT ;  /* 0x0000000106ff7812 */ /* 0x010fda000780c0ff */
[----:B-1----:R-:W-:Y:S01]  /*2660*/  VOTEU.ANY UP1, P0 ;  /* 0x0000000000ff7886 */ /* 0x002fe20000020100 */
[----:B------:R-:W-:-:S13]  /*2670*/  PLOP3.LUT P0, PT, PT, PT, UP1, 0x80, 0x8 ;  /* 0x000000000008781c */ /* 0x000fda0003f0f018 */
[----:B------:R-:W-:Y:S02]  /*2680*/  @P0 LOP3.LUT R0, R5, 0xffff, RZ, 0xc0, !PT ;  /* 0x0000ffff05000812 */ /* 0x000fe400078ec0ff */
[----:B--2---:R-:W-:Y:S02]  /*2690*/  @P0 MOV R2, R4 ;  /* 0x0000000400020202 */ /* 0x004fe40000000f00 */
[----:B------:R-:W-:Y:S01]  /*26a0*/  @P0 R2UR UR5, R0 ;  /* 0x00000000000502ca */ /* 0x000fe200000e0000 */
[----:B------:R-:W-:Y:S01]  /*26b0*/  VIADD R0, R3, 0x80 ;  /* 0x0000008003007836 */ /* 0x000fe20000000000 */
[----:B------:R-:W-:Y:S02]  /*26c0*/  @P0 SHF.R.U32.HI R4, RZ, 0x10, R5 ;  /* 0x00000010ff040819 */ /* 0x000fe40000011605 */
[----:B------:R-:W-:Y:S02]  /*26d0*/  @P0 R2UR UR6, R2 ;  /* 0x00000000020602ca */ /* 0x000fe400000e0000 */
[----:B------:R-:W-:-:S02]  /*26e0*/  PRMT R0, RZ, 0x654, R0 ;  /* 0x00000654ff007816 */ /* 0x000fc40000000000 */
[----:B------:R-:W-:Y:S02]  /*26f0*/  @P0 R2UR UR4, R4 ;  /* 0x00000000040402ca */ /* 0x000fe400000e0000 */
[----:B------:R1:W-:Y:S03]  /*2700*/  SYNCS.ARRIVE.TRANS64.RED.A1T0 RZ, [R0+URZ], RZ ;  /* 0x000000ff00ff79a7 */ /* 0x0003e600081004ff */
[----:B------:R-:W-:-:S04]  /*2710*/  @UP1 UMOV UR61, UR5 ;  /* 0x00000005003d1c82 */ /* 0x000fc80008000000 */
[----:B------:R-:W-:-:S04]  /*2720*/  @UP1 UMOV UR62, UR6 ;  /* 0x00000006003e1c82 */ /* 0x000fc80008000000 */
[----:B------:R-:W-:Y:S01]  /*2730*/  @UP1 UMOV UR52, UR4 ;  /* 0x0000000400341c82 */ /* 0x000fe20008000000 */
[----:B------:R-:W-:Y:S05]  /*2740*/  BRA.U !UP0, `(.L_x_44) ;  /* 0x0000000108d47547 */ /* 0x000fea000b800000 */
[----:B------:R-:W2:Y:S01]  /*2750*/  LDCU.128 UR16, c[0x0][0xf10] ;  /* 0x0001e200ff1077ac */ /* 0x000ea20008000c00 */
[----:B------:R-:W4:Y:S01]  /*2760*/  LDCU UR21, c[0x0][0xf20] ;  /* 0x0001e400ff1577ac */ /* 0x000f220008000800 */
[----:B------:R-:W3:Y:S01]  /*2770*/  LDCU UR20, c[0x0][0xf0c] ;  /* 0x0001e180ff1477ac */ /* 0x000ee20008000800 */
[----:B------:R-:W1:Y:S01]  /*2780*/  LDCU.64 UR8, c[0x0][0xf28] ;  /* 0x0001e500ff0877ac */ /* 0x000e620008000a00 */
[----:B------:R-:W-:Y:S02]  /*2790*/  UISETP.NE.AND UP3, UPT, UR45, 0x1, UPT ;  /* 0x000000012d00788c */ /* 0x000fe4000bf65270 */
[----:B--2---:R-:W-:Y:S02]  /*27a0*/  UIMAD.WIDE.U32 UR4, UR63, UR19, URZ ;  /* 0x000000133f0472a5 */ /* 0x004fe4000f8e00ff */
[----:B------:R-:W-:Y:S02]  /*27b0*/  UIMAD.WIDE.U32 UR6, UR64, UR16, URZ ;  /* 0x00000010400672a5 */ /* 0x000fe4000f8e00ff */
[----:B------:R-:W-:-:S02]  /*27c0*/  UISETP.NE.AND UP0, UPT, UR18, 0x1, UPT ;  /* 0x000000011200788c */ /* 0x000fc4000bf05270 */
[----:B------:R-:W-:Y:S01]  /*27d0*/  UIMAD.WIDE.U32 UR14, UR61, UR19, URZ ;  /* 0x000000133d0e72a5 */ /* 0x000fe2000f8e00ff */
[----:B------:R-:W-:Y:S02]  /*27e0*/  UMOV UR4, UR5 ;  /* 0x0000000500047c82 */ /* 0x000fe40008000000 */
[----:B------:R-:W-:Y:S01]  /*27f0*/  UMOV UR6, UR7 ;  /* 0x0000000700067c82 */ /* 0x000fe20008000000 */
[----:B----4-:R-:W-:Y:S02]  /*2800*/  USHF.R.U32.HI UR4, URZ, UR21, UR4 ;  /* 0x00000015ff047299 */ /* 0x010fe40008011604 */
[----:B---3--:R-:W-:Y:S02]  /*2810*/  UISETP.NE.AND UP2, UPT, UR20, 0x1, UPT ;  /* 0x000000011400788c */ /* 0x008fe4000bf45270 */
[----:B------:R-:W-:Y:S02]  /*2820*/  USHF.R.U32.HI UR6, URZ, UR17, UR6 ;  /* 0x00000011ff067299 */ /* 0x000fe40008011606 */
[----:B------:R-:W-:-:S02]  /*2830*/  USEL UR5, UR63, UR4, !UP0 ;  /* 0x000000043f057287 */ /* 0x000fc4000c000000 */
[----:B------:R-:W-:Y:S02]  /*2840*/  USEL UR6, UR64, UR6, !UP2 ;  /* 0x0000000640067287 */ /* 0x000fe4000d000000 */
[----:B-1----:R-:W-:Y:S01]  /*2850*/  UIMAD.WIDE.U32 UR10, UR5, UR8, URZ ;  /* 0x00000008050a72a5 */ /* 0x002fe2000f8e00ff */
[----:B------:R-:W-:Y:S01]  /*2860*/  UMOV UR4, UR15 ;  /* 0x0000000f00047c82 */ /* 0x000fe20008000000 */
[----:B------:R-:W-:Y:S02]  /*2870*/  UIMAD.WIDE.U32 UR12, UR62, UR16, URZ ;  /* 0x000000103e0c72a5 */ /* 0x000fe4000f8e00ff */
[----:B------:R-:W-:-:S03]  /*2880*/  UIMAD.WIDE.U32 UR14, UR6, UR8, URZ ;  /* 0x00000008060e72a5 */ /* 0x000fc6000f8e00ff */
[----:B------:R-:W-:Y:S01]  /*2890*/  UMOV UR10, UR11 ;  /* 0x0000000b000a7c82 */ /* 0x000fe20008000000 */
[----:B------:R-:W-:Y:S02]  /*28a0*/  USHF.R.U32.HI UR4, URZ, UR21, UR4 ;  /* 0x00000015ff047299 */ /* 0x000fe40008011604 */
[----:B------:R-:W-:Y:S01]  /*28b0*/  @UP3 USHF.R.U32.HI UR5, URZ, UR9, UR10 ;  /* 0x00000009ff053299 */ /* 0x000fe2000801160a */
[----:B------:R-:W-:Y:S01]  /*28c0*/  UMOV UR12, UR13 ;  /* 0x0000000d000c7c82 */ /* 0x000fe20008000000 */
[----:B------:R-:W-:Y:S01]  /*28d0*/  UMOV UR14, UR15 ;  /* 0x0000000f000e7c82 */ /* 0x000fe20008000000 */
[----:B------:R-:W-:Y:S02]  /*28e0*/  USHF.R.U32.HI UR17, URZ, UR17, UR12 ;  /* 0x00000011ff117299 */ /* 0x000fe4000801160c */
[----:B------:R-:W-:Y:S02]  /*28f0*/  USEL UR4, UR61, UR4, !UP0 ;  /* 0x000000043d047287 */ /* 0x000fe4000c000000 */
[----:B------:R-:W-:-:S02]  /*2900*/  @UP3 USHF.R.U32.HI UR6, URZ, UR9, UR14 ;  /* 0x00000009ff063299 */ /* 0x000fc4000801160e */
[----:B------:R-:W-:Y:S02]  /*2910*/  UIMAD UR7, UR45, UR5, URZ ;  /* 0x000000052d0772a4 */ /* 0x000fe4000f8e02ff */
[----:B------:R-:W-:Y:S02]  /*2920*/  USEL UR5, UR62, UR17, !UP2 ;  /* 0x000000113e057287 */ /* 0x000fe4000d000000 */
[----:B------:R-:W-:Y:S02]  /*2930*/  UIMAD UR10, UR45, UR6, URZ ;  /* 0x000000062d0a72a4 */ /* 0x000fe4000f8e02ff */
[----:B------:R-:W-:Y:S02]  /*2940*/  UISETP.GE.AND UP0, UPT, UR4, UR7, UPT ;  /* 0x000000070400728c */ /* 0x000fe4000bf06270 */
[----:B------:R-:W-:Y:S02]  /*2950*/  UIMAD.WIDE.U32 UR12, UR4, UR8, URZ ;  /* 0x00000008040c72a5 */ /* 0x000fe4000f8e00ff */
[----:B------:R-:W-:-:S02]  /*2960*/  UISETP.GE.OR UP0, UPT, UR5, UR10, UP0 ;  /* 0x0000000a0500728c */ /* 0x000fc40008706670 */
        /* <DEDUP_REMOVED lines=19> */
.L_x_44:
[----:B------:R-:W2:Y:S02]  /*2aa0*/  LDCU UR4, c[0x0][0xf30] ;  /* 0x0001e600ff0477ac */ /* 0x000ea40008000800 */
[----:B--2---:R-:W-:-:S09]  /*2ab0*/  UISETP.NE.AND UP0, UPT, UR4, 0x1, UPT ;  /* 0x000000010400788c */ /* 0x004fd2000bf05270 */
[----:B------:R-:W-:Y:S05]  /*2ac0*/  BRA.U UP0, `(.L_x_45) ;  /* 0x0000000100447547 */ /* 0x000fea000b800000 */
[----:B------:R-:W2:Y:S01]  /*2ad0*/  LDCU.128 UR8, c[0x0][0xf10] ;  /* 0x0001e200ff0877ac */ /* 0x000ea20008000c00 */
[----:B------:R-:W4:Y:S01]  /*2ae0*/  LDCU UR12, c[0x0][0xf0c] ;  /* 0x0001e180ff0c77ac */ /* 0x000f220008000800 */
[----:B------:R-:W1:Y:S01]  /*2af0*/  LDCU UR13, c[0x0][0xf20] ;  /* 0x0001e400ff0d77ac */ /* 0x000e620008000800 */
[----:B--2---:R-:W-:Y:S02]  /*2b00*/  UIMAD.WIDE.U32 UR6, UR62, UR8, URZ ;  /* 0x000000083e0672a5 */ /* 0x004fe4000f8e00ff */
[----:B------:R-:W-:Y:S02]  /*2b10*/  UIMAD.WIDE.U32 UR4, UR61, UR11, URZ ;  /* 0x0000000b3d0472a5 */ /* 0x000fe4000f8e00ff */
[----:B----4-:R-:W-:Y:S02]  /*2b20*/  UISETP.NE.AND UP2, UPT, UR12, 0x1, UPT ;  /* 0x000000010c00788c */ /* 0x010fe4000bf45270 */
[----:B------:R-:W-:Y:S01]  /*2b30*/  UISETP.NE.AND UP0, UPT, UR10, 0x1, UPT ;  /* 0x000000010a00788c */ /* 0x000fe2000bf05270 */
[----:B------:R-:W-:-:S02]  /*2b40*/  UMOV UR6, UR7 ;  /* 0x0000000700067c82 */ /* 0x000fc40008000000 */
[----:B------:R-:W-:Y:S01]  /*2b50*/  UMOV UR4, UR5 ;  /* 0x0000000500047c82 */ /* 0x000fe20008000000 */
[----:B------:R-:W-:Y:S02]  /*2b60*/  USHF.R.U32.HI UR6, URZ, UR9, UR6 ;  /* 0x00000009ff067299 */ /* 0x000fe40008011606 */
[----:B-1----:R-:W-:Y:S02]  /*2b70*/  USHF.R.U32.HI UR4, URZ, UR13, UR4 ;  /* 0x0000000dff047299 */ /* 0x002fe40008011604 */
[----:B------:R-:W-:Y:S02]  /*2b80*/  USEL UR5, UR62, UR6, !UP2 ;  /* 0x000000063e057287 */ /* 0x000fe4000d000000 */
[----:B------:R-:W-:-:S04]  /*2b90*/  USEL UR4, UR61, UR4, !UP0 ;  /* 0x000000043d047287 */ /* 0x000fc8000c000000 */
[----:B------:R-:W-:Y:S02]  /*2ba0*/  UIADD3 UR6, UPT, UPT, UR5, -UR4, URZ ;  /* 0x8000000405067290 */ /* 0x000fe4000fffe0ff */
[----:B------:R-:W-:Y:S02]  /*2bb0*/  UIADD3 UR4, UPT, UPT, -UR5, UR4, URZ ;  /* 0x0000000405047290 */ /* 0x000fe4000fffe1ff */
[----:B------:R-:W-:Y:S02]  /*2bc0*/  UIMAD UR61, UR6, UR10, UR61 ;  /* 0x0000000a063d72a4 */ /* 0x000fe4000f8e023d */
[----:B------:R-:W-:-:S12]  /*2bd0*/  UIMAD UR62, UR4, UR12, UR62 ;  /* 0x0000000c043e72a4 */ /* 0x000fd8000f8e023e */
.L_x_45:
[----:B------:R-:W-:Y:S01]  /*2be0*/  VIADD R11, R11, 0x1 ;  /* 0x000000010b0b7836 */ /* 0x000fe20000000000 */
[----:B------:R-:W-:Y:S02]  /*2bf0*/  R2UR UR5, R142 ;  /* 0x000000008e0572ca */ /* 0x000fe400000e0000 */
[----:B------:R-:W-:Y:S02]  /*2c00*/  R2UR UR4, R141 ;  /* 0x000000008d0472ca */ /* 0x000fe400000e0000 */
[C---:B------:R-:W-:Y:S02]  /*2c10*/  ISETP.NE.AND P0, PT, R11.reuse, 0x2, PT ;  /* 0x000000020b00780c */ /* 0x040fe40003f05270 */
[----:B------:R-:W-:Y:S02]  /*2c20*/  PLOP3.LUT P2, PT, PT, PT, PT, 0x80, 0x8 ;  /* 0x000000000008781c */ /* 0x000fe40003f4f070 */
[----:B------:R-:W-:Y:S02]  /*2c30*/  SEL R3, RZ, 0x1, P0 ;  /* 0x00000001ff037807 */ /* 0x000fe40000000000 */
[----:B------:R-:W-:-:S02]  /*2c40*/  SEL R11, R11, RZ, P0 ;  /* 0x000000ff0b0b7207 */ /* 0x000fc40000000000 */
[----:B------:R-:W-:Y:S01]  /*2c50*/  LOP3.LUT R10, R10, R3, RZ, 0x3c, !PT ;  /* 0x000000030a0a7212 */ /* 0x000fe200078e3cff */
[----:B------:R-:W-:Y:S02]  /*2c60*/  UIADD3 UR28, UPT, UPT, UR62, UR5, URZ ;  /* 0x000000053e1c7290 */ /* 0x000fe4000fffe0ff */
[----:B------:R-:W-:Y:S01]  /*2c70*/  UIADD3 UR20, UPT, UPT, UR61, UR4, URZ ;  /* 0x000000043d147290 */ /* 0x000fe2000fffe0ff */
[----:B------:R-:W-:Y:S11]  /*2c80*/  BRA.U UP1, `(.L_x_46) ;  /* 0xffffffed01247547 */ /* 0x000ff6000b83ffff */
[----:B------:R-:W-:Y:S01]  /*2c90*/  UIADD3 UR29, UPT, UPT, UR29, 0x10, URZ ;  /* 0x000000101d1d7890 */ /* 0x000fe2000fffe0ff */
[----:B------:R-:W-:-:S03]  /*2ca0*/  SHF.L.U32 R3, R12, 0x1f, RZ ;  /* 0x0000001f0c037819 */ /* 0x000fc600000006ff */
[----:B------:R-:W-:-:S09]  /*2cb0*/  ULEA UR4, UR30, UR29, 0x3 ;  /* 0x0000001d1e047291 */ /* 0x000fd2000f8e18ff */
[----:B------:R-:W2:Y:S02]  /*2cc0*/  SYNCS.PHASECHK.TRANS64.TRYWAIT P0, [UR4], R3 ;  /* 0x00000003ff0075a7 */ /* 0x000ea40008001104 */
[----:B--2---:R-:W-:Y:S05]  /*2cd0*/  @!P0 BRA `(.L_x_47) ;  /* 0x000000a000708947 */ /* 0x004fea0003800000 */
.L_x_154:
[----:B------:R-:W-:-:S04]  /*2ce0*/  UIADD3 UR4, UPT, UPT, UR30, 0x1, URZ ;  /* 0x000000011e047890 */ /* 0x000fc8000fffe0ff */
[----:B------:R-:W-:-:S04]  /*2cf0*/  UISETP.NE.AND UP0, UPT, UR4, 0x2, UPT ;  /* 0x000000020400788c */ /* 0x000fc8000bf05270 */
[----:B------:R-:W-:Y:S02]  /*2d00*/  USEL UR5, URZ, 0x1, UP0 ;  /* 0x00000001ff057887 */ /* 0x000fe40008000000 */
[----:B------:R-:W-:-:S04]  /*2d10*/  USEL UR4, UR4, URZ, UP0 ;  /* 0x000000ff04047287 */ /* 0x000fc80008000000 */
[----:B------:R-:W-:Y:S01]  /*2d20*/  ULEA UR4, UR4, UR29, 0x3 ;  /* 0x0000001d04047291 */ /* 0x000fe2000f8e18ff */
[----:B-1----:R-:W-:-:S04]  /*2d30*/  LOP3.LUT R3, R12, UR5, RZ, 0x3c, !PT ;  /* 0x000000050c037c12 */ /* 0x002fc8000f8e3cff */
[----:B------:R-:W-:Y:S01]  /*2d40*/  SHF.L.U32 R3, R3, 0x1f, RZ ;  /* 0x0000001f03037819 */ /* 0x000fe200000006ff */
[----:B------:R-:W-:-:S07]  /*2d50*/  IMAD.U32 R0, RZ, RZ, UR4 ;  /* 0x00000004ff007e24 */ /* 0x000fce000f8e00ff */
.L_x_48:
[----:B-1----:R1:W2:Y:S02]  /*2d60*/  SYNCS.PHASECHK.TRANS64.TRYWAIT P0, [R0+URZ], R3 ;  /* 0x00000003000075a7 */ /* 0x0022a400080011ff */
[----:B--2---:R-:W-:Y:S05]  /*2d70*/  @!P0 NANOSLEEP.SYNCS 0x989680 ;  /* 0x009896800000895d */ /* 0x004fea0003900000 */
[----:B------:R-:W2:Y:S02]  /*2d80*/  @!P0 SYNCS.PHASECHK.TRANS64 P0, [R0+URZ], R3 ;  /* 0x00000003000085a7 */ /* 0x000ea400080010ff */
[----:B--2---:R-:W-:Y:S05]  /*2d90*/  @P0 EXIT ;  /* 0x000000000000094d */ /* 0x004fea0003800000 */
[----:B------:R-:W-:Y:S05]  /*2da0*/  BRA `(.L_x_48) ;  /* 0xfffffffc00ec7947 */ /* 0x000fea000383ffff */
.L_x_22:
[----:B------:R-:W1:Y:S02]  /*2db0*/  S2UR UR4, SR_CgaCtaId ;  /* 0x00000000000479c3 */ /* 0x000e640000008800 */
[----:B-1----:R-:W-:-:S04]  /*2dc0*/  UISETP.NE.AND UP0, UPT, UR4, URZ, UPT ;  /* 0x000000ff0400728c */ /* 0x002fc8000bf05270 */
[----:B------:R-:W-:-:S09]  /*2dd0*/  UISETP.NE.OR UP0, UPT, UR18, 0x1, UP0 ;  /* 0x000000011200788c */ /* 0x000fd20008705670 */
[----:B------:R-:W-:Y:S05]  /*2de0*/  BRA.U UP0, `(.L_x_49) ;  /* 0x00000005004c7547 */ /* 0x000fea000b800000 */
[----:B------:R-:W1:Y:S01]  /*2df0*/  S2UR UR5, SR_CgaCtaId ;  /* 0x00000000000579c3 */ /* 0x000e620000008800 */
[----:B------:R-:W-:Y:S01]  /*2e00*/  UMOV UR4, 0x400 ;  /* 0x0000040000047882 */ /* 0x000fe20000000000 */
[----:B------:R-:W-:Y:S01]  /*2e10*/  ISETP.GE.U32.AND P2, PT, R3, 0x2, PT ;  /* 0x000000020300780c */ /* 0x000fe20003f46070 */
[----:B------:R-:W-:Y:S01]  /*2e20*/  IMAD.MOV.U32 R12, RZ, RZ, 0x1 ;  /* 0x00000001ff0c7424 */ /* 0x000fe200078e00ff */
[----:B------:R-:W-:Y:S02]  /*2e30*/  CS2R R10, SRZ ;  /* 0x00000000000a7805 */ /* 0x000fe4000001ff00 */
[----:B------:R-:W-:Y:S01]  /*2e40*/  CS2R R8, SRZ ;  /* 0x0000000000087805 */ /* 0x000fe2000001ff00 */
[----:B-1----:R-:W-:-:S03]  /*2e50*/  ULEA UR6, UR5, UR4, 0x18 ;  /* 0x0000000405067291 */ /* 0x002fc6000f8ec0ff */
[----:B------:R-:W-:-:S09]  /*2e60*/  UMOV UR5, URZ ;  /* 0x000000ff00057c82 */ /* 0x000fd20008000000 */
.L_x_53:
[----:B------:R-:W-:Y:S02]  /*2e70*/  LEA R0, R8, UR6, 0x3 ;  /* 0x0000000608007c11 */ /* 0x000fe4000f8e18ff */
[----:B------:R-:W-:-:S03]  /*2e80*/  SHF.L.U32 R5, R9, 0x1f, RZ ;  /* 0x0000001f09057819 */ /* 0x000fc600000006ff */
[----:B------:R-:W-:Y:S01]  /*2e90*/  VIADD R4, R0, 0xb0 ;  /* 0x000000b000047836 */ /* 0x000fe20000000000 */
[----:B------:R-:W1:Y:S02]  /*2ea0*/  SYNCS.PHASECHK.TRANS64.TRYWAIT P0, [R0+URZ+0xa0], R5 ;  /* 0x0000a005000075a7 */ /* 0x000e6400080011ff */
[----:B-1----:R-:W-:Y:S05]  /*2eb0*/  @!P0 BRA `(.L_x_50) ;  /* 0x000000a000108947 */ /* 0x002fea0003800000 */
.L_x_155:
[----:B------:R-:W-:Y:S01]  /*2ec0*/  ULEA UR4, UR5, UR6, 0x3 ;  /* 0x0000000605047291 */ /* 0x000fe2000f8e18ff */
[----:B------:R-:W-:Y:S01]  /*2ed0*/  PRMT R4, RZ, 0x654, R4 ;  /* 0x00000654ff047816 */ /* 0x000fe20000000004 */
[----:B-1----:R-:W-:Y:S01]  /*2ee0*/  @!P2 IMAD.MOV.U32 R5, RZ, RZ, 0x10 ;  /* 0x00000010ff05a424 */ /* 0x002fe200078e00ff */
[----:B------:R-:W-:Y:S01]  /*2ef0*/  SHF.L.U32 R7, R12, 0x1f, RZ ;  /* 0x0000001f0c077819 */ /* 0x000fe200000006ff */
[----:B------:R-:W-:Y:S01]  /*2f00*/  UIADD3 UR7, UPT, UPT, UR4, 0x70, URZ ;  /* 0x0000007004077890 */ /* 0x000fe2000fffe0ff */
[----:B------:R1:W-:Y:S05]  /*2f10*/  SYNCS.ARRIVE.TRANS64.RED.A1T0 RZ, [R4+URZ], RZ ;  /* 0x000000ff04ff79a7 */ /* 0x0003ea00081004ff */
[----:B------:R-:W-:Y:S01]  /*2f20*/  IMAD.U32 R0, RZ, RZ, UR7 ;  /* 0x00000007ff007e24 */ /* 0x000fe2000f8e00ff */
[----:B------:R-:W2:Y:S04]  /*2f30*/  SYNCS.PHASECHK.TRANS64.TRYWAIT P0, [UR4+0x80], R7 ;  /* 0x00008007ff0075a7 */ /* 0x000ea80008001104 */
[----:B------:R-:W-:Y:S01]  /*2f40*/  PRMT R13, R3, 0x654, R0 ;  /* 0x00000654030d7816 */ /* 0x000fe20000000000 */
[----:B-12---:R-:W-:Y:S06]  /*2f50*/  @!P0 BRA `(.L_x_51) ;  /* 0x0000009c00fc8947 */ /* 0x006fec0003800000 */
.L_x_157:
[----:B------:R-:W-:Y:S01]  /*2f60*/  ULEA UR8, UR5, UR6, 0x4 ;  /* 0x0000000605087291 */ /* 0x000fe2000f8e20ff */
[----:B------:R-:W-:Y:S01]  /*2f70*/  SEL R2, R13, R2, !P2 ;  /* 0x000000020d027207 */ /* 0x000fe20005000000 */
[----:B------:R-:W-:Y:S01]  /*2f80*/  UIADD3 UR9, UPT, UPT, UR4, 0x70, URZ ;  /* 0x0000007004097890 */ /* 0x000fe2000fffe0ff */
[----:B-1----:R-:W-:Y:S01]  /*2f90*/  LEA R0, R11, UR6, 0x3 ;  /* 0x000000060b007c11 */ /* 0x002fe2000f8e18ff */
[----:B------:R-:W-:Y:S01]  /*2fa0*/  UIADD3 UR8, UPT, UPT, UR8, 0xd0, URZ ;  /* 0x000000d008087890 */ /* 0x000fe2000fffe0ff */
[----:B------:R1:W-:Y:S01]  /*2fb0*/  @!P2 SYNCS.ARRIVE.TRANS64.RED RZ, [R2+URZ], R5 ;  /* 0x0000000502ffa9a7 */ /* 0x0003e200080004ff */
[----:B------:R-:W-:Y:S01]  /*2fc0*/  UIADD3 UR4, UPT, UPT, UR5, 0x1, URZ ;  /* 0x0000000105047890 */ /* 0x000fe2000fffe0ff */
[----:B------:R-:W-:-:S03]  /*2fd0*/  VIADD R8, R8, 0x1 ;  /* 0x0000000108087836 */ /* 0x000fc60000000000 */
[----:B------:R-:W-:Y:S02]  /*2fe0*/  UISETP.NE.AND UP0, UPT, UR4, 0x2, UPT ;  /* 0x000000020400788c */ /* 0x000fe4000bf05270 */
[----:B------:R-:W-:Y:S01]  /*2ff0*/  ISETP.NE.AND P0, PT, R8, 0x2, PT ;  /* 0x000000020800780c */ /* 0x000fe20003f05270 */
[----:B------:R-:W-:Y:S06]  /*3000*/  UGETNEXTWORKID.BROADCAST [UR8], [UR9] ;  /* 0x00000000080073ca */ /* 0x000fec0008000100 */
[----:B------:R-:W-:Y:S02]  /*3010*/  USEL UR7, URZ, 0x1, UP0 ;  /* 0x00000001ff077887 */ /* 0x000fe40008000000 */
[----:B------:R-:W-:-:S04]  /*3020*/  USEL UR5, UR4, URZ, UP0 ;  /* 0x000000ff04057287 */ /* 0x000fc80008000000 */
[----:B------:R-:W-:Y:S02]  /*3030*/  LOP3.LUT R12, R12, UR7, RZ, 0x3c, !PT ;  /* 0x000000070c0c7c12 */ /* 0x000fe4000f8e3cff */
[----:B-1----:R-:W-:-:S04]  /*3040*/  SHF.L.U32 R5, R10, 0x1f, RZ ;  /* 0x0000001f0a057819 */ /* 0x002fc800000006ff */
[----:B------:R-:W1:Y:S02]  /*3050*/  SYNCS.PHASECHK.TRANS64.TRYWAIT P1, [R0+URZ+0x70], R5 ;  /* 0x00007005000075a7 */ /* 0x000e6400080211ff */
[----:B-1----:R-:W-:Y:S05]  /*3060*/  @!P1 BRA `(.L_x_52) ;  /* 0x0000009c00d09947 */ /* 0x002fea0003800000 */
.L_x_158:
[C---:B------:R-:W-:Y:S01]  /*3070*/  LEA R4, R11.reuse, UR6, 0x4 ;  /* 0x000000060b047c11 */ /* 0x040fe2000f8e20ff */
[----:B-1----:R-:W-:Y:S01]  /*3080*/  VIADD R0, R0, 0x80 ;  /* 0x0000008000007836 */ /* 0x002fe20000000000 */
[----:B------:R-:W-:Y:S01]  /*3090*/  SEL R8, R8, RZ, P0 ;  /* 0x000000ff08087207 */ /* 0x000fe20000000000 */
[----:B------:R-:W-:-:S03]  /*30a0*/  VIADD R11, R11, 0x1 ;  /* 0x000000010b0b7836 */ /* 0x000fc60000000000 */
[----:B------:R-:W1:Y:S01]  /*30b0*/  LDS.128 R4, [R4+0xd0] ;  /* 0x0000d00004047984 */ /* 0x000e620000000c00 */
[----:B------:R-:W-:Y:S02]  /*30c0*/  PRMT R0, RZ, 0x654, R0 ;  /* 0x00000654ff007816 */ /* 0x000fe40000000000 */
[C---:B------:R-:W-:Y:S01]  /*30d0*/  ISETP.NE.AND P1, PT, R11.reuse, 0x2, PT ;  /* 0x000000020b00780c */ /* 0x040fe20003f25270 */
[----:B------:R-:W-:Y:S01]  /*30e0*/  @!PT LDS RZ, [RZ] ;  /* 0x00000000fffff984 */ /* 0x000fe20000000800 */
[----:B------:R-:W-:Y:S01]  /*30f0*/  @!PT LDS RZ, [RZ] ;  /* 0x00000000fffff984 */ /* 0x000fe20000000800 */
[----:B------:R-:W-:Y:S01]  /*3100*/  @!PT LDS RZ, [RZ] ;  /* 0x00000000fffff984 */ /* 0x000fe20000000800 */
[----:B------:R-:W-:Y:S01]  /*3110*/  @!PT LDS RZ, [RZ] ;  /* 0x00000000fffff984 */ /* 0x000fe20000000800 */
[----:B------:R2:W-:Y:S06]  /*3120*/  MEMBAR.ALL.CTA ;  /* 0x0000000000007992 */ /* 0x0005ec0000008000 */
[----:B--2---:R-:W2:Y:S01]  /*3130*/  FENCE.VIEW.ASYNC.S ;  /* 0x00000000000073c6 */ /* 0x004ea20000000000 */
[----:B------:R-:W-:Y:S01]  /*3140*/  SEL R11, R11, RZ, P1 ;  /* 0x000000ff0b0b7207 */ /* 0x000fe20000800000 */
[----:B--2---:R2:W-:Y:S01]  /*3150*/  SYNCS.ARRIVE.TRANS64.RED.A1T0 RZ, [R0+URZ], RZ ;  /* 0x000000ff00ff79a7 */ /* 0x0045e200081004ff */
[----:B-1----:R-:W-:-:S02]  /*3160*/  LOP3.LUT P3, RZ, R6, 0x1, RZ, 0xc0, !PT ;  /* 0x0000000106ff7812 */ /* 0x002fc4000786c0ff */
[----:B------:R-:W-:-:S04]  /*3170*/  SEL R5, RZ, 0x1, P1 ;  /* 0x00000001ff057807 */ /* 0x000fc80000800000 */
[----:B------:R-:W-:Y:S02]  /*3180*/  LOP3.LUT R10, R10, R5, RZ, 0x3c, !PT ;  /* 0x000000050a0a7212 */ /* 0x000fe400078e3cff */
[----:B--2---:R-:W-:-:S04]  /*3190*/  SEL R0, RZ, 0x1, P0 ;  /* 0x00000001ff007807 */ /* 0x004fc80000000000 */
[----:B------:R-:W-:Y:S01]  /*31a0*/  LOP3.LUT R9, R9, R0, RZ, 0x3c, !PT ;  /* 0x0000000009097212 */ /* 0x000fe200078e3cff */
[----:B------:R-:W-:Y:S06]  /*31b0*/  @P3 BRA `(.L_x_53) ;  /* 0xfffffffc002c3947 */ /* 0x000fec000383ffff */
[----:B------:R-:W-:Y:S01]  /*31c0*/  ULEA UR4, UR5, UR6, 0x3 ;  /* 0x0000000605047291 */ /* 0x000fe2000f8e18ff */
[----:B------:R-:W-:-:S08]  /*31d0*/  SHF.L.U32 R3, R12, 0x1f, RZ ;  /* 0x0000001f0c037819 */ /* 0x000fd000000006ff */
[----:B------:R-:W1:Y:S02]  /*31e0*/  SYNCS.PHASECHK.TRANS64 P0, [UR4+0x80], R3 ;  /* 0x00008003ff0075a7 */ /* 0x000e640008001004 */
[----:B-1----:R-:W-:Y:S05]  /*31f0*/  @P0 BRA `(.L_x_54) ;  /* 0x0000000000080947 */ /* 0x002fea0003800000 */
[----:B------:R-:W1:Y:S02]  /*3200*/  SYNCS.PHASECHK.TRANS64.TRYWAIT P0, [UR4+0x80], R3 ;  /* 0x00008003ff0075a7 */ /* 0x000e640008001104 */
[----:B-1----:R-:W-:Y:S05]  /*3210*/  @!P0 BRA `(.L_x_55) ;  /* 0x0000009c00788947 */ /* 0x002fea0003800000 */
.L_x_54:
[----:B------:R-:W-:-:S04]  /*3220*/  UIADD3 UR7, UPT, UPT, UR5, 0x1, URZ ;  /* 0x0000000105077890 */ /* 0x000fc8000fffe0ff */
[----:B------:R-:W-:-:S04]  /*3230*/  UISETP.NE.AND UP0, UPT, UR7, 0x2, UPT ;  /* 0x000000020700788c */ /* 0x000fc8000bf05270 */
[----:B------:R-:W-:Y:S02]  /*3240*/  USEL UR8, URZ, 0x1, UP0 ;  /* 0x00000001ff087887 */ /* 0x000fe40008000000 */
[----:B------:R-:W-:-:S04]  /*3250*/  USEL UR7, UR7, URZ, UP0 ;  /* 0x000000ff07077287 */ /* 0x000fc80008000000 */
[----:B------:R-:W-:Y:S01]  /*3260*/  ULEA UR7, UR7, UR6, 0x3 ;  /* 0x0000000607077291 */ /* 0x000fe2000f8e18ff */
[----:B-1----:R-:W-:-:S04]  /*3270*/  LOP3.LUT R3, R12, UR8, RZ, 0x3c, !PT ;  /* 0x000000080c037c12 */ /* 0x002fc8000f8e3cff */
[----:B------:R-:W-:-:S04]  /*3280*/  SHF.L.U32 R0, R3, 0x1f, RZ ;  /* 0x0000001f03007819 */ /* 0x000fc800000006ff */
[----:B------:R-:W1:Y:S02]  /*3290*/  SYNCS.PHASECHK.TRANS64 P0, [UR7+0x80], R0 ;  /* 0x00008000ff0075a7 */ /* 0x000e640008001007 */
[----:B-1----:R-:W-:Y:S05]  /*32a0*/  @P0 EXIT ;  /* 0x000000000000094d */ /* 0x002fea0003800000 */
[----:B------:R-:W-:Y:S02]  /*32b0*/  SHF.L.U32 R3, R3, 0x1f, RZ ;  /* 0x0000001f03037819 */ /* 0x000fe400000006ff */
[----:B------:R-:W-:-:S07]  /*32c0*/  MOV R0, UR7 ;  /* 0x0000000700007c02 */ /* 0x000fce0008000f00 */
.L_x_56:
[----:B-1----:R1:W2:Y:S02]  /*32d0*/  SYNCS.PHASECHK.TRANS64.TRYWAIT P0, [R0+URZ+0x80], R3 ;  /* 0x00008003000075a7 */ /* 0x0022a400080011ff */
[----:B--2---:R-:W-:Y:S05]  /*32e0*/  @!P0 NANOSLEEP.SYNCS 0x989680 ;  /* 0x009896800000895d */ /* 0x004fea0003900000 */
[----:B------:R-:W2:Y:S02]  /*32f0*/  @!P0 SYNCS.PHASECHK.TRANS64 P0, [R0+URZ+0x80], R3 ;  /* 0x00008003000085a7 */ /* 0x000ea400080010ff */
[----:B--2---:R-:W-:Y:S05]  /*3300*/  @P0 EXIT ;  /* 0x000000000000094d */ /* 0x004fea0003800000 */
[----:B------:R-:W-:Y:S05]  /*3310*/  BRA `(.L_x_56) ;  /* 0xfffffffc00ec7947 */ /* 0x000fea000383ffff */
.L_x_49:
[----:B------:R-:W-:Y:S05]  /*3320*/  BRA.U UP5, `(.L_x_57) ;  /* 0x0000001d05f47547 */ /* 0x000fea000b800000 */
[----:B------:R-:W1:Y:S01]  /*3330*/  S2UR UR7, SR_CgaCtaId ;  /* 0x00000000000779c3 */ /* 0x000e620000008800 */
[----:B------:R-:W-:Y:S01]  /*3340*/  UMOV UR4, 0x40 ;  /* 0x0000004000047882 */ /* 0x000fe20000000000 */
[----:B------:R-:W-:Y:S01]  /*3350*/  NOP ;  /* 0x0000000000007918 */ /* 0x000fe20000000000 */
[----:B------:R-:W-:Y:S01]  /*3360*/  UMOV UR6, 0x400 ;  /* 0x0000040000067882 */ /* 0x000fe20000000000 */
[----:B-1----:R-:W-:Y:S02]  /*3370*/  ULEA UR5, UR7, UR4, 0x18 ;  /* 0x0000000407057291 */ /* 0x002fe4000f8ec0ff */
[----:B------:R-:W-:-:S07]  /*3380*/  ULEA UR6, UR7, UR6, 0x18 ;  /* 0x0000000607067291 */ /* 0x000fce000f8ec0ff */
[----:B------:R-:W1:Y:S02]  /*3390*/  LDS.U8 R3, [UR5+0x1c] ;  /* 0x00001c05ff037984 */ /* 0x000e640008000000 */
[----:B-1----:R-:W-:-:S13]  /*33a0*/  ISETP.NE.AND P0, PT, R3, RZ, PT ;  /* 0x000000ff0300720c */ /* 0x002fda0003f05270 */
[----:B------:R-:W-:Y:S05]  /*33b0*/  @P0 BRA `(.L_x_58) ;  /* 0x0000000400100947 */ /* 0x000fea0003800000 */
[----:B------:R-:W1:Y:S01]  /*33c0*/  S2UR UR4, SR_CgaCtaId ;  /* 0x00000000000479c3 */ /* 0x000e620000008800 */
[----:B------:R-:W-:Y:S02]  /*33d0*/  UISETP.NE.U32.AND UP1, UPT, UR22, 0x1, UPT ;  /* 0x000000011600788c */ /* 0x000fe4000bf25070 */
[----:B------:R-:W-:Y:S02]  /*33e0*/  UIADD3 UR7, UPT, UPT, UR5, 0x8, URZ ;  /* 0x0000000805077890 */ /* 0x000fe4000fffe0ff */
[----:B-1----:R-:W-:-:S05]  /*33f0*/  ULOP3.LUT UR8, UR4, 0x1, URZ, 0x3c, !UPT ;  /* 0x0000000104087892 */ /* 0x002fca000f8e3cff */
[----:B------:R-:W-:Y:S07]  /*3400*/  BRA.U !UP1, `(.L_x_59) ;  /* 0x00000001099c7547 */ /* 0x000fee000b800000 */
[----:B------:R-:W-:Y:S01]  /*3410*/  ELECT P0, URZ, PT ;  /* 0x0000000000ff782f */ /* 0x000fe20003800000 */
[----:B------:R-:W-:-:S12]  /*3420*/  BSSY B0, `(.L_x_59) ;  /* 0x0000025000007945 */ /* 0x000fd80003800000 */
[----:B------:R-:W-:Y:S05]  /*3430*/  @!P0 BRA `(.L_x_60) ;  /* 0x00000000008c8947 */ /* 0x000fea0003800000 */
[----:B------:R-:W-:-:S05]  /*3440*/  UMOV UR4, 0x10 ;  /* 0x0000001000047882 */ /* 0x000fca0000000000 */
[----:B------:R-:W-:Y:S04]  /*3450*/  DEPBAR.LE SB1, 0x36 ;  /* 0x00009d800000791a */ /* 0x000fe80000000000 */
[----:B------:R-:W1:Y:S02]  /*3460*/  UTCATOMSWS.2CTA.FIND_AND_SET.ALIGN UP0, UR4, UR4 ;  /* 0x00000004000475e3 */ /* 0x000e640008200800 */
[----:B-1----:R-:W-:Y:S01]  /*3470*/  MOV R10, UR4 ;  /* 0x00000004000a7c02 */ /* 0x002fe20008000f00 */
[----:B------:R-:W-:Y:S06]  /*3480*/  BRA.U UP0, `(.L_x_61) ;  /* 0x0000000100187547 */ /* 0x000fec000b800000 */
.L_x_62:
[----:B------:R-:W-:Y:S05]  /*3490*/  NANOSLEEP 0x64 ;  /* 0x000000640000795d */ /* 0x000fea0003800000 */
[----:B------:R-:W-:-:S05]  /*34a0*/  UMOV UR4, 0x10 ;  /* 0x0000001000047882 */ /* 0x000fca0000000000 */
[----:B------:R-:W-:Y:S04]  /*34b0*/  DEPBAR.LE SB1, 0x36 ;  /* 0x00009d800000791a */ /* 0x000fe80000000000 */
[----:B------:R-:W1:Y:S02]  /*34c0*/  UTCATOMSWS.2CTA.FIND_AND_SET.ALIGN UP0, UR4, UR4 ;  /* 0x00000004000475e3 */ /* 0x000e640008200800 */
[----:B-1----:R-:W-:Y:S01]  /*34d0*/  MOV R10, UR4 ;  /* 0x00000004000a7c02 */ /* 0x002fe20008000f00 */
[----:B------:R-:W-:Y:S05]  /*34e0*/  BRA.U !UP0, `(.L_x_62) ;  /* 0xfffffffd08e87547 */ /* 0x000fea000b83ffff */
.L_x_61:
[----:B------:R-:W1:Y:S01]  /*34f0*/  LDS R6, [UR5+0x10] ;  /* 0x00001005ff067984 */ /* 0x000e620008000800 */
[----:B------:R-:W-:Y:S01]  /*3500*/  IMAD.U32 R3, RZ, RZ, UR6 ;  /* 0x00000006ff037e24 */ /* 0x000fe2000f8e00ff */
[----:B------:R-:W-:-:S03]  /*3510*/  MOV R4, UR8 ;  /* 0x0000000800047c02 */ /* 0x000fc60008000f00 */
[----:B------:R-:W-:Y:S01]  /*3520*/  VIADD R3, R3, 0xf0 ;  /* 0x000000f003037836 */ /* 0x000fe20000000000 */
[----:B-1----:R-:W-:-:S04]  /*3530*/  SHF.L.U32 R6, R6, 0x1f, RZ ;  /* 0x0000001f06067819 */ /* 0x002fc800000006ff */
[----:B------:R-:W1:Y:S02]  /*3540*/  SYNCS.PHASECHK.TRANS64.TRYWAIT P0, [UR5+0x8], R6 ;  /* 0x00000806ff0075a7 */ /* 0x000e640008001105 */
[----:B-1----:R-:W-:Y:S05]  /*3550*/  @P0 BRA `(.L_x_63) ;  /* 0x0000000000080947 */ /* 0x002fea0003800000 */
[----:B------:R-:W1:Y:S02]  /*3560*/  SYNCS.PHASECHK.TRANS64.TRYWAIT P0, [UR5+0x8], R6 ;  /* 0x00000806ff0075a7 */ /* 0x000e640008001105 */
[----:B-1----:R-:W-:Y:S05]  /*3570*/  @!P0 BRA `(.L_x_64) ;  /* 0x0000009800b88947 */ /* 0x002fea0003800000 */
.L_x_63:
[----:B------:R-:W-:Y:S01]  /*3580*/  PRMT R4, R4, 0x654, R3 ;  /* 0x0000065404047816 */ /* 0x000fe20000000003 */
[----:B------:R-:W-:Y:S01]  /*3590*/  HFMA2 R3, -RZ, RZ, 0, 5.9604644775390625e-08 ;  /* 0x00000001ff037431 */ /* 0x000fe200000001ff */
[----:B------:R-:W-:Y:S01]  /*35a0*/  UPRMT UR4, UR8, 0x654, UR7 ;  /* 0x0000065408047896 */ /* 0x000fe20008000007 */
[----:B------:R-:W-:Y:S02]  /*35b0*/  IMAD.MOV.U32 R7, RZ, RZ, 0xffff ;  /* 0x0000ffffff077424 */ /* 0x000fe400078e00ff */
[----:B-1----:R-:W-:Y:S02]  /*35c0*/  IMAD.MOV.U32 R6, RZ, RZ, 0x4 ;  /* 0x00000004ff067424 */ /* 0x002fe400078e00ff */
[----:B------:R-:W-:Y:S01]  /*35d0*/  IMAD.SHL.U32 R9, R10, 0x20, RZ ;  /* 0x000000200a097824 */ /* 0x000fe200078e00ff */
[----:B------:R-:W-:Y:S02]  /*35e0*/  MOV R5, UR4 ;  /* 0x0000000400057c02 */ /* 0x000fe40008000f00 */
[-C--:B------:R-:W-:Y:S01]  /*35f0*/  SHF.L.U32 R8, R7, R10.reuse, RZ ;  /* 0x0000000a07087219 */ /* 0x080fe200000006ff */
[----:B------:R1:W-:Y:S01]  /*3600*/  SYNCS.ARRIVE.TRANS64.RED RZ, [UR4], R6 ;  /* 0x00000006ffff79a7 */ /* 0x0003e20008000404 */
[----:B------:R-:W-:Y:S01]  /*3610*/  SHF.L.U32 R7, R3, R10, RZ ;  /* 0x0000000a03077219 */ /* 0x000fe200000006ff */
[----:B------:R1:W-:Y:S04]  /*3620*/  STS [UR6+0xf0], R9 ;  /* 0x0000f009ff007988 */ /* 0x0003e80008000806 */
[----:B------:R1:W-:Y:S04]  /*3630*/  STAS [R4.64], R10 ;  /* 0x0000000a04007dbd */ /* 0x0003e8000c0008ff */
[----:B------:R1:W-:Y:S04]  /*3640*/  ATOMS.OR RZ, [UR5+0x14], R8 ;  /* 0x00001408ffff798c */ /* 0x0003e8000b000005 */
[----:B------:R1:W-:Y:S04]  /*3650*/  ATOMS.OR RZ, [UR5+0x18], R7 ;  /* 0x00001807ffff798c */ /* 0x0003e8000b000005 */
[----:B------:R1:W-:Y:S02]  /*3660*/  ATOMS.XOR RZ, [UR5+0x10], R3 ;  /* 0x00001003ffff798c */ /* 0x0003e4000b800005 */
.L_x_60:
[----:B------:R-:W-:Y:S05]  /*3670*/  BSYNC B0 ;  /* 0x0000000000007941 */ /* 0x000fea0003800000 */
.L_x_59:
[----:B------:R-:W-:Y:S05]  /*3680*/  BRA.U UP1, `(.L_x_65) ;  /* 0x00000001016c7547 */ /* 0x000fea000b800000 */
[----:B------:R-:W-:-:S03]  /*3690*/  UMOV UR4, 0xffffffff ;  /* 0xffffffff00047882 */ /* 0x000fc60000000000 */
[----:B------:R-:W-:Y:S05]  /*36a0*/  BRA.DIV UR4, `(.L_x_66) ;  /* 0x0000009a04847947 */ /* 0x000fea000b800000 */
[----:B------:R-:W-:-:S13]  /*36b0*/  ELECT P6, URZ, PT ;  /* 0x0000000000ff782f */ /* 0x000fda00038c0000 */
.L_x_162:
[----:B------:R-:W-:Y:S05]  /*36c0*/  @!P6 BRA `(.L_x_65) ;  /* 0x00000000005ce947 */ /* 0x000fea0003800000 */
[----:B-1----:R-:W1:Y:S02]  /*36d0*/  LDS R4, [UR5+0x10] ;  /* 0x00001005ff047984 */ /* 0x002e640008000800 */
[----:B-1----:R-:W-:-:S04]  /*36e0*/  SHF.L.U32 R4, R4, 0x1f, RZ ;  /* 0x0000001f04047819 */ /* 0x002fc800000006ff */
[----:B------:R-:W1:Y:S02]  /*36f0*/  SYNCS.PHASECHK.TRANS64.TRYWAIT P0, [UR5+0x8], R4 ;  /* 0x00000804ff0075a7 */ /* 0x000e640008001105 */
[----:B-1----:R-:W-:Y:S05]  /*3700*/  @P0 BRA `(.L_x_67) ;  /* 0x0000000000080947 */ /* 0x002fea0003800000 */
[----:B------:R-:W1:Y:S02]  /*3710*/  SYNCS.PHASECHK.TRANS64.TRYWAIT P0, [UR5+0x8], R4 ;  /* 0x00000804ff0075a7 */ /* 0x000e640008001105 */
[----:B-1----:R-:W-:Y:S05]  /*3720*/  @!P0 BRA `(.L_x_68) ;  /* 0x0000009800848947 */ /* 0x002fea0003800000 */
.L_x_67:
[----:B------:R-:W2:Y:S01]  /*3730*/  LDS R6, [UR6+0xf0] ;  /* 0x0000f006ff067984 */ /* 0x000ea20008000800 */
[----:B-1----:R-:W-:Y:S02]  /*3740*/  HFMA2 R3, -RZ, RZ, 0, 5.9604644775390625e-08 ;  /* 0x00000001ff037431 */ /* 0x002fe400000001ff */
[----:B------:R-:W-:Y:S01]  /*3750*/  IMAD.MOV.U32 R4, RZ, RZ, 0xffff ;  /* 0x0000ffffff047424 */ /* 0x000fe200078e00ff */
[----:B------:R-:W-:Y:S01]  /*3760*/  UPRMT UR4, UR8, 0x654, UR7 ;  /* 0x0000065408047896 */ /* 0x000fe20008000007 */
[----:B--2---:R-:W-:-:S03]  /*3770*/  IMAD.SHL.U32 R5, R6, 0x20, RZ ;  /* 0x0000002006057824 */ /* 0x004fc600078e00ff */
[-C--:B------:R-:W-:Y:S02]  /*3780*/  SHF.L.U32 R4, R4, R6.reuse, RZ ;  /* 0x0000000604047219 */ /* 0x080fe400000006ff */
[----:B------:R-:W-:Y:S01]  /*3790*/  SHF.L.U32 R6, R3, R6, RZ ;  /* 0x0000000603067219 */ /* 0x000fe200000006ff */
[----:B------:R2:W-:Y:S04]  /*37a0*/  STS [UR6+0xf0], R5 ;  /* 0x0000f005ff007988 */ /* 0x0005e80008000806 */
[----:B------:R2:W-:Y:S04]  /*37b0*/  ATOMS.OR RZ, [UR5+0x14], R4 ;  /* 0x00001404ffff798c */ /* 0x0005e8000b000005 */
[----:B------:R2:W-:Y:S01]  /*37c0*/  ATOMS.OR RZ, [UR5+0x18], R6 ;  /* 0x00001806ffff798c */ /* 0x0005e2000b000005 */
[----:B------:R-:W-:Y:S03]  /*37d0*/  SYNCS.ARRIVE.TRANS64.RED.A1T0 RZ, [UR4], RZ ;  /* 0x000000ffffff79a7 */ /* 0x000fe60008100404 */
[----:B------:R2:W-:Y:S01]  /*37e0*/  ATOMS.XOR RZ, [UR5+0x10], R3 ;  /* 0x00001003ffff798c */ /* 0x0005e2000b800005 */
[----:B------:R-:W-:Y:S05]  /*37f0*/  BRA `(.L_x_65) ;  /* 0x0000000000107947 */ /* 0x000fea0003800000 */
.L_x_58:
[----:B------:R-:W-:Y:S02]  /*3800*/  MOV R3, 0xffffffff ;  /* 0xffffffff00037802 */ /* 0x000fe40000000f00 */
[----:B------:R-:W-:-:S03]  /*3810*/  MOV R4, 0x3840 ;  /* 0x0000384000047802 */ /* 0x000fc60000000f00 */
[----:B------:R1:W-:Y:S04]  /*3820*/  STS [UR6+0xf0], R3 ;  /* 0x0000f003ff007988 */ /* 0x0003e80008000806 */
[----:B-1---5:R-:W-:Y:S05]  /*3830*/  CALL.REL.NOINC `($__internal_1_$__cuda_sm10x_tcgen05_guardrail_trap_phase_invalid_during_alloc) ;  /* 0x000000a0002c7944 */ /* 0x022fea0003c00000 */
.L_x_65:
[----:B------:R-:W-:Y:S05]  /*3840*/  WARPSYNC.ALL ;  /* 0x0000000000007948 */ /* 0x000fea0003800000 */
[----:B------:R-:W3:Y:S01]  /*3850*/  S2UR UR4, SR_CgaCtaId ;  /* 0x00000000000479c3 */ /* 0x000ee20000008800 */
[----:B------:R-:W-:Y:S01]  /*3860*/  UMOV UR39, 0x400 ;  /* 0x0000040000277882 */ /* 0x000fe20000000000 */
[----:B------:R-:W-:-:S06]  /*3870*/  NOP ;  /* 0x0000000000007918 */ /* 0x000fcc0000000000 */
[----:B------:R-:W-:Y:S06]  /*3880*/  BAR.ARV 0x6, 0xa0 ;  /* 0x0182800000007b1d */ /* 0x000fec0000002000 */
[----:B------:R-:W4:Y:S01]  /*3890*/  LDCU UR8, c[0x0][0x38c] ;  /* 0x00007180ff0877ac */ /* 0x000f220008000800 */
[----:B------:R-:W-:Y:S02]  /*38a0*/  LOP3.LUT R2, R2, 0xffff, RZ, 0xc0, !PT ;  /* 0x0000ffff02027812 */ /* 0x000fe400078ec0ff */
[----:B-1----:R-:W-:Y:S01]  /*38b0*/  CS2R R8, SRZ ;  /* 0x0000000000087805 */ /* 0x002fe2000001ff00 */
[----:B------:R-:W-:Y:S01]  /*38c0*/  UISETP.NE.AND UP3, UPT, UR22, URZ, UPT ;  /* 0x000000ff1600728c */ /* 0x000fe2000bf65270 */
[----:B------:R-:W-:Y:S01]  /*38d0*/  UMOV UR32, URZ ;  /* 0x000000ff00207c82 */ /* 0x000fe20008000000 */
[----:B------:R-:W-:Y:S01]  /*38e0*/  UMOV UR30, URZ ;  /* 0x000000ff001e7c82 */ /* 0x000fe20008000000 */
[----:B------:R-:W-:Y:S01]  /*38f0*/  UMOV UR28, URZ ;  /* 0x000000ff001c7c82 */ /* 0x000fe20008000000 */
[----:B------:R-:W-:Y:S01]  /*3900*/  UMOV UR26, URZ ;  /* 0x000000ff001a7c82 */ /* 0x000fe20008000000 */
[----:B---3--:R-:W-:Y:S01]  /*3910*/  ULEA UR39, UR4, UR39, 0x18 ;  /* 0x0000002704277291 */ /* 0x008fe2000f8ec0ff */
[----:B------:R-:W-:Y:S01]  /*3920*/  IMAD.U32 R26, RZ, RZ, UR32 ;  /* 0x00000020ff1a7e24 */ /* 0x000fe2000f8e00ff */
[----:B------:R-:W-:Y:S01]  /*3930*/  UMOV UR76, 0x1 ;  /* 0x00000001004c7882 */ /* 0x000fe20000000000 */
[----:B------:R-:W-:Y:S01]  /*3940*/  IMAD.U32 R24, RZ, RZ, UR30 ;  /* 0x0000001eff187e24 */ /* 0x000fe2000f8e00ff */
[----:B------:R-:W-:Y:S01]  /*3950*/  UIADD3 UR6, UPT, UPT, UR39, 0x10800, URZ ;  /* 0x0001080027067890 */ /* 0x000fe2000fffe0ff */
[----:B------:R-:W-:Y:S01]  /*3960*/  IMAD.U32 R22, RZ, RZ, UR28 ;  /* 0x0000001cff167e24 */ /* 0x000fe2000f8e00ff */
[----:B------:R-:W-:Y:S01]  /*3970*/  UIADD3 UR5, UPT, UPT, UR39, 0x20800, URZ ;  /* 0x0002080027057890 */ /* 0x000fe2000fffe0ff */
[----:B------:R-:W-:Y:S01]  /*3980*/  IMAD.U32 R20, RZ, RZ, UR26 ;  /* 0x0000001aff147e24 */ /* 0x000fe2000f8e00ff */
[----:B----4-:R-:W-:Y:S01]  /*3990*/  UIADD3 UR8, UPT, UPT, UR8, 0xff, URZ ;  /* 0x000000ff08087890 */ /* 0x010fe2000fffe0ff */
[----:B--2---:R-:W1:Y:S01]  /*39a0*/  LDS R3, [UR39+0xf0] ;  /* 0x0000f027ff037984 */ /* 0x004e620008000800 */
[----:B------:R-:W-:-:S02]  /*39b0*/  UIADD3 UR11, UPT, UPT, UR39, 0x31000, URZ ;  /* 0x00031000270b7890 */ /* 0x000fc4000fffe0ff */
[----:B------:R-:W-:Y:S02]  /*39c0*/  USHF.R.S32.HI UR4, URZ, 0x1f, UR8 ;  /* 0x0000001fff047899 */ /* 0x000fe40008011408 */
[----:B------:R-:W-:Y:S02]  /*39d0*/  UIADD3 UR10, UPT, UPT, UR39, 0x30800, URZ ;  /* 0x00030800270a7890 */ /* 0x000fe4000fffe0ff */
[----:B------:R-:W-:Y:S02]  /*39e0*/  ULEA.HI UR9, UR4, UR8, URZ, 0x8 ;  /* 0x0000000804097291 */ /* 0x000fe4000f8f40ff */
[----:B------:R-:W-:Y:S02]  /*39f0*/  USHF.R.U32.HI UR8, URZ, 0x4, UR6 ;  /* 0x00000004ff087899 */ /* 0x000fe40008011606 */
[----:B------:R-:W-:Y:S02]  /*3a00*/  USHF.R.U32.HI UR6, URZ, 0x4, UR5 ;  /* 0x00000004ff067899 */ /* 0x000fe40008011605 */
[----:B------:R-:W-:-:S02]  /*3a10*/  USHF.R.U32.HI UR4, URZ, 0x4, UR11 ;  /* 0x00000004ff047899 */ /* 0x000fc4000801160b */
[----:B------:R-:W-:Y:S02]  /*3a20*/  ULOP3.LUT UR6, UR6, 0x3fff, URZ, 0xc0, !UPT ;  /* 0x00003fff06067892 */ /* 0x000fe4000f8ec0ff */
[----:B------:R-:W-:Y:S02]  /*3a30*/  ULOP3.LUT UR4, UR4, 0x3fff, URZ, 0xc0, !UPT ;  /* 0x00003fff04047892 */ /* 0x000fe4000f8ec0ff */
[----:B------:R-:W-:Y:S02]  /*3a40*/  USHF.R.S32.HI UR77, URZ, 0x8, UR9 ;  /* 0x00000008ff4d7899 */ /* 0x000fe40008011409 */
[----:B------:R-:W-:Y:S02]  /*3a50*/  USHF.R.U32.HI UR5, URZ, 0x4, UR10 ;  /* 0x00000004ff057899 */ /* 0x000fe4000801160a */
[----:B------:R-:W-:Y:S02]  /*3a60*/  ULOP3.LUT UR73, UR6, 0x10000, URZ, 0xfc, !UPT ;  /* 0x0001000006497892 */ /* 0x000fe4000f8efcff */
[----:B------:R-:W-:-:S02]  /*3a70*/  UIADD3 UR12, UPT, UPT, UR39, 0x90, URZ ;  /* 0x00000090270c7890 */ /* 0x000fc4000fffe0ff */
[----:B------:R-:W-:Y:S02]  /*3a80*/  ULOP3.LUT UR75, UR4, 0x10000, URZ, 0xfc, !UPT ;  /* 0x00010000044b7892 */ /* 0x000fe4000f8efcff */
[----:B------:R-:W-:Y:S02]  /*3a90*/  UIADD3 UR4, UPT, UPT, UR77, -0x1, URZ ;  /* 0xffffffff4d047890 */ /* 0x000fe4000fffe0ff */
[----:B------:R-:W-:Y:S02]  /*3aa0*/  ULOP3.LUT UR8, UR8, 0x3fff, URZ, 0xc0, !UPT ;  /* 0x00003fff08087892 */ /* 0x000fe4000f8ec0ff */
[----:B------:R-:W-:Y:S02]  /*3ab0*/  ULOP3.LUT UR5, UR5, 0x3fff, URZ, 0xc0, !UPT ;  /* 0x00003fff05057892 */ /* 0x000fe4000f8ec0ff */
[----:B------:R-:W-:Y:S02]  /*3ac0*/  ULOP3.LUT UR72, UR8, 0x10000, URZ, 0xfc, !UPT ;  /* 0x0001000008487892 */ /* 0x000fe4000f8efcff */
[----:B------:R-:W-:Y:S01]  /*3ad0*/  ULOP3.LUT UR74, UR5, 0x10000, URZ, 0xfc, !UPT ;  /* 0x00010000054a7892 */ /* 0x000fe2000f8efcff */
[----:B------:R-:W-:Y:S01]  /*3ae0*/  UMOV UR7, URZ ;  /* 0x000000ff00077c82 */ /* 0x000fe20008000000 */
[----:B-1----:R-:W-:Y:S01]  /*3af0*/  R2UR UR35, R3 ;  /* 0x00000000032372ca */ /* 0x002fe200000e0000 */
[----:B------:R-:W-:Y:S01]  /*3b00*/  IMAD.U32 R3, RZ, RZ, UR12 ;  /* 0x0000000cff037e24 */ /* 0x000fe2000f8e00ff */
[----:B------:R-:W-:Y:S01]  /*3b10*/  UMOV UR54, URZ ;  /* 0x000000ff00367c82 */ /* 0x000fe20008000000 */
[----:B------:R-:W-:Y:S01]  /*3b20*/  IMAD.U32 R3, RZ, RZ, UR4 ;  /* 0x00000004ff037e24 */ /* 0x000fe2000f8e00ff */
[----:B------:R-:W-:Y:S01]  /*3b30*/  UMOV UR52, URZ ;  /* 0x000000ff00347c82 */ /* 0x000fe20008000000 */
[----:B------:R-:W-:Y:S01]  /*3b40*/  IMAD.MOV.U32 R3, RZ, RZ, RZ ;  /* 0x000000ffff037224 */ /* 0x000fe200078e00ff */
[----:B------:R-:W-:Y:S01]  /*3b50*/  UMOV UR50, URZ ;  /* 0x000000ff00327c82 */ /* 0x000fe20008000000 */
[----:B------:R-:W-:Y:S01]  /*3b60*/  UMOV UR48, URZ ;  /* 0x000000ff00307c82 */ /* 0x000fe20008000000 */
[----:B------:R-:W-:Y:S01]  /*3b70*/  UMOV UR46, URZ ;  /* 0x000000ff002e7c82 */ /* 0x000fe20008000000 */
[----:B------:R-:W-:Y:S01]  /*3b80*/  UMOV UR44, URZ ;  /* 0x000000ff002c7c82 */ /* 0x000fe20008000000 */
[----:B------:R-:W-:Y:S01]  /*3b90*/  UMOV UR42, URZ ;  /* 0x000000ff002a7c82 */ /* 0x000fe20008000000 */
[----:B------:R-:W-:-:S02]  /*3ba0*/  UMOV UR40, URZ ;  /* 0x000000ff00287c82 */ /* 0x000fc40008000000 */
[----:B------:R-:W-:Y:S02]  /*3bb0*/  UIADD3 UR58, UPT, UPT, UR35, -0x7ffffe3c, URZ ;  /* 0x800001c4233a7890 */ /* 0x000fe4000fffe0ff */
[----:B------:R-:W-:Y:S02]  /*3bc0*/  UIADD3 UR64, UPT, UPT, UR35, -0x7ffffe40, URZ ;  /* 0x800001c023407890 */ /* 0x000fe4000fffe0ff */
[----:B------:R-:W-:Y:S02]  /*3bd0*/  USHF.R.U32.HI UR17, URZ, 0x11, UR58 ;  /* 0x00000011ff117899 */ /* 0x000fe4000801163a */
[----:B------:R-:W-:Y:S02]  /*3be0*/  USHF.R.U32.HI UR6, URZ, 0x11, UR64 ;  /* 0x00000011ff067899 */ /* 0x000fe40008011640 */
[----:B------:R-:W-:Y:S02]  /*3bf0*/  UIADD3 UR70, UPT, UPT, UR35, 0x1c0, URZ ;  /* 0x000001c023467890 */ /* 0x000fe4000fffe0ff */
[----:B------:R-:W-:-:S02]  /*3c00*/  UIADD3 UR66, UPT, UPT, UR35, 0x400001c0, URZ ;  /* 0x400001c023427890 */ /* 0x000fc4000fffe0ff */
[----:B------:R-:W-:Y:S02]  /*3c10*/  UIADD3 UR67, UPT, UPT, UR35, 0x400001c8, URZ ;  /* 0x400001c823437890 */ /* 0x000fe4000fffe0ff */
[----:B------:R-:W-:Y:S02]  /*3c20*/  UIADD3 UR65, UPT, UPT, UR35, -0x7ffffe38, URZ ;  /* 0x800001c823417890 */ /* 0x000fe4000fffe0ff */
[----:B------:R-:W-:Y:S02]  /*3c30*/  UIADD3 UR62, UPT, UPT, UR35, -0x3ffffe40, URZ ;  /* 0xc00001c0233e7890 */ /* 0x000fe4000fffe0ff */
[----:B------:R-:W-:Y:S02]  /*3c40*/  UIADD3 UR68, UPT, UPT, UR35, 0x1c4, URZ ;  /* 0x000001c423447890 */ /* 0x000fe4000fffe0ff */
[----:B------:R-:W-:Y:S02]  /*3c50*/  UIADD3 UR60, UPT, UPT, UR35, 0x400001c4, URZ ;  /* 0x400001c4233c7890 */ /* 0x000fe4000fffe0ff */
[----:B------:R-:W-:-:S02]  /*3c60*/  UIADD3 UR56, UPT, UPT, UR35, -0x3ffffe3c, URZ ;  /* 0xc00001c423387890 */ /* 0x000fc4000fffe0ff */
[----:B------:R-:W-:Y:S02]  /*3c70*/  ULOP3.LUT UR16, UR6, 0x6000, URZ, 0xc0, !UPT ;  /* 0x0000600006107892 */ /* 0x000fe4000f8ec0ff */
[----:B------:R-:W-:Y:S01]  /*3c80*/  ULOP3.LUT UR6, UR17, 0x6000, URZ, 0xc0, !UPT ;  /* 0x0000600011067892 */ /* 0x000fe2000f8ec0ff */
[----:B------:R-:W-:Y:S01]  /*3c90*/  R2UR UR17, R2 ;  /* 0x00000000021172ca */ /* 0x000fe200000e0000 */
[----:B------:R-:W-:Y:S02]  /*3ca0*/  USHF.R.U32.HI UR11, URZ, 0x11, UR70 ;  /* 0x00000011ff0b7899 */ /* 0x000fe40008011646 */
[----:B------:R-:W-:Y:S02]  /*3cb0*/  UIADD3 UR71, UPT, UPT, UR35, 0x1c8, URZ ;  /* 0x000001c823477890 */ /* 0x000fe4000fffe0ff */
[----:B------:R-:W-:Y:S02]  /*3cc0*/  USHF.R.U32.HI UR9, URZ, 0x11, UR66 ;  /* 0x00000011ff097899 */ /* 0x000fe40008011642 */
[----:B------:R-:W-:-:S02]  /*3cd0*/  USHF.R.U32.HI UR8, URZ, 0x1a, UR67 ;  /* 0x0000001aff087899 */ /* 0x000fc40008011643 */
[----:B------:R-:W-:Y:S02]  /*3ce0*/  USHF.R.U32.HI UR5, URZ, 0x1a, UR65 ;  /* 0x0000001aff057899 */ /* 0x000fe40008011641 */
[----:B------:R-:W-:Y:S02]  /*3cf0*/  UIADD3 UR63, UPT, UPT, UR35, -0x3ffffe38, URZ ;  /* 0xc00001c8233f7890 */ /* 0x000fe4000fffe0ff */
[----:B------:R-:W-:Y:S01]  /*3d00*/  UIADD3 UR69, UPT, UPT, UR35, 0x1d0, URZ ;  /* 0x000001d023457890 */ /* 0x000fe2000fffe0ff */
[----:B------:R-:W-:Y:S01]  /*3d10*/  MOV R10, UR17 ;  /* 0x00000011000a7c02 */ /* 0x000fe20008000f00 */
[----:B------:R-:W-:Y:S02]  /*3d20*/  UIADD3 UR61, UPT, UPT, UR35, 0x400001d0, URZ ;  /* 0x400001d0233d7890 */ /* 0x000fe4000fffe0ff */
[----:B------:R-:W-:Y:S02]  /*3d30*/  UIADD3 UR59, UPT, UPT, UR35, -0x7ffffe30, URZ ;  /* 0x800001d0233b7890 */ /* 0x000fe4000fffe0ff */
[----:B------:R-:W-:-:S02]  /*3d40*/  UIADD3 UR57, UPT, UPT, UR35, -0x3ffffe30, URZ ;  /* 0xc00001d023397890 */ /* 0x000fc4000fffe0ff */
[----:B------:R-:W-:Y:S02]  /*3d50*/  USHF.R.U32.HI UR4, URZ, 0x11, UR62 ;  /* 0x00000011ff047899 */ /* 0x000fe4000801163e */
[----:B------:R-:W-:Y:S02]  /*3d60*/  USHF.R.U32.HI UR12, URZ, 0x11, UR68 ;  /* 0x00000011ff0c7899 */ /* 0x000fe40008011644 */
[----:B------:R-:W-:Y:S02]  /*3d70*/  USHF.R.U32.HI UR14, URZ, 0x11, UR60 ;  /* 0x00000011ff0e7899 */ /* 0x000fe4000801163c */
[----:B------:R-:W-:Y:S02]  /*3d80*/  USHF.R.U32.HI UR19, URZ, 0x11, UR56 ;  /* 0x00000011ff137899 */ /* 0x000fe40008011638 */
[----:B------:R-:W-:Y:S02]  /*3d90*/  ULOP3.LUT UR21, UR11, 0x6000, URZ, 0xc0, !UPT ;  /* 0x000060000b157892 */ /* 0x000fe4000f8ec0ff */
[----:B------:R-:W-:-:S02]  /*3da0*/  USHF.R.U32.HI UR10, URZ, 0x1a, UR71 ;  /* 0x0000001aff0a7899 */ /* 0x000fc40008011647 */
[----:B------:R-:W-:Y:S02]  /*3db0*/  ULOP3.LUT UR11, UR9, 0x6000, URZ, 0xc0, !UPT ;  /* 0x00006000090b7892 */ /* 0x000fe4000f8ec0ff */
[----:B------:R-:W-:Y:S02]  /*3dc0*/  ULOP3.LUT UR24, UR8, 0x30, URZ, 0xc0, !UPT ;  /* 0x0000003008187892 */ /* 0x000fe4000f8ec0ff */
[----:B------:R-:W-:Y:S02]  /*3dd0*/  ULOP3.LUT UR23, UR5, 0x30, URZ, 0xc0, !UPT ;  /* 0x0000003005177892 */ /* 0x000fe4000f8ec0ff */
[----:B------:R-:W-:Y:S02]  /*3de0*/  USHF.R.U32.HI UR13, URZ, 0x1a, UR63 ;  /* 0x0000001aff0d7899 */ /* 0x000fe4000801163f */
[----:B------:R-:W-:Y:S02]  /*3df0*/  USHF.R.U32.HI UR15, URZ, 0x1a, UR69 ;  /* 0x0000001aff0f7899 */ /* 0x000fe40008011645 */
[----:B------:R-:W-:-:S02]  /*3e00*/  USHF.R.U32.HI UR18, URZ, 0x1a, UR61 ;  /* 0x0000001aff127899 */ /* 0x000fc4000801163d */
[----:B------:R-:W-:Y:S02]  /*3e10*/  USHF.R.U32.HI UR20, URZ, 0x1a, UR59 ;  /* 0x0000001aff147899 */ /* 0x000fe4000801163b */
[----:B------:R-:W-:Y:S02]  /*3e20*/  USHF.R.U32.HI UR22, URZ, 0x1a, UR57 ;  /* 0x0000001aff167899 */ /* 0x000fe40008011639 */
[----:B------:R-:W-:Y:S02]  /*3e30*/  ULOP3.LUT UR4, UR4, 0x6000, URZ, 0xc0, !UPT ;  /* 0x0000600004047892 */ /* 0x000fe4000f8ec0ff */
[----:B------:R-:W-:Y:S02]  /*3e40*/  ULOP3.LUT UR9, UR12, 0x6000, URZ, 0xc0, !UPT ;  /* 0x000060000c097892 */ /* 0x000fe4000f8ec0ff */
[----:B------:R-:W-:Y:S02]  /*3e50*/  ULOP3.LUT UR8, UR14, 0x6000, URZ, 0xc0, !UPT ;  /* 0x000060000e087892 */ /* 0x000fe4000f8ec0ff */
[----:B------:R-:W-:-:S02]  /*3e60*/  ULOP3.LUT UR5, UR19, 0x6000, URZ, 0xc0, !UPT ;  /* 0x0000600013057892 */ /* 0x000fc4000f8ec0ff */
[----:B------:R-:W-:Y:S02]  /*3e70*/  ULOP3.LUT UR25, UR10, 0x30, URZ, 0xc0, !UPT ;  /* 0x000000300a197892 */ /* 0x000fe4000f8ec0ff */
[----:B------:R-:W-:Y:S02]  /*3e80*/  ULOP3.LUT UR13, UR13, 0x30, URZ, 0xc0, !UPT ;  /* 0x000000300d0d7892 */ /* 0x000fe4000f8ec0ff */
        /* <DEDUP_REMOVED lines=12> */
[----:B------:R-:W-:Y:S02]  /*3f50*/  UPRMT UR33, UR25, 0x5410, UR10 ;  /* 0x0000541019217896 */ /* 0x000fe4000800000a */
[----:B------:R-:W-:Y:S02]  /*3f60*/  UPRMT UR31, UR24, 0x5410, UR11 ;  /* 0x00005410181f7896 */ /* 0x000fe4000800000b */
[----:B------:R-:W-:Y:S02]  /*3f70*/  UPRMT UR29, UR23, 0x5410, UR12 ;  /* 0x00005410171d7896 */ /* 0x000fe4000800000c */
[----:B------:R-:W-:Y:S01]  /*3f80*/  UPRMT UR27, UR13, 0x5410, UR4 ;  /* 0x000054100d1b7896 */ /* 0x000fe20008000004 */
[----:B------:R-:W-:Y:S01]  /*3f90*/  MOV R27, UR33 ;  /* 0x00000021001b7c02 */ /* 0x000fe20008000f00 */
        /* <DEDUP_REMOVED lines=8> */
[----:B------:R-:W-:Y:S01]  /*4020*/  UMOV UR14, URZ ;  /* 0x000000ff000e7c82 */ /* 0x000fe20008000000 */
[----:B------:R-:W-:Y:S01]  /*4030*/  UMOV UR18, URZ ;  /* 0x000000ff00127c82 */ /* 0x000fe20008000000 */
[----:B------:R-:W-:Y:S01]  /*4040*/  UMOV UR20, URZ ;  /* 0x000000ff00147c82 */ /* 0x000fe20008000000 */
[----:B------:R-:W-:Y:S01]  /*4050*/  UMOV UR16, URZ ;  /* 0x000000ff00107c82 */ /* 0x000fe20008000000 */
[----:B------:R-:W-:Y:S01]  /*4060*/  IMAD.U32 R18, RZ, RZ, UR14 ;  /* 0x0000000eff127e24 */ /* 0x000fe2000f8e00ff */
[----:B------:R-:W-:Y:S01]  /*4070*/  MOV R17, UR19 ;  /* 0x0000001300117c02 */ /* 0x000fe20008000f00 */
[----:B------:R-:W-:Y:S01]  /*4080*/  IMAD.U32 R16, RZ, RZ, UR18 ;  /* 0x00000012ff107e24 */ /* 0x000fe2000f8e00ff */
[----:B------:R-:W-:Y:S01]  /*4090*/  MOV R15, UR21 ;  /* 0x00000015000f7c02 */ /* 0x000fe20008000f00 */
[----:B------:R-:W-:Y:S01]  /*40a0*/  IMAD.U32 R14, RZ, RZ, UR20 ;  /* 0x00000014ff0e7e24 */ /* 0x000fe2000f8e00ff */
[----:B------:R-:W-:Y:S01]  /*40b0*/  MOV R13, UR17 ;  /* 0x00000011000d7c02 */ /* 0x000fe20008000f00 */
[----:B------:R-:W-:Y:S01]  /*40c0*/  IMAD.U32 R12, RZ, RZ, UR16 ;  /* 0x00000010ff0c7e24 */ /* 0x000fe2000f8e00ff */
[----:B------:R-:W-:Y:S01]  /*40d0*/  UMOV UR55, UR33 ;  /* 0x0000002100377c82 */ /* 0x000fe20008000000 */
[----:B------:R-:W-:Y:S01]  /*40e0*/  UMOV UR53, UR31 ;  /* 0x0000001f00357c82 */ /* 0x000fe20008000000 */
[----:B------:R-:W-:Y:S01]  /*40f0*/  UMOV UR51, UR29 ;  /* 0x0000001d00337c82 */ /* 0x000fe20008000000 */
[----:B------:R-:W-:Y:S01]  /*4100*/  UMOV UR49, UR27 ;  /* 0x0000001b00317c82 */ /* 0x000fe20008000000 */
[----:B------:R-:W-:Y:S01]  /*4110*/  UMOV UR47, UR15 ;  /* 0x0000000f002f7c82 */ /* 0x000fe20008000000 */
[----:B------:R-:W-:Y:S01]  /*4120*/  UMOV UR45, UR19 ;  /* 0x00000013002d7c82 */ /* 0x000fe20008000000 */
[----:B------:R-:W-:Y:S01]  /*4130*/  UMOV UR43, UR21 ;  /* 0x00000015002b7c82 */ /* 0x000fe20008000000 */
[----:B------:R-:W-:-:S05]  /*4140*/  UMOV UR41, UR17 ;  /* 0x0000001100297c82 */ /* 0x000fca0008000000 */
.L_x_79:
[C---:B------:R-:W-:Y:S02]  /*4150*/  LEA R2, R9.reuse, UR39, 0x3 ;  /* 0x0000002709027c11 */ /* 0x040fe4000f8e18ff */
[----:B------:R-:W-:Y:S02]  /*4160*/  SHF.L.U32 R5, R8, 0x1f, RZ ;  /* 0x0000001f08057819 */ /* 0x000fe400000006ff */
[----:B------:R-:W-:Y:S02]  /*4170*/  LEA R4, R9, UR39, 0x4 ;  /* 0x0000002709047c11 */ /* 0x000fe4000f8e20ff */
[----:B-1----:R-:W1:Y:S02]  /*4180*/  SYNCS.PHASECHK.TRANS64.TRYWAIT P0, [R2+URZ+0x70], R5 ;  /* 0x00007005020075a7 */ /* 0x002e6400080011ff */
[----:B-1----:R-:W-:Y:S05]  /*4190*/  @!P0 BRA `(.L_x_69) ;  /* 0x0000009000008947 */ /* 0x002fea0003800000 */
.L_x_163:
[----:B-1----:R-:W1:Y:S01]  /*41a0*/  LDS.128 R4, [R4+0xd0] ;  /* 0x0000d00004047984 */ /* 0x002e620000000c00 */
[----:B------:R-:W-:Y:S02]  /*41b0*/  VIADD R2, R2, 0x80 ;  /* 0x0000008002027836 */ /* 0x000fe40000000000 */
[----:B------:R-:W-:Y:S01]  /*41c0*/  VIADD R9, R9, 0x1 ;  /* 0x0000000109097836 */ /* 0x000fe20000000000 */
[----:B------:R-:W-:Y:S01]  /*41d0*/  @!PT LDS RZ, [RZ] ;  /* 0x00000000fffff984 */ /* 0x000fe20000000800 */
[----:B------:R-:W-:Y:S01]  /*41e0*/  @!PT LDS RZ, [RZ] ;  /* 0x00000000fffff984 */ /* 0x000fe20000000800 */
[----:B------:R-:W-:Y:S01]  /*41f0*/  @!PT LDS RZ, [RZ] ;  /* 0x00000000fffff984 */ /* 0x000fe20000000800 */
[----:B------:R-:W-:Y:S01]  /*4200*/  @!PT LDS RZ, [RZ] ;  /* 0x00000000fffff984 */ /* 0x000fe20000000800 */
[----:B------:R2:W-:Y:S06]  /*4210*/  MEMBAR.ALL.CTA ;  /* 0x0000000000007992 */ /* 0x0005ec0000008000 */
[----:B--2---:R-:W2:Y:S01]  /*4220*/  FENCE.VIEW.ASYNC.S ;  /* 0x00000000000073c6 */ /* 0x004ea20000000000 */
[----:B------:R-:W-:-:S04]  /*4230*/  PRMT R2, RZ, 0x654, R2 ;  /* 0x00000654ff027816 */ /* 0x000fc80000000002 */
[----:B--2---:R2:W-:Y:S01]  /*4240*/  SYNCS.ARRIVE.TRANS64.RED.A1T0 RZ, [R2+URZ], RZ ;  /* 0x000000ff02ff79a7 */ /* 0x0045e200081004ff */
[----:B-1----:R-:W-:Y:S01]  /*4250*/  LOP3.LUT P2, RZ, R6, 0x1, RZ, 0xc0, !PT ;  /* 0x0000000106ff7812 */ /* 0x002fe2000784c0ff */
[----:B--2---:R-:W-:-:S12]  /*4260*/  BRA.U UP3, `(.L_x_70) ;  /* 0x0000000d03507547 */ /* 0x004fd8000b800000 */
[----:B------:R-:W1:Y:S01]  /*4270*/  LDCU UR4, c[0x0][0x38c] ;  /* 0x00007180ff0477ac */ /* 0x000e620008000800 */
[----:B------:R-:W-:Y:S01]  /*4280*/  ULOP3.LUT UR34, UR76, 0x1, URZ, 0x3c, !UPT ;  /* 0x000000014c227892 */ /* 0x000fe2000f8e3cff */
[----:B------:R-:W-:Y:S01]  /*4290*/  UMOV UR11, URZ ;  /* 0x000000ff000b7c82 */ /* 0x000fe20008000000 */
[----:B------:R-:W-:Y:S02]  /*42a0*/  UMOV UR6, 0x1 ;  /* 0x0000000100067882 */ /* 0x000fe40000000000 */
[----:B------:R-:W-:Y:S01]  /*42b0*/  UIMAD UR34, UR34, 0xc0, UR35 ;  /* 0x000000c0222278a4 */ /* 0x000fe2000f8e0223 */
[----:B------:R-:W-:Y:S01]  /*42c0*/  UMOV UR37, UR7 ;  /* 0x0000000700257c82 */ /* 0x000fe20008000000 */
[----:B------:R-:W-:Y:S01]  /*42d0*/  UMOV UR36, UR77 ;  /* 0x0000004d00247c82 */ /* 0x000fe20008000000 */
[----:B-1----:R-:W-:-:S09]  /*42e0*/  UISETP.GE.AND UP0, UPT, UR4, 0x1, UPT ;  /* 0x000000010400788c */ /* 0x002fd2000bf06270 */
[----:B------:R-:W-:Y:S05]  /*42f0*/  BRA.U !UP0, `(.L_x_71) ;  /* 0x0000000508b07547 */ /* 0x000fea000b800000 */
[----:B------:R-:W-:Y:S01]  /*4300*/  ULEA UR18, UR7, UR39, 0x3 ;  /* 0x0000002707127291 */ /* 0x000fe2000f8e18ff */
[----:B------:R-:W-:-:S08]  /*4310*/  SHF.L.U32 R5, R3, 0x1f, RZ ;  /* 0x0000001f03057819 */ /* 0x000fd000000006ff */
[----:B------:R-:W1:Y:S02]  /*4320*/  SYNCS.PHASECHK.TRANS64.TRYWAIT P0, [UR18], R5 ;  /* 0x00000005ff0075a7 */ /* 0x000e640008001112 */
[----:B-1----:R-:W-:Y:S05]  /*4330*/  @P0 BRA `(.L_x_72) ;  /* 0x0000000000080947 */ /* 0x002fea0003800000 */
[----:B------:R-:W1:Y:S02]  /*4340*/  SYNCS.PHASECHK.TRANS64.TRYWAIT P0, [UR18], R5 ;  /* 0x00000005ff0075a7 */ /* 0x000e640008001112 */
[----:B-1----:R-:W-:Y:S05]  /*4350*/  @!P0 BRA `(.L_x_73) ;  /* 0x0000008c00a48947 */ /* 0x002fea0003800000 */
.L_x_72:
[----:B------:R-:W-:Y:S01]  /*4360*/  UIADD3 UR37, UPT, UPT, UR7, 0x1, URZ ;  /* 0x0000000107257890 */ /* 0x000fe2000fffe0ff */
[----:B-1----:R-:W-:Y:S01]  /*4370*/  IMAD.U32 R2, RZ, RZ, UR76 ;  /* 0x0000004cff027e24 */ /* 0x002fe2000f8e00ff */
[----:B------:R-:W-:Y:S02]  /*4380*/  UISETP.GE.U32.AND UP1, UPT, UR4, 0x101, UPT ;  /* 0x000001010400788c */ /* 0x000fe4000bf26070 */
[----:B------:R-:W-:Y:S02]  /*4390*/  UISETP.NE.AND UP0, UPT, UR37, 0x2, UPT ;  /* 0x000000022500788c */ /* 0x000fe4000bf05270 */
[----:B------:R-:W-:Y:S01]  /*43a0*/  ULEA UR8, UR7, UR74, 0x6 ;  /* 0x0000004a07087291 */ /* 0x000fe2000f8e30ff */
[----:B------:R-:W-:Y:S01]  /*43b0*/  SHF.L.U32 R5, R2, 0x1f, RZ ;  /* 0x0000001f02057819 */ /* 0x000fe200000006ff */
[----:B------:R-:W-:Y:S01]  /*43c0*/  USEL UR4, URZ, 0x1, UP0 ;  /* 0x00000001ff047887 */ /* 0x000fe20008000000 */
[----:B------:R-:W-:Y:S01]  /*43d0*/  PLOP3.LUT P1, PT, PT, PT, UP1, 0x80, 0x8 ;  /* 0x000000000008781c */ /* 0x000fe20003f2f018 */
[----:B------:R-:W-:-:S02]  /*43e0*/  USEL UR37, UR37, URZ, UP0 ;  /* 0x000000ff25257287 */ /* 0x000fc40008000000 */
[----:B------:R-:W-:Y:S02]  /*43f0*/  UIADD3 UR16, UPT, UPT, UR8, 0x20, URZ ;  /* 0x0000002008107890 */ /* 0x000fe4000fffe0ff */
[----:B------:R-:W-:Y:S01]  /*4400*/  LOP3.LUT R3, R3, UR4, RZ, 0x3c, !PT ;  /* 0x0000000403037c12 */ /* 0x000fe2000f8e3cff */
[----:B------:R-:W-:Y:S02]  /*4410*/  @UP1 ULEA UR5, UR37, UR39, 0x3 ;  /* 0x0000002725051291 */ /* 0x000fe4000f8e18ff */
[----:B------:R-:W-:Y:S01]  /*4420*/  ULEA UR4, UR7, UR75, 0x7 ;  /* 0x0000004b07047291 */ /* 0x000fe2000f8e38ff */
[----:B------:R-:W-:Y:S01]  /*4430*/  UMOV UR9, 0x4008 ;  /* 0x0000400800097882 */ /* 0x000fe20000000000 */
[----:B------:R-:W-:Y:S02]  /*4440*/  UMOV UR17, 0x4008 ;  /* 0x0000400800117882 */ /* 0x000fe40000000000 */
[----:B------:R-:W-:Y:S01]  /*4450*/  UIADD3 UR10, UPT, UPT, UR4, 0x20, URZ ;  /* 0x00000020040a7890 */ /* 0x000fe2000fffe0ff */
[----:B------:R-:W-:Y:S01]  /*4460*/  @P1 SHF.L.U32 R4, R3, 0x1f, RZ ;  /* 0x0000001f03041819 */ /* 0x000fe200000006ff */
[----:B------:R-:W-:-:S02]  /*4470*/  UIADD3 UR12, UPT, UPT, UR4, 0x40, URZ ;  /* 0x00000040040c7890 */ /* 0x000fc4000fffe0ff */
[----:B------:R-:W-:Y:S01]  /*4480*/  UIADD3 UR14, UPT, UPT, UR4, 0x60, URZ ;  /* 0x00000060040e7890 */ /* 0x000fe2000fffe0ff */
[----:B------:R-:W1:Y:S01]  /*4490*/  @P1 SYNCS.PHASECHK.TRANS64.TRYWAIT P0, [UR5], R4 ;  /* 0x00000004ff0015a7 */ /* 0x000e620008001105 */
[----:B------:R-:W-:Y:S01]  /*44a0*/  UMOV UR5, 0x4008 ;  /* 0x0000400800057882 */ /* 0x000fe20000000000 */
[----:B------:R2:W-:Y:S01]  /*44b0*/  UTCCP.T.S.2CTA.4x32dp128bit tmem[UR35+0x1c0], gdesc[UR8] ;  /* 0x0001c008230079e7 */ /* 0x0005e20009300000 */
[----:B------:R-:W-:Y:S01]  /*44c0*/  UMOV UR11, 0x4008 ;  /* 0x00004008000b7882 */ /* 0x000fe20000000000 */
[----:B------:R2:W-:Y:S01]  /*44d0*/  UTCCP.T.S.2CTA.4x32dp128bit tmem[UR35+0x1c4], gdesc[UR16] ;  /* 0x0001c410230079e7 */ /* 0x0005e20009300000 */
[----:B------:R-:W-:Y:S01]  /*44e0*/  UMOV UR13, 0x4008 ;  /* 0x00004008000d7882 */ /* 0x000fe20000000000 */
[----:B------:R2:W-:Y:S01]  /*44f0*/  UTCCP.T.S.2CTA.4x32dp128bit tmem[UR35+0x1c8], gdesc[UR4] ;  /* 0x0001c804230079e7 */ /* 0x0005e20009300000 */
[----:B------:R-:W-:Y:S01]  /*4500*/  UMOV UR15, 0x4008 ;  /* 0x00004008000f7882 */ /* 0x000fe20000000000 */
[----:B------:R2:W-:Y:S01]  /*4510*/  UTCCP.T.S.2CTA.4x32dp128bit tmem[UR35+0x1cc], gdesc[UR10] ;  /* 0x0001cc0a230079e7 */ /* 0x0005e20009300000 */
[----:B------:R2:W-:Y:S01]  /*4520*/  UTCCP.T.S.2CTA.4x32dp128bit tmem[UR35+0x1d0], gdesc[UR12] ;  /* 0x0001d00c230079e7 */ /* 0x0005e20009300000 */
[----:B------:R2:W-:Y:S01]  /*4530*/  UTCCP.T.S.2CTA.4x32dp128bit tmem[UR35+0x1d4], gdesc[UR14] ;  /* 0x0001d40e230079e7 */ /* 0x0005e20009300000 */
[----:B------:R-:W-:Y:S01]  /*4540*/  UMOV UR6, 0x1 ;  /* 0x0000000100067882 */ /* 0x000fe20000000000 */
[----:B------:R-:W3:Y:S01]  /*4550*/  SYNCS.PHASECHK.TRANS64.TRYWAIT P3, [UR39+0x98], R5 ;  /* 0x00009805ff0075a7 */ /* 0x000ee20008061127 */
[----:B-1----:R-:W-:Y:S01]  /*4560*/  @P1 VOTEU.ANY UP0, P0 ;  /* 0x0000000000ff1886 */ /* 0x002fe20000000100 */
[----:B------:R-:W-:Y:S01]  /*4570*/  @UP1 USEL UR6, URZ, 0x1, !UP0 ;  /* 0x00000001ff061887 */ /* 0x000fe2000c000000 */
[----:B--23--:R-:W-:Y:S11]  /*4580*/  @!P3 BRA `(.L_x_74) ;  /* 0x0000008c0030b947 */ /* 0x00cff60003800000 */
.L_x_166:
[----:B-1----:R-:W-:Y:S01]  /*4590*/  MOV.SPILL R5, UR41 ;  /* 0x0000002900057c02 */ /* 0x002fe20009000f00 */
[----:B------:R-:W-:Y:S01]  /*45a0*/  ULEA UR4, UR7, UR72, 0xb ;  /* 0x0000004807047291 */ /* 0x000fe2000f8e58ff */
[----:B------:R-:W-:Y:S01]  /*45b0*/  MOV.SPILL R4, UR40 ;  /* 0x0000002800047c02 */ /* 0x000fe20009000f00 */
[----:B------:R-:W-:Y:S01]  /*45c0*/  ULEA UR8, UR7, UR73, 0xb ;  /* 0x0000004907087291 */ /* 0x000fe2000f8e58ff */
[----:B------:R-:W-:Y:S01]  /*45d0*/  R2UR UR40, R26 ;  /* 0x000000001a2872ca */ /* 0x000fe200000e0000 */
[----:B------:R-:W-:Y:S01]  /*45e0*/  UIADD3 UR32, UPT, UPT, UR18, 0x10, URZ ;  /* 0x0000001012207890 */ /* 0x000fe2000fffe0ff */
[----:B------:R-:W-:Y:S01]  /*45f0*/  R2UR UR41, R27 ;  /* 0x000000001b2972ca */ /* 0x000fe200000e0000 */
[----:B------:R-:W-:Y:S01]  /*4600*/  UIADD3 UR18, UPT, UPT, UR8, 0x2, URZ ;  /* 0x0000000208127890 */ /* 0x000fe2000fffe0ff */
[----:B------:R-:W-:Y:S01]  /*4610*/  MOV.SPILL R2, UR39 ;  /* 0x0000002700027c02 */ /* 0x000fe20009000f00 */
[----:B------:R-:W-:Y:S01]  /*4620*/  UIADD3 UR14, UPT, UPT, UR4, 0x2, URZ ;  /* 0x00000002040e7890 */ /* 0x000fe2000fffe0ff */
[----:B------:R-:W-:Y:S01]  /*4630*/  R2UR UR38, R24 ;  /* 0x00000000182672ca */ /* 0x000fe200000e0000 */
[----:B------:R-:W-:Y:S01]  /*4640*/  UMOV UR9, 0x40004040 ;  /* 0x4000404000097882 */ /* 0x000fe20000000000 */
[----:B------:R-:W-:Y:S01]  /*4650*/  R2UR UR39, R25 ;  /* 0x00000000192772ca */ /* 0x000fe200000e0000 */
[----:B------:R-:W-:Y:S01]  /*4660*/  UMOV UR5, 0x40004040 ;  /* 0x4000404000057882 */ /* 0x000fe20000000000 */
[----:B------:R-:W-:Y:S01]  /*4670*/  UMOV UR19, 0x40004040 ;  /* 0x4000404000137882 */ /* 0x000fe20000000000 */
[----:B------:R-:W-:Y:S01]  /*4680*/  UMOV UR15, 0x40004040 ;  /* 0x40004040000f7882 */ /* 0x000fe20000000000 */
[----:B------:R-:W-:-:S02]  /*4690*/  UIADD3 UR12, UPT, UPT, UR8, 0x4, URZ ;  /* 0x00000004080c7890 */ /* 0x000fc4000fffe0ff */
[----:B------:R-:W-:Y:S01]  /*46a0*/  UIADD3 UR10, UPT, UPT, UR4, 0x4, URZ ;  /* 0x00000004040a7890 */ /* 0x000fe2000fffe0ff */
[----:B------:R1:W-:Y:S01]  /*46b0*/  UTCQMMA.2CTA gdesc[UR4], gdesc[UR8], tmem[UR34], tmem[UR40], idesc[UR41], tmem[UR70], !UPT ;  /* 0x0046280804007dea */ /* 0x0003e2000fa00322 */
[----:B------:R-:W-:Y:S01]  /*46c0*/  UMOV UR13, 0x40004040 ;  /* 0x40004040000d7882 */ /* 0x000fe20000000000 */
[----:B------:R-:W-:Y:S01]  /*46d0*/  UMOV UR11, 0x40004040 ;  /* 0x40004040000b7882 */ /* 0x000fe20000000000 */
[----:B------:R-:W-:Y:S01]  /*46e0*/  ELECT P0, URZ, PT ;  /* 0x0000000000ff782f */ /* 0x000fe20003800000 */
[----:B------:R-:W-:Y:S02]  /*46f0*/  UIADD3 UR24, UPT, UPT, UR8, 0x6, URZ ;  /* 0x0000000608187890 */ /* 0x000fe4000fffe0ff */
[----:B------:R2:W-:Y:S01]  /*4700*/  UTCQMMA.2CTA gdesc[UR14], gdesc[UR18], tmem[UR34], tmem[UR38], idesc[UR39], tmem[UR66], UPT ;  /* 0x004226120e007dea */ /* 0x0005e2000ba00322 */
[----:B------:R-:W-:Y:S01]  /*4710*/  UIADD3 UR22, UPT, UPT, UR4, 0x6, URZ ;  /* 0x0000000604167890 */ /* 0x000fe2000fffe0ff */
[----:B------:R-:W-:Y:S01]  /*4720*/  UMOV UR25, 0x40004040 ;  /* 0x4000404000197882 */ /* 0x000fe20000000000 */
[----:B------:R-:W-:Y:S01]  /*4730*/  UMOV UR23, 0x40004040 ;  /* 0x4000404000177882 */ /* 0x000fe20000000000 */
[----:B------:R-:W-:-:S02]  /*4740*/  UIADD3 UR30, UPT, UPT, UR8, 0x400, URZ ;  /* 0x00000400081e7890 */ /* 0x000fc4000fffe0ff */
[----:B------:R-:W-:Y:S02]  /*4750*/  UIADD3 UR28, UPT, UPT, UR4, 0x400, URZ ;  /* 0x00000400041c7890 */ /* 0x000fe4000fffe0ff */
[----:B------:R-:W-:Y:S02]  /*4760*/  UIADD3 UR26, UPT, UPT, UR8, 0x402, URZ ;  /* 0x00000402081a7890 */ /* 0x000fe4000fffe0ff */
[----:B------:R-:W-:Y:S02]  /*4770*/  UIADD3 UR20, UPT, UPT, UR4, 0x402, URZ ;  /* 0x0000040204147890 */ /* 0x000fe4000fffe0ff */
[----:B------:R-:W-:Y:S01]  /*4780*/  UIADD3 UR16, UPT, UPT, UR8, 0x404, URZ ;  /* 0x0000040408107890 */ /* 0x000fe2000fffe0ff */
[----:B------:R-:W-:Y:S01]  /*4790*/  UMOV UR31, 0x40004040 ;  /* 0x40004040001f7882 */ /* 0x000fe20000000000 */
[----:B------:R-:W-:Y:S01]  /*47a0*/  UMOV UR29, 0x40004040 ;  /* 0x40004040001d7882 */ /* 0x000fe20000000000 */
[----:B------:R-:W-:Y:S01]  /*47b0*/  UMOV UR27, 0x40004040 ;  /* 0x40004040001b7882 */ /* 0x000fe20000000000 */
[----:B------:R-:W-:Y:S01]  /*47c0*/  UMOV UR21, 0x40004040 ;  /* 0x4000404000157882 */ /* 0x000fe20000000000 */
[----:B------:R-:W-:Y:S01]  /*47d0*/  UMOV UR17, 0x40004040 ;  /* 0x4000404000117882 */ /* 0x000fe20000000000 */
[----:B-1----:R-:W-:Y:S01]  /*47e0*/  UIADD3 UR8, UPT, UPT, UR8, 0x406, URZ ;  /* 0x0000040608087890 */ /* 0x002fe2000fffe0ff */
[----:B------:R-:W-:-:S02]  /*47f0*/  R2UR.FILL UR41, R5 ;  /* 0x00000000052972ca */ /* 0x000fc400004e0000 */
[----:B------:R-:W-:Y:S02]  /*4800*/  R2UR.FILL UR40, R4 ;  /* 0x00000000042872ca */ /* 0x000fe400004e0000 */
[----:B--2---:R-:W-:Y:S01]  /*4810*/  R2UR UR18, R22 ;  /* 0x00000000161272ca */ /* 0x004fe200000e0000 */
[----:B------:R-:W-:Y:S01]  /*4820*/  UIADD3 UR14, UPT, UPT, UR4, 0x404, URZ ;  /* 0x00000404040e7890 */ /* 0x000fe2000fffe0ff */
[----:B------:R-:W-:Y:S01]  /*4830*/  R2UR UR19, R23 ;  /* 0x00000000171372ca */ /* 0x000fe200000e0000 */
[----:B------:R-:W-:Y:S01]  /*4840*/  UIADD3 UR4, UPT, UPT, UR4, 0x406, URZ ;  /* 0x0000040604047890 */ /* 0x000fe2000fffe0ff */
[----:B------:R-:W-:Y:S02]  /*4850*/  R2UR.FILL UR39, R2 ;  /* 0x00000000022772ca */ /* 0x000fe400004e0000 */
[----:B------:R-:W-:-:S04]  /*4860*/  @P0 LOP3.LUT R2, R0, 0xffff, RZ, 0xc0, !PT ;  /* 0x0000ffff00020812 */ /* 0x000fc800078ec0ff */
[----:B------:R-:W-:-:S05]  /*4870*/  @P0 R2UR UR7, R2 ;  /* 0x00000000020702ca */ /* 0x000fca00000e0000 */
[----:B------:R1:W-:Y:S02]  /*4880*/  UTCQMMA.2CTA gdesc[UR10], gdesc[UR12], tmem[UR34], tmem[UR18], idesc[UR19], tmem[UR64], UPT ;  /* 0x0040120c0a007dea */ /* 0x0003e4000ba00322 */
[----:B-1----:R-:W-:Y:S02]  /*4890*/  R2UR UR12, R20 ;  /* 0x00000000140c72ca */ /* 0x002fe400000e0000 */
[----:B------:R-:W-:Y:S02]  /*48a0*/  R2UR UR13, R21 ;  /* 0x00000000150d72ca */ /* 0x000fe400000e0000 */
[----:B------:R-:W-:Y:S02]  /*48b0*/  R2UR UR10, R16 ;  /* 0x00000000100a72ca */ /* 0x000fe400000e0000 */
[----:B------:R-:W-:Y:S02]  /*48c0*/  R2UR UR11, R17 ;  /* 0x00000000110b72ca */ /* 0x000fe400000e0000 */
[----:B------:R-:W-:-:S02]  /*48d0*/  R2UR UR18, R14 ;  /* 0x000000000e1272ca */ /* 0x000fc400000e0000 */
[----:B------:R-:W-:-:S05]  /*48e0*/  R2UR UR19, R15 ;  /* 0x000000000f1372ca */ /* 0x000fca00000e0000 */
[----:B------:R1:W-:Y:S02]  /*48f0*/  UTCQMMA.2CTA gdesc[UR22], gdesc[UR24], tmem[UR34], tmem[UR12], idesc[UR13], tmem[UR62], UPT ;  /* 0x003e0c1816007dea */ /* 0x0003e4000ba00322 */
[----:B-1----:R-:W-:Y:S02]  /*4900*/  R2UR UR24, R18 ;  /* 0x00000000121872ca */ /* 0x002fe400000e0000 */
[----:B------:R-:W-:Y:S02]  /*4910*/  R2UR UR25, R19 ;  /* 0x00000000131972ca */ /* 0x000fe400000e0000 */
[----:B------:R-:W-:Y:S02]  /*4920*/  R2UR UR12, R12 ;  /* 0x000000000c0c72ca */ /* 0x000fe400000e0000 */
[----:B------:R-:W-:-:S09]  /*4930*/  R2UR UR13, R13 ;  /* 0x000000000d0d72ca */ /* 0x000fd200000e0000 */
[----:B------:R-:W-:Y:S01]  /*4940*/  UTCQMMA.2CTA gdesc[UR28], gdesc[UR30], tmem[UR34], tmem[UR24], idesc[UR25], tmem[UR68], UPT ;  /* 0x0044181e1c007dea */ /* 0x000fe2000ba00322 */
[----:B------:R1:W-:Y:S01]  /*4950*/  UTCQMMA.2CTA gdesc[UR20], gdesc[UR26], tmem[UR34], tmem[UR10], idesc[UR11], tmem[UR60], UPT ;  /* 0x003c0a1a14007dea */ /* 0x0003e2000ba00322 */
[----:B------:R2:W-:Y:S02]  /*4960*/  UTCQMMA.2CTA gdesc[UR14], gdesc[UR16], tmem[UR34], tmem[UR18], idesc[UR19], tmem[UR58], UPT ;  /* 0x003a12100e007dea */ /* 0x0005e4000ba00322 */
[----:B------:R2:W-:Y:S01]  /*4970*/  UTCQMMA.2CTA gdesc[UR4], gdesc[UR8], tmem[UR34], tmem[UR12], idesc[UR13], tmem[UR56], UPT ;  /* 0x00380c0804007dea */ /* 0x0005e2000ba00322 */
[----:B------:R2:W-:Y:S01]  /*4980*/  UTCBAR.2CTA.MULTICAST [UR32], URZ, UR7 ;  /* 0x000000ff200073e9 */ /* 0x0005e20008200807 */
[----:B-1----:R-:W-:Y:S01]  /*4990*/  UIADD3 UR10, UPT, UPT, UR77, -0x1, URZ ;  /* 0xffffffff4d0a7890 */ /* 0x002fe2000fffe0ff */
[----:B------:R-:W-:-:S06]  /*49a0*/  UMOV UR11, 0x1 ;  /* 0x00000001000b7882 */ /* 0x000fcc0000000000 */
[----:B------:R-:W-:-:S05]  /*49b0*/  UMOV UR36, UR10 ;  /* 0x0000000a00247c82 */ /* 0x000fca0008000000 */
.L_x_71:
[----:B------:R-:W-:-:S09]  /*49c0*/  UISETP.GE.AND UP0, UPT, UR36, 0x1, UPT ;  /* 0x000000012400788c */ /* 0x000fd2000bf06270 */
[----:B------:R-:W-:Y:S05]  /*49d0*/  BRA.U !UP0, `(.L_x_75) ;  /* 0x0000000508607547 */ /* 0x000fea000b800000 */
[----:B--2---:R-:W-:-:S05]  /*49e0*/  UMOV UR7, UR37 ;  /* 0x0000002500077c82 */ /* 0x004fca0008000000 */
.L_x_78:
[----:B------:R-:W-:Y:S02]  /*49f0*/  UISETP.NE.AND UP0, UPT, UR6, URZ, UPT ;  /* 0x000000ff0600728c */ /* 0x000fe4000bf05270 */
[----:B----4-:R-:W-:Y:S07]  /*4a00*/  ULEA UR9, UR7, UR39, 0x3 ;  /* 0x0000002707097291 */ /* 0x010fee000f8e18ff */
[----:B------:R-:W-:Y:S05]  /*4a10*/  BRA.U UP0, `(.L_x_76) ;  /* 0x00000001000c7547 */ /* 0x000fea000b800000 */
[----:B------:R-:W-:Y:S04]  /*4a20*/  SHF.L.U32 R5, R3, 0x1f, RZ ;  /* 0x0000001f03057819 */ /* 0x000fe800000006ff */
[----:B------:R-:W1:Y:S02]  /*4a30*/  SYNCS.PHASECHK.TRANS64.TRYWAIT P0, [UR9], R5 ;  /* 0x00000005ff0075a7 */ /* 0x000e640008001109 */
[----:B-1----:R-:W-:Y:S05]  /*4a40*/  @!P0 BRA `(.L_x_77) ;  /* 0x0000008800188947 */ /* 0x002fea0003800000 */
.L_x_76:
[----:B------:R-:W-:Y:S02]  /*4a50*/  UISETP.NE.AND UP1, UPT, UR36, 0x1, UPT ;  /* 0x000000012400788c */ /* 0x000fe4000bf25270 */
[----:B------:R-:W-:Y:S02]  /*4a60*/  UIADD3 UR4, UPT, UPT, UR7, 0x1, URZ ;  /* 0x0000000107047890 */ /* 0x000fe4000fffe0ff */
[----:B------:R-:W-:Y:S02]  /*4a70*/  ULEA UR10, UR7, UR74, 0x6 ;  /* 0x0000004a070a7291 */ /* 0x000fe4000f8e30ff */
[----:B------:R-:W-:Y:S01]  /*4a80*/  UISETP.NE.AND UP0, UPT, UR4, 0x2, UPT ;  /* 0x000000020400788c */ /* 0x000fe2000bf05270 */
[----:B------:R-:W-:Y:S01]  /*4a90*/  PLOP3.LUT P1, PT, PT, PT, UP1, 0x80, 0x8 ;  /* 0x000000000008781c */ /* 0x000fe20003f2f018 */
[----:B------:R-:W-:Y:S02]  /*4aa0*/  ULEA UR8, UR7, UR75, 0x7 ;  /* 0x0000004b07087291 */ /* 0x000fe4000f8e38ff */
[----:B------:R-:W-:Y:S02]  /*4ab0*/  USEL UR5, URZ, 0x1, UP0 ;  /* 0x00000001ff057887 */ /* 0x000fe40008000000 */
[----:B------:R-:W-:Y:S02]  /*4ac0*/  USEL UR37, UR4, URZ, UP0 ;  /* 0x000000ff04257287 */ /* 0x000fe40008000000 */
[----:B------:R-:W-:Y:S02]  /*4ad0*/  UIADD3 UR12, UPT, UPT, UR10, 0x20, URZ ;  /* 0x000000200a0c7890 */ /* 0x000fe4000fffe0ff */
[----:B------:R-:W-:Y:S01]  /*4ae0*/  @UP1 ULEA UR4, UR37, UR39, 0x3 ;  /* 0x0000002725041291 */ /* 0x000fe2000f8e18ff */
[----:B------:R-:W-:Y:S01]  /*4af0*/  LOP3.LUT R3, R3, UR5, RZ, 0x3c, !PT ;  /* 0x0000000503037c12 */ /* 0x000fe2000f8e3cff */
[----:B------:R-:W-:Y:S02]  /*4b00*/  ULEA UR6, UR7, UR73, 0xb ;  /* 0x0000004907067291 */ /* 0x000fe4000f8e58ff */
[----:B------:R-:W-:Y:S01]  /*4b10*/  UIADD3 UR14, UPT, UPT, UR8, 0x20, URZ ;  /* 0x00000020080e7890 */ /* 0x000fe2000fffe0ff */
[----:B-1----:R-:W-:Y:S01]  /*4b20*/  @P1 SHF.L.U32 R2, R3, 0x1f, RZ ;  /* 0x0000001f03021819 */ /* 0x002fe200000006ff */
[----:B------:R-:W-:Y:S02]  /*4b30*/  UISETP.NE.U32.AND UP0, UPT, UR11, URZ, UPT ;  /* 0x000000ff0b00728c */ /* 0x000fe4000bf05070 */
[----:B------:R-:W-:Y:S01]  /*4b40*/  UIADD3 UR20, UPT, UPT, UR8, 0x40, URZ ;  /* 0x0000004008147890 */ /* 0x000fe2000fffe0ff */
[----:B------:R1:W2:Y:S01]  /*4b50*/  @P1 SYNCS.PHASECHK.TRANS64.TRYWAIT P0, [UR4], R2 ;  /* 0x00000002ff0015a7 */ /* 0x0002a20008001104 */
[----:B------:R-:W-:Y:S02]  /*4b60*/  ULEA UR4, UR7, UR72, 0xb ;  /* 0x0000004807047291 */ /* 0x000fe4000f8e58ff */
[----:B------:R-:W-:Y:S02]  /*4b70*/  UIADD3 UR22, UPT, UPT, UR8, 0x60, URZ ;  /* 0x0000006008167890 */ /* 0x000fe4000fffe0ff */
[----:B------:R-:W-:Y:S02]  /*4b80*/  UIADD3 UR38, UPT, UPT, UR9, 0x10, URZ ;  /* 0x0000001009267890 */ /* 0x000fe4000fffe0ff */
[----:B------:R-:W-:Y:S02]  /*4b90*/  UIADD3 UR30, UPT, UPT, UR6, 0x2, URZ ;  /* 0x00000002061e7890 */ /* 0x000fe4000fffe0ff */
[----:B------:R-:W-:Y:S01]  /*4ba0*/  UIADD3 UR24, UPT, UPT, UR4, 0x2, URZ ;  /* 0x0000000204187890 */ /* 0x000fe2000fffe0ff */
[----:B------:R-:W-:Y:S01]  /*4bb0*/  ELECT P3, URZ, PT ;  /* 0x0000000000ff782f */ /* 0x000fe20003860000 */
[----:B------:R-:W-:Y:S02]  /*4bc0*/  UIADD3 UR18, UPT, UPT, UR6, 0x4, URZ ;  /* 0x0000000406127890 */ /* 0x000fe4000fffe0ff */
[----:B------:R-:W-:Y:S02]  /*4bd0*/  UIADD3 UR16, UPT, UPT, UR4, 0x4, URZ ;  /* 0x0000000404107890 */ /* 0x000fe4000fffe0ff */
[----:B------:R-:W-:Y:S02]  /*4be0*/  UIADD3 UR32, UPT, UPT, UR6, 0x400, URZ ;  /* 0x0000040006207890 */ /* 0x000fe4000fffe0ff */
[----:B------:R-:W-:Y:S02]  /*4bf0*/  UIADD3 UR28, UPT, UPT, UR4, 0x400, URZ ;  /* 0x00000400041c7890 */ /* 0x000fe4000fffe0ff */
[----:B------:R-:W-:Y:S01]  /*4c00*/  UIADD3 UR26, UPT, UPT, UR6, 0x402, URZ ;  /* 0x00000402061a7890 */ /* 0x000fe2000fffe0ff */
[----:B------:R-:W-:Y:S01]  /*4c10*/  UMOV UR11, 0x4008 ;  /* 0x00004008000b7882 */ /* 0x000fe20000000000 */
[----:B------:R-:W-:Y:S01]  /*4c20*/  UMOV UR13, 0x4008 ;  /* 0x00004008000d7882 */ /* 0x000fe20000000000 */
[----:B------:R3:W-:Y:S01]  /*4c30*/  UTCCP.T.S.2CTA.4x32dp128bit tmem[UR35+0x1c0], gdesc[UR10] ;  /* 0x0001c00a230079e7 */ /* 0x0007e20009300000 */
[----:B------:R4:W-:Y:S01]  /*4c40*/  UTCCP.T.S.2CTA.4x32dp128bit tmem[UR35+0x1c4], gdesc[UR12] ;  /* 0x0001c40c230079e7 */ /* 0x0009e20009300000 */
        /* <DEDUP_REMOVED lines=10> */
[----:B------:R-:W-:Y:S01]  /*4cf0*/  UMOV UR31, 0x40004040 ;  /* 0x40004040001f7882 */ /* 0x000fe20000000000 */
[----:B------:R4:W-:Y:S01]  /*4d00*/  UTCQMMA.2CTA gdesc[UR4], gdesc[UR6], tmem[UR34], tmem[UR54], idesc[UR55], tmem[UR70], UP0 ;  /* 0x0046360604007dea */ /* 0x0009e20008200322 */
[----:B------:R-:W-:Y:S01]  /*4d10*/  UISETP.GT.U32.AND UP0, UPT, UR36, 0x1, UPT ;  /* 0x000000012400788c */ /* 0x000fe2000bf04070 */
[----:B-1----:R-:W-:Y:S01]  /*4d20*/  @P3 LOP3.LUT R2, R0, 0xffff, RZ, 0xc0, !PT ;  /* 0x0000ffff00023812 */ /* 0x002fe200078ec0ff */
[----:B------:R-:W-:Y:S01]  /*4d30*/  UIADD3 UR36, UPT, UPT, UR36, -0x1, URZ ;  /* 0xffffffff24247890 */ /* 0x000fe2000fffe0ff */
[----:B------:R-:W-:Y:S01]  /*4d40*/  UMOV UR25, 0x40004040 ;  /* 0x4000404000197882 */ /* 0x000fe20000000000 */
[----:B------:R-:W-:Y:S01]  /*4d50*/  UMOV UR19, 0x40004040 ;  /* 0x4000404000137882 */ /* 0x000fe20000000000 */
[----:B------:R1:W-:Y:S01]  /*4d60*/  UTCQMMA.2CTA gdesc[UR24], gdesc[UR30], tmem[UR34], tmem[UR52], idesc[UR53], tmem[UR66], UPT ;  /* 0x0042341e18007dea */ /* 0x0003e2000ba00322 */
[----:B------:R-:W-:Y:S01]  /*4d70*/  UMOV UR17, 0x40004040 ;  /* 0x4000404000117882 */ /* 0x000fe20000000000 */
[----:B------:R-:W-:Y:S01]  /*4d80*/  UMOV UR33, 0x40004040 ;  /* 0x4000404000217882 */ /* 0x000fe20000000000 */
[----:B------:R-:W-:Y:S01]  /*4d90*/  UTCQMMA.2CTA gdesc[UR16], gdesc[UR18], tmem[UR34], tmem[UR50], idesc[UR51], tmem[UR64], UPT ;  /* 0x0040321210007dea */ /* 0x000fe2000ba00322 */
[----:B---3--:R-:W-:Y:S02]  /*4da0*/  UIADD3 UR10, UPT, UPT, UR4, 0x6, URZ ;  /* 0x00000006040a7890 */ /* 0x008fe4000fffe0ff */
[----:B----4-:R-:W-:Y:S02]  /*4db0*/  UIADD3 UR12, UPT, UPT, UR6, 0x6, URZ ;  /* 0x00000006060c7890 */ /* 0x010fe4000fffe0ff */
[----:B------:R-:W-:Y:S02]  /*4dc0*/  UIADD3 UR8, UPT, UPT, UR6, 0x406, URZ ;  /* 0x0000040606087890 */ /* 0x000fe4000fffe0ff */
[----:B------:R-:W-:Y:S02]  /*4dd0*/  UIADD3 UR14, UPT, UPT, UR4, 0x404, URZ ;  /* 0x00000404040e7890 */ /* 0x000fe4000fffe0ff */
[----:B------:R-:W-:Y:S02]  /*4de0*/  UIADD3 UR20, UPT, UPT, UR6, 0x404, URZ ;  /* 0x0000040406147890 */ /* 0x000fe4000fffe0ff */
[----:B------:R-:W-:Y:S01]  /*4df0*/  UIADD3 UR22, UPT, UPT, UR4, 0x402, URZ ;  /* 0x0000040204167890 */ /* 0x000fe2000fffe0ff */
[----:B------:R-:W-:Y:S01]  /*4e00*/  UMOV UR13, 0x40004040 ;  /* 0x40004040000d7882 */ /* 0x000fe20000000000 */
[----:B------:R-:W-:Y:S01]  /*4e10*/  UMOV UR11, 0x40004040 ;  /* 0x40004040000b7882 */ /* 0x000fe20000000000 */
[----:B------:R-:W-:Y:S01]  /*4e20*/  UMOV UR29, 0x40004040 ;  /* 0x40004040001d7882 */ /* 0x000fe20000000000 */
[----:B------:R-:W-:Y:S01]  /*4e30*/  UIADD3 UR4, UPT, UPT, UR4, 0x406, URZ ;  /* 0x0000040604047890 */ /* 0x000fe2000fffe0ff */
[----:B------:R3:W-:Y:S01]  /*4e40*/  UTCQMMA.2CTA gdesc[UR10], gdesc[UR12], tmem[UR34], tmem[UR48], idesc[UR49], tmem[UR62], UPT ;  /* 0x003e300c0a007dea */ /* 0x0007e2000ba00322 */
[----:B------:R4:W-:Y:S01]  /*4e50*/  UTCQMMA.2CTA gdesc[UR28], gdesc[UR32], tmem[UR34], tmem[UR46], idesc[UR47], tmem[UR68], UPT ;  /* 0x00442e201c007dea */ /* 0x0009e2000ba00322 */
[----:B------:R-:W-:Y:S01]  /*4e60*/  UMOV UR27, 0x40004040 ;  /* 0x40004040001b7882 */ /* 0x000fe20000000000 */
[----:B------:R-:W-:Y:S01]  /*4e70*/  UMOV UR23, 0x40004040 ;  /* 0x4000404000177882 */ /* 0x000fe20000000000 */
[----:B------:R-:W-:Y:S01]  /*4e80*/  UMOV UR21, 0x40004040 ;  /* 0x4000404000157882 */ /* 0x000fe20000000000 */
[----:B------:R4:W-:Y:S01]  /*4e90*/  UTCQMMA.2CTA gdesc[UR22], gdesc[UR26], tmem[UR34], tmem[UR44], idesc[UR45], tmem[UR60], UPT ;  /* 0x003c2c1a16007dea */ /* 0x0009e2000ba00322 */
[----:B-1----:R-:W-:Y:S01]  /*4ea0*/  @P3 R2UR UR24, R2 ;  /* 0x00000000021832ca */ /* 0x002fe200000e0000 */
[----:B------:R-:W-:Y:S01]  /*4eb0*/  UMOV UR15, 0x40004040 ;  /* 0x40004040000f7882 */ /* 0x000fe20000000000 */
[----:B------:R-:W-:Y:S01]  /*4ec0*/  UMOV UR9, 0x40004040 ;  /* 0x4000404000097882 */ /* 0x000fe20000000000 */
[----:B------:R4:W-:Y:S01]  /*4ed0*/  UTCQMMA.2CTA gdesc[UR14], gdesc[UR20], tmem[UR34], tmem[UR42], idesc[UR43], tmem[UR58], UPT ;  /* 0x003a2a140e007dea */ /* 0x0009e2000ba00322 */
[----:B------:R4:W-:Y:S01]  /*4ee0*/  UTCQMMA.2CTA gdesc[UR4], gdesc[UR8], tmem[UR34], tmem[UR40], idesc[UR41], tmem[UR56], UPT ;  /* 0x0038280804007dea */ /* 0x0009e2000ba00322 */
[----:B------:R-:W-:Y:S01]  /*4ef0*/  UMOV UR6, 0x1 ;  /* 0x0000000100067882 */ /* 0x000fe20000000000 */
[----:B------:R-:W-:Y:S07]  /*4f00*/  UMOV UR7, UR37 ;  /* 0x0000002500077c82 */ /* 0x000fee0008000000 */
[----:B------:R4:W-:Y:S01]  /*4f10*/  UTCBAR.2CTA.MULTICAST [UR38], URZ, UR24 ;  /* 0x000000ff260073e9 */ /* 0x0009e20008200818 */
[----:B--2---:R-:W-:Y:S01]  /*4f20*/  @P1 VOTEU.ANY UP2, P0 ;  /* 0x0000000000ff1886 */ /* 0x004fe20000040100 */
[----:B------:R-:W-:Y:S01]  /*4f30*/  @UP1 USEL UR6, URZ, 0x1, !UP2 ;  /* 0x00000001ff061887 */ /* 0x000fe2000d000000 */
[----:B---3--:R-:W-:Y:S01]  /*4f40*/  UMOV UR11, 0x1 ;  /* 0x00000001000b7882 */ /* 0x008fe20000000000 */
[----:B------:R-:W-:Y:S10]  /*4f50*/  BRA.U UP0, `(.L_x_78) ;  /* 0xfffffff900a47547 */ /* 0x000ff4000b83ffff */
.L_x_75:
[----:B--2-4-:R-:W-:Y:S01]  /*4f60*/  R2UR UR5, R10 ;  /* 0x000000000a0572ca */ /* 0x014fe200000e0000 */
[----:B------:R-:W-:Y:S01]  /*4f70*/  UIADD3 UR4, UPT, UPT, UR39, 0x90, URZ ;  /* 0x0000009027047890 */ /* 0x000fe2000fffe0ff */
[----:B------:R-:W-:-:S11]  /*4f80*/  UMOV UR7, UR37 ;  /* 0x0000002500077c82 */ /* 0x000fd60008000000 */
[----:B------:R1:W-:Y:S01]  /*4f90*/  UTCBAR.2CTA.MULTICAST [UR4], URZ, UR5 ;  /* 0x000000ff040073e9 */ /* 0x0003e20008200805 */
[----:B------:R-:W-:Y:S01]  /*4fa0*/  NOP ;  /* 0x0000000000007918 */ /* 0x000fe20000000000 */
.L_x_70:
[----:B------:R-:W-:Y:S01]  /*4fb0*/  ISETP.NE.AND P0, PT, R9, 0x2, PT ;  /* 0x000000020900780c */ /* 0x000fe20003f05270 */
[----:B------:R-:W-:-:S03]  /*4fc0*/  ULOP3.LUT UR76, UR76, 0x1, URZ, 0x3c, !UPT ;  /* 0x000000014c4c7892 */ /* 0x000fc6000f8e3cff */
[----:B------:R-:W-:Y:S02]  /*4fd0*/  SEL R5, RZ, 0x1, P0 ;  /* 0x00000001ff057807 */ /* 0x000fe40000000000 */
[----:B------:R-:W-:Y:S02]  /*4fe0*/  SEL R9, R9, RZ, P0 ;  /* 0x000000ff09097207 */ /* 0x000fe40000000000 */
[----:B------:R-:W-:Y:S01]  /*4ff0*/  LOP3.LUT R8, R8, R5, RZ, 0x3c, !PT ;  /* 0x0000000508087212 */ /* 0x000fe200078e3cff */
[----:B------:R-:W-:Y:S06]  /*5000*/  @P2 BRA `(.L_x_79) ;  /* 0xfffffff000502947 */ /* 0x000fec000383ffff */
[----:B------:R-:W2:Y:S01]  /*5010*/  S2UR UR6, SR_CgaCtaId ;  /* 0x00000000000679c3 */ /* 0x000ea20000008800 */
[----:B------:R-:W-:Y:S01]  /*5020*/  ELECT P0, URZ, PT ;  /* 0x0000000000ff782f */ /* 0x000fe20003800000 */
[----:B------:R-:W-:Y:S01]  /*5030*/  IMAD.MOV.U32 R0, RZ, RZ, 0x1 ;  /* 0x00000001ff007424 */ /* 0x000fe200078e00ff */
[----:B-1----:R-:W-:Y:S01]  /*5040*/  UMOV UR4, 0x40 ;  /* 0x0000004000047882 */ /* 0x002fe20000000000 */
[----:B------:R-:W-:-:S04]  /*5050*/  SHF.L.U32 R3, RZ, 0x1f, RZ ;  /* 0x0000001fff037819 */ /* 0x000fc800000006ff */
[----:B------:R-:W-:Y:S01]  /*5060*/  UVIRTCOUNT.DEALLOC.SMPOOL 0x80 ;  /* 0x000000800000784c */ /* 0x000fe20000000000 */
[----:B--2---:R-:W-:-:S09]  /*5070*/  ULEA UR6, UR6, UR4, 0x18 ;  /* 0x0000000406067291 */ /* 0x004fd2000f8ec0ff */
[----:B------:R1:W-:Y:S01]  /*5080*/  @P0 STS.U8 [UR6+0x1c], R0 ;  /* 0x00001c00ff000988 */ /* 0x0003e20008000006 */
[----:B------:R-:W2:Y:S02]  /*5090*/  SYNCS.PHASECHK.TRANS64.TRYWAIT P0, [UR39+0xc0], R3 ;  /* 0x0000c003ff0075a7 */ /* 0x000ea40008001127 */
[----:B-12---:R-:W-:Y:S05]  /*50a0*/  @!P0 BRA `(.L_x_80) ;  /* 0x0000008000988947 */ /* 0x006fea0003800000 */
.L_x_169:
[----:B------:R-:W-:Y:S01]  /*50b0*/  NOP ;  /* 0x0000000000007918 */ /* 0x000fe20000000000 */
[----:B-1----:R-:W1:Y:S01]  /*50c0*/  LDS R0, [UR6+0x14] ;  /* 0x00001406ff007984 */ /* 0x002e620008000800 */
[----:B------:R-:W-:Y:S01]  /*50d0*/  ULOP3.LUT UR4, UR35, 0xffff, URZ, 0xc0, !UPT ;  /* 0x0000ffff23047892 */ /* 0x000fe2000f8ec0ff */
[----:B------:R-:W-:Y:S01]  /*50e0*/  UMOV UR5, 0xffff ;  /* 0x0000ffff00057882 */ /* 0x000fe20000000000 */
[----:B------:R-:W-:Y:S02]  /*50f0*/  UMOV UR7, 0x1 ;  /* 0x0000000100077882 */ /* 0x000fe40000000000 */
[----:B------:R-:W-:-:S04]  /*5100*/  USHF.R.U32.HI UR4, URZ, 0x5, UR4 ;  /* 0x00000005ff047899 */ /* 0x000fc80008011604 */
[----:B------:R-:W-:Y:S02]  /*5110*/  USHF.L.U32 UR5, UR5, UR4, URZ ;  /* 0x0000000405057299 */ /* 0x000fe400080006ff */
[----:B------:R-:W-:-:S04]  /*5120*/  USHF.L.U32 UR4, UR7, UR4, URZ ;  /* 0x0000000407047299 */ /* 0x000fc800080006ff */
[----:B-1----:R-:W-:-:S04]  /*5130*/  LOP3.LUT R0, R0, UR5, RZ, 0xc0, !PT ;  /* 0x0000000500007c12 */ /* 0x002fc8000f8ec0ff */
[----:B------:R-:W-:-:S13]  /*5140*/  ISETP.NE.AND P0, PT, R0, UR5, PT ;  /* 0x0000000500007c0c */ /* 0x000fda000bf05270 */
[----:B------:R-:W-:Y:S05]  /*5150*/  @P0 BRA `(.L_x_81) ;  /* 0x0000000000580947 */ /* 0x000fea0003800000 */
[----:B------:R-:W1:Y:S02]  /*5160*/  LDS R0, [UR6+0x18] ;  /* 0x00001806ff007984 */ /* 0x000e640008000800 */
[----:B-1----:R-:W-:-:S04]  /*5170*/  LOP3.LUT R0, R0, UR4, RZ, 0xc0, !PT ;  /* 0x0000000400007c12 */ /* 0x002fc8000f8ec0ff */
[----:B------:R-:W-:-:S13]  /*5180*/  ISETP.NE.AND P0, PT, R0, UR4, PT ;  /* 0x0000000400007c0c */ /* 0x000fda000bf05270 */
[----:B------:R-:W-:Y:S05]  /*5190*/  @P0 BRA `(.L_x_82) ;  /* 0x00000000003c0947 */ /* 0x000fea0003800000 */
[----:B------:R-:W1:Y:S01]  /*51a0*/  S2R R2, SR_LANEID ;  /* 0x0000000000027919 */ /* 0x000e620000000000 */
[----:B------:R-:W-:Y:S01]  /*51b0*/  ULOP3.LUT UR5, URZ, UR5, URZ, 0x33, !UPT ;  /* 0x00000005ff057292 */ /* 0x000fe2000f8e33ff */
[----:B------:R-:W-:Y:S01]  /*51c0*/  LOP3.LUT R4, RZ, UR4, RZ, 0x33, !PT ;  /* 0x00000004ff047c12 */ /* 0x000fe2000f8e33ff */
[----:B------:R-:W-:Y:S02]  /*51d0*/  VOTEU.ANY UR4, UPT, PT ;  /* 0x0000000000047886 */ /* 0x000fe400038e0100 */
[----:B------:R-:W-:Y:S01]  /*51e0*/  UFLO.U32 UR4, UR4 ;  /* 0x00000004000472bd */ /* 0x000fe200080e0000 */
[----:B------:R-:W2:Y:S01]  /*51f0*/  REDUX UR7, R4 ;  /* 0x00000000040773c4 */ /* 0x000ea20000000000 */
[----:B------:R-:W-:-:S06]  /*5200*/  IMAD.U32 R0, RZ, RZ, UR5 ;  /* 0x00000005ff007e24 */ /* 0x000fcc000f8e00ff */
[----:B------:R3:W-:Y:S01]  /*5210*/  UTCATOMSWS.AND URZ, UR5 ;  /* 0x0000000500ff79e3 */ /* 0x0007e20008000000 */
[----:B------:R-:W4:Y:S01]  /*5220*/  REDUX UR8, R0 ;  /* 0x00000000000873c4 */ /* 0x000f220000000000 */
[----:B-1----:R-:W-:Y:S01]  /*5230*/  ISETP.EQ.U32.AND P0, PT, R2, UR4, PT ;  /* 0x0000000402007c0c */ /* 0x002fe2000bf02070 */
[----:B--2---:R-:W-:Y:S01]  /*5240*/  IMAD.U32 R2, RZ, RZ, UR7 ;  /* 0x00000007ff027e24 */ /* 0x004fe2000f8e00ff */
[----:B----4-:R-:W-:-:S11]  /*5250*/  MOV R3, UR8 ;  /* 0x0000000800037c02 */ /* 0x010fd60008000f00 */
[----:B------:R3:W-:Y:S04]  /*5260*/  @P0 ATOMS.AND RZ, [UR6+0x14], R3 ;  /* 0x00001403ffff098c */ /* 0x0007e8000a800006 */
[----:B------:R3:W-:Y:S01]  /*5270*/  @P0 ATOMS.AND RZ, [UR6+0x18], R2 ;  /* 0x00001802ffff098c */ /* 0x0007e2000a800006 */
[----:B------:R-:W-:Y:S05]  /*5280*/  BRA `(.L_x_83) ;  /* 0x0000000000147947 */ /* 0x000fea0003800000 */
.L_x_82:
[----:B------:R-:W-:Y:S02]  /*5290*/  MOV R2, 0x52b0 ;  /* 0x000052b000027802 */ /* 0x000fe40000000f00 */
[----:B-----5:R-:W-:Y:S05]  /*52a0*/  CALL.REL.NOINC `($__internal_0_$__cuda_sm10x_tcgen05_guardrail_trap_col_being_dealloced_not_returned_by_alloc) ;  /* 0x0000008400847944 */ /* 0x020fea0003c00000 */
[----:B------:R-:W-:Y:S05]  /*52b0*/  BRA `(.L_x_83) ;  /* 0x0000000000087947 */ /* 0x000fea0003800000 */
.L_x_81:
[----:B------:R-:W-:Y:S02]  /*52c0*/  MOV R2, 0x52e0 ;  /* 0x000052e000027802 */ /* 0x000fe40000000f00 */
[----:B-----5:R-:W-:Y:S05]  /*52d0*/  CALL.REL.NOINC `($__internal_2_$__cuda_sm10x_tcgen05_guardrail_trap_unallocated_columns_being_dealloced) ;  /* 0x0000008400907944 */ /* 0x020fea0003c00000 */
.L_x_83:
[----:B------:R-:W-:Y:S01]  /*52e0*/  NOP ;  /* 0x0000000000007918 */ /* 0x000fe20000000000 */
[----:B---3--:R-:W-:Y:S05]  /*52f0*/  EXIT ;  /* 0x000000000000794d */ /* 0x008fea0003800000 */
.L_x_57:
[----:B------:R-:W-:-:S09]  /*5300*/  UISETP.NE.OR UP0, UPT, UR18, 0x3, !UP4 ;  /* 0x000000031200788c */ /* 0x000fd2000e705670 */
[----:B------:R-:W-:Y:S05]  /*5310*/  BRA.U UP0, `(.L_x_84) ;  /* 0x0000001100c87547 */ /* 0x000fea000b800000 */
[----:B------:R-:W1:Y:S01]  /*5320*/  LDCU.64 UR4, c[0x0][0xc88] ;  /* 0x00019100ff0477ac */ /* 0x000e620008000a00 */
[----:B------:R-:W2:Y:S01]  /*5330*/  S2UR UR8, SR_CgaCtaId ;  /* 0x00000000000879c3 */ /* 0x000ea20000008800 */
[----:B------:R-:W-:Y:S02]  /*5340*/  HFMA2 R9, -RZ, RZ, 0, 0 ;  /* 0x00000000ff097431 */ /* 0x000fe400000001ff */
[----:B------:R-:W-:Y:S01]  /*5350*/  IMAD.MOV.U32 R11, RZ, RZ, 0x1 ;  /* 0x00000001ff0b7424 */ /* 0x000fe200078e00ff */
[----:B------:R-:W3:Y:S01]  /*5360*/  LDCU UR37, c[0x0][0x370] ;  /* 0x00006e00ff2577ac */ /* 0x000ee20008000800 */
[----:B------:R-:W-:Y:S01]  /*5370*/  IMAD.MOV.U32 R10, RZ, RZ, RZ ;  /* 0x000000ffff0a7224 */ /* 0x000fe200078e00ff */
[----:B------:R-:W-:Y:S01]  /*5380*/  MOV R3, 0x4000 ;  /* 0x0000400000037802 */ /* 0x000fe20000000f00 */
[----:B------:R-:W3:Y:S01]  /*5390*/  LDCU.128 UR40, c[0x0][0xf10] ;  /* 0x0001e200ff2877ac */ /* 0x000ee20008000c00 */
[----:B------:R-:W4:Y:S01]  /*53a0*/  LDC.64 R12, c[0x0][0x348] ;  /* 0x0000d200ff0c7b82 */ /* 0x000f220000000a00 */
[----:B------:R-:W2:Y:S01]  /*53b0*/  LDCU UR31, c[0x0][0x374] ;  /* 0x00006e80ff1f77ac */ /* 0x000ea20008000800 */
[----:B------:R-:W2:Y:S01]  /*53c0*/  LDCU.64 UR38, c[0x0][0xc90] ;  /* 0x00019200ff2677ac */ /* 0x000ea20008000a00 */
[----:B------:R-:W2:Y:S01]  /*53d0*/  LDCU UR15, c[0x0][0xf0c] ;  /* 0x0001e180ff0f77ac */ /* 0x000ea20008000800 */
[----:B-1----:R-:W-:Y:S01]  /*53e0*/  UISETP.NE.U32.AND UP0, UPT, UR4, URZ, UPT ;  /* 0x000000ff0400728c */ /* 0x002fe2000bf05070 */
[----:B------:R-:W1:Y:S01]  /*53f0*/  LDCU UR53, c[0x0][0xf20] ;  /* 0x0001e400ff3577ac */ /* 0x000e620008000800 */
[----:B------:R-:W1:Y:S01]  /*5400*/  LDCU UR4, c[0x0][0xf30] ;  /* 0x0001e600ff0477ac */ /* 0x000e620008000800 */
[----:B------:R-:W-:Y:S01]  /*5410*/  UMOV UR21, 0x400 ;  /* 0x0000040000157882 */ /* 0x000fe20000000000 */
[----:B---3--:R-:W-:-:S02]  /*5420*/  UIMAD.WIDE.U32 UR50, UR37, UR40, URZ ;  /* 0x00000028253272a5 */ /* 0x008fc4000f8e00ff */
[----:B--2---:R-:W-:Y:S02]  /*5430*/  UIMAD.WIDE.U32 UR6, UR31, UR43, URZ ;  /* 0x0000002b1f0672a5 */ /* 0x004fe4000f8e00ff */
[----:B------:R-:W-:Y:S02]  /*5440*/  ULEA UR21, UR8, UR21, 0x18 ;  /* 0x0000001508157291 */ /* 0x000fe4000f8ec0ff */
[----:B------:R-:W-:Y:S02]  /*5450*/  UISETP.NE.U32.AND UP6, UPT, UR38, URZ, UPT ;  /* 0x000000ff2600728c */ /* 0x000fe4000bfc5070 */
[----:B------:R-:W-:Y:S02]  /*5460*/  UIADD3 UR44, UPT, UPT, UR21, 0x38, URZ ;  /* 0x00000038152c7890 */ /* 0x000fe4000fffe0ff */
[----:B------:R-:W-:Y:S02]  /*5470*/  UIADD3 UR33, UPT, UPT, UR21, 0x20, URZ ;  /* 0x0000002015217890 */ /* 0x000fe4000fffe0ff */
[----:B------:R-:W-:-:S02]  /*5480*/  UIADD3 UR25, UPT, UPT, UR21, 0x28, URZ ;  /* 0x0000002815197890 */ /* 0x000fc4000fffe0ff */
[----:B------:R-:W-:Y:S02]  /*5490*/  UIADD3 UR17, UPT, UPT, UR21, 0x30, URZ ;  /* 0x0000003015117890 */ /* 0x000fe4000fffe0ff */
[----:B------:R-:W-:Y:S02]  /*54a0*/  UISETP.NE.AND.EX UP5, UPT, UR5, URZ, UPT, UP0 ;  /* 0x000000ff0500728c */ /* 0x000fe4000bfa5300 */
[----:B------:R-:W-:Y:S01]  /*54b0*/  UISETP.NE.AND UP0, UPT, UR45, 0x1, UPT ;  /* 0x000000012d00788c */ /* 0x000fe2000bf05270 */
[----:B------:R-:W-:Y:S01]  /*54c0*/  UMOV UR50, UR51 ;  /* 0x0000003300327c82 */ /* 0x000fe20008000000 */
[----:B------:R-:W-:Y:S01]  /*54d0*/  UMOV UR49, UR7 ;  /* 0x0000000700317c82 */ /* 0x000fe20008000000 */
[----:B------:R-:W-:Y:S01]  /*54e0*/  UISETP.NE.AND UP0, UPT, UR15, 0x1, UPT ;  /* 0x000000010f00788c */ /* 0x000fe2000bf05270 */
[----:B------:R-:W-:Y:S01]  /*54f0*/  UMOV UR29, URZ ;  /* 0x000000ff001d7c82 */ /* 0x000fe20008000000 */
[----:B------:R-:W-:Y:S02]  /*5500*/  UPLOP3.LUT UP4, UPT, UPT, UPT, UPT, 0x40, 0x4 ;  /* 0x000000000004789c */ /* 0x000fe40003f8e870 */
[----:B------:R-:W-:Y:S01]  /*5510*/  UISETP.GE.AND UP2, UPT, UR45, 0x1, UPT ;  /* 0x000000012d00788c */ /* 0x000fe2000bf46270 */
[----:B------:R-:W2:Y:S01]  /*5520*/  LDCU.64 UR22, c[0x0][0xf28] ;  /* 0x0001e500ff1677ac */ /* 0x000ea20008000a00 */
[----:B------:R-:W-:-:S02]  /*5530*/  UISETP.NE.AND.EX UP6, UPT, UR39, URZ, UPT, UP6 ;  /* 0x000000ff2700728c */ /* 0x000fc4000bfc5360 */
[----:B------:R-:W-:Y:S02]  /*5540*/  UPRMT UR44, UR8, 0x654, UR44 ;  /* 0x00000654082c7896 */ /* 0x000fe4000800002c */
[----:B------:R-:W-:Y:S02]  /*5550*/  UPRMT UR48, UR8, 0x654, UR33 ;  /* 0x0000065408307896 */ /* 0x000fe40008000021 */
[----:B------:R-:W-:Y:S02]  /*5560*/  UPRMT UR47, UR8, 0x654, UR25 ;  /* 0x00000654082f7896 */ /* 0x000fe40008000019 */
[----:B------:R-:W-:Y:S02]  /*5570*/  UPRMT UR46, UR8, 0x654, UR17 ;  /* 0x00000654082e7896 */ /* 0x000fe40008000011 */
[----:B------:R-:W-:Y:S02]  /*5580*/  USHF.R.U32.HI UR50, URZ, UR41, UR50 ;  /* 0x00000029ff327299 */ /* 0x000fe40008011632 */
[----:B-1----:R-:W-:-:S02]  /*5590*/  USHF.R.U32.HI UR49, URZ, UR53, UR49 ;  /* 0x00000035ff317299 */ /* 0x002fc40008011631 */
[----:B------:R-:W-:Y:S02]  /*55a0*/  UISETP.NE.AND UP0, UPT, UR42, 0x1, UPT ;  /* 0x000000012a00788c */ /* 0x000fe4000bf05270 */
[----:B----4-:R-:W-:-:S11]  /*55b0*/  UISETP.NE.AND UP3, UPT, UR4, 0x1, UPT ;  /* 0x000000010400788c */ /* 0x010fd6000bf65270 */
.L_x_95:
[C---:B------:R-:W-:Y:S02]  /*55c0*/  LEA R8, R10.reuse, UR21, 0x3 ;  /* 0x000000150a087c11 */ /* 0x040fe4000f8e18ff */
[----:B------:R-:W-:Y:S02]  /*55d0*/  SHF.L.U32 R5, R9, 0x1f, RZ ;  /* 0x0000001f09057819 */ /* 0x000fe400000006ff */
[----:B------:R-:W-:Y:S02]  /*55e0*/  LEA R6, R10, UR21, 0x4 ;  /* 0x000000150a067c11 */ /* 0x000fe4000f8e20ff */
[----:B-1----:R-:W1:Y:S02]  /*55f0*/  SYNCS.PHASECHK.TRANS64.TRYWAIT P0, [R8+URZ+0x70], R5 ;  /* 0x00007005080075a7 */ /* 0x002e6400080011ff */
[----:B-1----:R-:W-:Y:S05]  /*5600*/  @!P0 BRA `(.L_x_85) ;  /* 0x0000007c00588947 */ /* 0x002fea0003800000 */
.L_x_170:
[----:B-1----:R-:W1:Y:S01]  /*5610*/  LDS.128 R4, [R6+0xd0] ;  /* 0x0000d00006047984 */ /* 0x002e620000000c00 */
[----:B------:R-:W-:Y:S01]  /*5620*/  UISETP.GE.AND UP0, UPT, UR45, 0x1, UPT ;  /* 0x000000012d00788c */ /* 0x000fe2000bf06270 */
[----:B------:R-:W-:Y:S01]  /*5630*/  @!PT LDS RZ, [RZ] ;  /* 0x00000000fffff984 */ /* 0x000fe20000000800 */
[----:B------:R-:W-:Y:S01]  /*5640*/  @!PT LDS RZ, [RZ] ;  /* 0x00000000fffff984 */ /* 0x000fe20000000800 */
[----:B------:R-:W-:Y:S01]  /*5650*/  @!PT LDS RZ, [RZ] ;  /* 0x00000000fffff984 */ /* 0x000fe20000000800 */
[----:B------:R-:W-:Y:S01]  /*5660*/  @!PT LDS RZ, [RZ] ;  /* 0x00000000fffff984 */ /* 0x000fe20000000800 */
[----:B------:R3:W-:Y:S06]  /*5670*/  MEMBAR.ALL.CTA ;  /* 0x0000000000007992 */ /* 0x0007ec0000008000 */
[----:B---3--:R-:W3:Y:S01]  /*5680*/  FENCE.VIEW.ASYNC.S ;  /* 0x00000000000073c6 */ /* 0x008ee20000000000 */
[----:B-1----:R-:W-:Y:S11]  /*5690*/  LOP3.LUT P0, RZ, R6, 0x1, RZ, 0xc0, !PT ;  /* 0x0000000106ff7812 */ /* 0x002ff6000780c0ff */
[----:B------:R-:W-:Y:S02]  /*56a0*/  @!UPT UIADD3 URZ, UPT, UPT, URZ, URZ, URZ ;  /* 0x000000fffffff290 */ /* 0x000fe4000fffe0ff */
[----:B---3--:R-:W-:Y:S01]  /*56b0*/  VOTEU.ANY UP2, P0 ;  /* 0x0000000000ff7886 */ /* 0x008fe20000040100 */
[----:B------:R-:W-:Y:S11]  /*56c0*/  PLOP3.LUT P0, PT, PT, PT, UP2, 0x80, 0x8 ;  /* 0x000000000008781c */ /* 0x000ff60003f0f028 */
[----:B------:R-:W-:Y:S02]  /*56d0*/  @!UPT UIADD3 URZ, UPT, UPT, URZ, URZ, URZ ;  /* 0x000000fffffff290 */ /* 0x000fe4000fffe0ff */
[----:B------:R-:W-:Y:S02]  /*56e0*/  @P0 SHF.R.U32.HI R0, RZ, 0x10, R5 ;  /* 0x00000010ff000819 */ /* 0x000fe40000011605 */
[----:B------:R-:W-:Y:S02]  /*56f0*/  @P0 MOV R2, R4 ;  /* 0x0000000400020202 */ /* 0x000fe40000000f00 */
[----:B------:R-:W-:Y:S01]  /*5700*/  @P0 R2UR UR4, R0 ;  /* 0x00000000000402ca */ /* 0x000fe200000e0000 */
[----:B------:R-:W-:Y:S01]  /*5710*/  VIADD R0, R8, 0x80 ;  /* 0x0000008008007836 */ /* 0x000fe20000000000 */
[----:B------:R-:W-:Y:S02]  /*5720*/  @P0 LOP3.LUT R4, R5, 0xffff, RZ, 0xc0, !PT ;  /* 0x0000ffff05040812 */ /* 0x000fe400078ec0ff */
[----:B------:R-:W-:Y:S02]  /*5730*/  @P0 R2UR UR6, R2 ;  /* 0x00000000020602ca */ /* 0x000fe400000e0000 */
[----:B------:R-:W-:Y:S02]  /*5740*/  PRMT R0, RZ, 0x654, R0 ;  /* 0x00000654ff007816 */ /* 0x000fe40000000000 */
[----:B------:R-:W-:Y:S02]  /*5750*/  @P0 R2UR UR5, R4 ;  /* 0x00000000040502ca */ /* 0x000fe400000e0000 */
[----:B------:R1:W-:Y:S03]  /*5760*/  SYNCS.ARRIVE.TRANS64.RED.A1T0 RZ, [R0+URZ], RZ ;  /* 0x000000ff00ff79a7 */ /* 0x0003e600081004ff */
[----:B------:R-:W-:Y:S04]  /*5770*/  @UP2 UMOV UR30, UR4 ;  /* 0x00000004001e2c82 */ /* 0x000fe80008000000 */
[----:B------:R-:W-:Y:S04]  /*5780*/  @UP2 UMOV UR14, UR6 ;  /* 0x00000006000e2c82 */ /* 0x000fe80008000000 */
[----:B------:R-:W-:Y:S01]  /*5790*/  @UP2 UMOV UR13, UR5 ;  /* 0x00000005000d2c82 */ /* 0x000fe20008000000 */
[----:B------:R-:W-:Y:S05]  /*57a0*/  BRA.U !UP0, `(.L_x_86) ;  /* 0x0000000108c07547 */ /* 0x000fea000b800000 */
[----:B------:R-:W-:Y:S02]  /*57b0*/  UIMAD.WIDE.U32 UR18, UR13, UR43, URZ ;  /* 0x0000002b0d1272a5 */ /* 0x000fe4000f8e00ff */
[----:B------:R-:W-:Y:S02]  /*57c0*/  UP2UR UR16, UPR, URZ, 0x4 ;  /* 0x00000004ff107883 */ /* 0x000fe40008000000 */
[----:B------:R-:W-:Y:S02]  /*57d0*/  UISETP.NE.AND UP2, UPT, UR42, 0x1, UPT ;  /* 0x000000012a00788c */ /* 0x000fe4000bf45270 */
[----:B------:R-:W-:Y:S02]  /*57e0*/  UIMAD.WIDE.U32 UR26, UR14, UR40, URZ ;  /* 0x000000280e1a72a5 */ /* 0x000fe4000f8e00ff */
[----:B------:R-:W-:Y:S02]  /*57f0*/  USEL UR4, UR31, UR49, !UP2 ;  /* 0x000000311f047287 */ /* 0x000fe4000d000000 */
[----:B------:R-:W-:Y:S02]  /*5800*/  UISETP.NE.AND UP0, UPT, UR15, 0x1, UPT ;  /* 0x000000010f00788c */ /* 0x000fe4000bf05270 */
[----:B------:R-:W-:Y:S02]  /*5810*/  UP2UR UR24, UPR, URZ, 0x2 ;  /* 0x00000002ff187883 */ /* 0x000fe40008000000 */
[----:B------:R-:W-:Y:S02]  /*5820*/  UISETP.NE.AND UP1, UPT, UR45, 0x1, UPT ;  /* 0x000000012d00788c */ /* 0x000fe4000bf25270 */
[----:B--2---:R-:W-:Y:S02]  /*5830*/  UIMAD.WIDE.U32 UR8, UR4, UR22, URZ ;  /* 0x00000016040872a5 */ /* 0x004fe4000f8e00ff */
[----:B------:R-:W-:Y:S01]  /*5840*/  USEL UR7, UR37, UR50, !UP0 ;  /* 0x0000003225077287 */ /* 0x000fe2000c000000 */
[----:B------:R-:W-:Y:S02]  /*5850*/  UMOV UR5, UR19 ;  /* 0x0000001300057c82 */ /* 0x000fe40008000000 */
[----:B------:R-:W-:Y:S02]  /*5860*/  USHF.R.U32.HI UR6, URZ, UR53, UR5 ;  /* 0x00000035ff067299 */ /* 0x000fe40008011605 */
[----:B------:R-:W-:Y:S02]  /*5870*/  UIMAD.WIDE.U32 UR10, UR7, UR22, URZ ;  /* 0x00000016070a72a5 */ /* 0x000fe4000f8e00ff */
[----:B------:R-:W-:Y:S02]  /*5880*/  USEL UR6, UR13, UR6, !UP2 ;  /* 0x000000060d067287 */ /* 0x000fe4000d000000 */
[----:B------:R-:W-:Y:S01]  /*5890*/  UISETP.NE.AND UP2, UPT, UR16, URZ, UPT ;  /* 0x000000ff1000728c */ /* 0x000fe2000bf45270 */
[----:B------:R-:W-:Y:S02]  /*58a0*/  UMOV UR5, UR27 ;  /* 0x0000001b00057c82 */ /* 0x000fe40008000000 */
[----:B------:R-:W-:Y:S03]  /*58b0*/  USHF.R.U32.HI UR12, URZ, UR41, UR5 ;  /* 0x00000029ff0c7299 */ /* 0x000fe60008011605 */
[----:B------:R-:W-:Y:S02]  /*58c0*/  UMOV UR5, UR9 ;  /* 0x0000000900057c82 */ /* 0x000fe40008000000 */
[----:B------:R-:W-:Y:S03]  /*58d0*/  @UP1 USHF.R.U32.HI UR4, URZ, UR23, UR5 ;  /* 0x00000017ff041299 */ /* 0x000fe60008011605 */
[----:B------:R-:W-:Y:S01]  /*58e0*/  UMOV UR5, UR11 ;  /* 0x0000000b00057c82 */ /* 0x000fe20008000000 */
[----:B------:R-:W-:Y:S02]  /*58f0*/  UIMAD UR4, UR45, UR4, URZ ;  /* 0x000000042d0472a4 */ /* 0x000fe4000f8e02ff */
[----:B------:R-:W-:Y:S02]  /*5900*/  @UP1 USHF.R.U32.HI UR7, URZ, UR23, UR5 ;  /* 0x00000017ff071299 */ /* 0x000fe40008011605 */
[----:B------:R-:W-:Y:S02]  /*5910*/  USEL UR5, UR14, UR12, !UP0 ;  /* 0x0000000c0e057287 */ /* 0x000fe4000c000000 */
[----:B------:R-:W-:Y:S02]  /*5920*/  UIMAD.WIDE.U32 UR10, UR6, UR22, URZ ;  /* 0x00000016060a72a5 */ /* 0x000fe4000f8e00ff */
[----:B------:R-:W-:Y:S02]  /*5930*/  UIMAD UR8, UR45, UR7, URZ ;  /* 0x000000072d0872a4 */ /* 0x000fe4000f8e02ff */
[----:B------:R-:W-:Y:S03]  /*5940*/  UISETP.GE.AND UP0, UPT, UR6, UR4, UPT ;  /* 0x000000040600728c */ /* 0x000fe6000bf06270 */
[----:B------:R-:W-:Y:S01]  /*5950*/  UMOV UR4, UR11 ;  /* 0x0000000b00047c82 */ /* 0x000fe20008000000 */
[----:B------:R-:W-:Y:S02]  /*5960*/  UISETP.GE.OR UP0, UPT, UR5, UR8, UP0 ;  /* 0x000000080500728c */ /* 0x000fe40008706670 */
[----:B------:R-:W-:Y:S02]  /*5970*/  USHF.R.U32.HI UR4, URZ, UR23, UR4 ;  /* 0x00000017ff047299 */ /* 0x000fe40008011604 */
[----:B------:R-:W-:Y:S02]  /*5980*/  UIMAD.WIDE.U32 UR8, UR5, UR22, URZ ;  /* 0x00000016050872a5 */ /* 0x000fe4000f8e00ff */
[----:B------:R-:W-:Y:S04]  /*5990*/  USEL UR10, UR6, UR4, !UP1 ;  /* 0x00000004060a7287 */ /* 0x000fe8000c800000 */
[----:B------:R-:W-:Y:S01]  /*59a0*/  UIADD3 UR11, UPT, UPT, -UR10, URZ, URZ ;  /* 0x000000ff0a0b7290 */ /* 0x000fe2000fffe1ff */
[----:B------:R-:W-:Y:S02]  /*59b0*/  @!UP0 UMOV UR4, UR9 ;  /* 0x0000000900048c82 */ /* 0x000fe40008000000 */
[----:B------:R-:W-:Y:S02]  /*59c0*/  @!UP0 USHF.R.U32.HI UR4, URZ, UR23, UR4 ;  /* 0x00000017ff048299 */ /* 0x000fe40008011604 */
[----:B------:R-:W-:Y:S02]  /*59d0*/  UIMAD UR8, UR45, UR11, UR6 ;  /* 0x0000000b2d0872a4 */ /* 0x000fe4000f8e0206 */
[----:B------:R-:W-:Y:S02]  /*59e0*/  @!UP0 USEL UR4, UR5, UR4, !UP1 ;  /* 0x0000000405048287 */ /* 0x000fe4000c800000 */
[----:B------:R-:W-:Y:S02]  /*59f0*/  UISETP.NE.AND UP1, UPT, UR24, URZ, UPT ;  /* 0x000000ff1800728c */ /* 0x000fe4000bf25270 */
[----:B------:R-:W-:Y:S02]  /*5a00*/  @!UP0 UIMAD UR8, UR7, UR8, UR4 ;  /* 0x00000008070882a4 */ /* 0x000fe4000f8e0204 */
[----:B------:R-:W-:Y:S02]  /*5a10*/  @!UP0 UIADD3 UR9, UPT, UPT, UR10, -UR4, URZ ;  /* 0x800000040a098290 */ /* 0x000fe4000fffe0ff */
[----:B------:R-:W-:Y:S02]  /*5a20*/  UIADD3 UR4, UPT, UPT, -UR5, URZ, URZ ;  /* 0x000000ff05047290 */ /* 0x000fe4000fffe1ff */
[----:B------:R-:W-:Y:S02]  /*5a30*/  UIADD3 UR7, UPT, UPT, -UR6, URZ, URZ ;  /* 0x000000ff06077290 */ /* 0x000fe4000fffe1ff */
[----:B------:R-:W-:Y:S02]  /*5a40*/  @!UP0 UIMAD UR6, UR9, UR45, UR5 ;  /* 0x0000002d090682a4 */ /* 0x000fe4000f8e0205 */
[----:B------:R-:W-:Y:S02]  /*5a50*/  UIMAD UR14, UR15, UR4, UR14 ;  /* 0x000000040f0e72a4 */ /* 0x000fe4000f8e020e */
[----:B------:R-:W-:Y:S01]  /*5a60*/  UIMAD UR13, UR42, UR7, UR13 ;  /* 0x000000072a0d72a4 */ /* 0x000fe2000f8e020d */
[----:B------:R-:W-:Y:S02]  /*5a70*/  @!UP0 UMOV UR5, UR8 ;  /* 0x0000000800058c82 */ /* 0x000fe40008000000 */
[----:B------:R-:W-:Y:S02]  /*5a80*/  UIMAD UR14, UR5, UR15, UR14 ;  /* 0x0000000f050e72a4 */ /* 0x000fe4000f8e020e */
[----:B------:R-:W-:Y:S11]  /*5a90*/  UIMAD UR13, UR6, UR42, UR13 ;  /* 0x0000002a060d72a4 */ /* 0x000ff6000f8e020d */
[----:B------:R-:W-:Y:S01]  /*5aa0*/  @!UPT UIADD3 URZ, UPT, UPT, URZ, URZ, URZ ;  /* 0x000000fffffff290 */ /* 0x000fe2000fffe0ff */
.L_x_86:
[----:B------:R-:W3:Y:S01]  /*5ab0*/  @!UP3 LDCU.128 UR8, c[0x0][0xf10] ;  /* 0x0001e200ff08b7ac */ /* 0x000ee20008000c00 */
[----:B------:R-:W-:Y:S02]  /*5ac0*/  ISETP.NE.U32.AND P0, PT, RZ, UR38, PT ;  /* 0x00000026ff007c0c */ /* 0x000fe4000bf05070 */
[----:B------:R-:W-:Y:S02]  /*5ad0*/  SHF.L.U32 R4, R11, 0x1f, RZ ;  /* 0x0000001f0b047819 */ /* 0x000fe400000006ff */
[----:B------:R-:W-:Y:S01]  /*5ae0*/  ISETP.NE.AND.EX P0, PT, RZ, UR39, PT, P0 ;  /* 0x00000027ff007c0c */ /* 0x000fe2000bf05300 */
[----:B------:R-:W4:Y:S01]  /*5af0*/  @!UP3 LDCU UR5, c[0x0][0xf0c] ;  /* 0x0001e180ff05b7ac */ /* 0x000f220008000800 */
[----:B------:R-:W-:Y:S02]  /*5b00*/  USHF.L.U32 UR35, UR28, 0x7, URZ ;  /* 0x000000071c237899 */ /* 0x000fe400080006ff */
[----:B---3--:R-:W-:Y:S07]  /*5b10*/  UIMAD.WIDE.U32 UR6, UR14, UR8, URZ ;  /* 0x000000080e0672a5 */ /* 0x008fee000f8e00ff */
[----:B------:R-:W-:Y:S01]  /*5b20*/  @!UP3 UMOV UR4, UR7 ;  /* 0x000000070004bc82 */ /* 0x000fe20008000000 */
[----:B----4-:R-:W-:Y:S02]  /*5b30*/  @!UP3 UISETP.NE.AND UP0, UPT, UR5, 0x1, UPT ;  /* 0x000000010500b88c */ /* 0x010fe4000bf05270 */
[----:B------:R-:W-:Y:S02]  /*5b40*/  @!UP3 USHF.R.U32.HI UR4, URZ, UR9, UR4 ;  /* 0x00000009ff04b299 */ /* 0x000fe40008011604 */
[----:B------:R-:W-:Y:S02]  /*5b50*/  UIMAD.WIDE.U32 UR6, UR13, UR11, URZ ;  /* 0x0000000b0d0672a5 */ /* 0x000fe4000f8e00ff */
[----:B------:R-:W-:Y:S02]  /*5b60*/  @!UP3 USEL UR8, UR14, UR4, !UP0 ;  /* 0x000000040e08b287 */ /* 0x000fe4000c000000 */
[----:B------:R-:W-:Y:S03]  /*5b70*/  @!UP3 UISETP.NE.AND UP0, UPT, UR10, 0x1, UPT ;  /* 0x000000010a00b88c */ /* 0x000fe6000bf05270 */
[----:B------:R-:W-:Y:S01]  /*5b80*/  @!UP3 UMOV UR6, UR7 ;  /* 0x000000070006bc82 */ /* 0x000fe20008000000 */
[----:B------:R-:W-:Y:S01]  /*5b90*/  USHF.L.U32 UR7, UR20, 0x8, URZ ;  /* 0x0000000814077899 */ /* 0x000fe200080006ff */
[----:B------:R-:W3:Y:S02]  /*5ba0*/  @!UP3 LDCU UR4, c[0x0][0xf20] ;  /* 0x0001e400ff04b7ac */ /* 0x000ee40008000800 */
[----:B---3--:R-:W-:Y:S04]  /*5bb0*/  @!UP3 USHF.R.U32.HI UR6, URZ, UR4, UR6 ;  /* 0x00000004ff06b299 */ /* 0x008fe80008011606 */
[----:B------:R-:W-:Y:S04]  /*5bc0*/  @!UP3 USEL UR6, UR13, UR6, !UP0 ;  /* 0x000000060d06b287 */ /* 0x000fe8000c000000 */
[----:B------:R-:W-:Y:S02]  /*5bd0*/  @!UP3 UIADD3 UR4, UPT, UPT, -UR8, UR6, URZ ;  /* 0x000000060804b290 */ /* 0x000fe4000fffe1ff */
[----:B------:R-:W-:Y:S02]  /*5be0*/  @!UP3 UIADD3 UR6, UPT, UPT, UR8, -UR6, URZ ;  /* 0x800000060806b290 */ /* 0x000fe4000fffe0ff */
[----:B------:R-:W-:Y:S02]  /*5bf0*/  @!UP3 UIMAD UR14, UR4, UR5, UR14 ;  /* 0x00000005040eb2a4 */ /* 0x000fe4000f8e020e */
[----:B------:R-:W-:Y:S01]  /*5c00*/  @!UP3 UIMAD UR13, UR6, UR10, UR13 ;  /* 0x0000000a060db2a4 */ /* 0x000fe2000f8e020d */
[----:B------:R-:W-:Y:S11]  /*5c10*/  BRA.U UP4, `(.L_x_87) ;  /* 0x0000000104107547 */ /* 0x000ff6000b800000 */
[----:B-1----:R-:W-:Y:S04]  /*5c20*/  MOV R0, UR56 ;  /* 0x0000003800007c02 */ /* 0x002fe80008000f00 */
[----:B------:R-:W-:Y:S04]  /*5c30*/  SHF.L.U32 R5, R0, 0x1f, RZ ;  /* 0x0000001f00057819 */ /* 0x000fe800000006ff */
[----:B------:R-:W1:Y:S02]  /*5c40*/  SYNCS.PHASECHK.TRANS64.TRYWAIT P1, [UR21+0x68], R5 ;  /* 0x00006805ff0075a7 */ /* 0x000e640008021115 */
[----:B-1----:R-:W-:Y:S05]  /*5c50*/  @!P1 BRA `(.L_x_88) ;  /* 0x0000007400d89947 */ /* 0x002fea0003800000 */
.L_x_87:
[----:B------:R-:W-:Y:S05]  /*5c60*/  BRA.U !UP6, `(.L_x_89) ;  /* 0x000000010e387547 */ /* 0x000fea000b800000 */
[----:B------:R-:W-:Y:S01]  /*5c70*/  UPLOP3.LUT UP1, UPT, UPT, UPT, UP5, 0x80, 0x8 ;  /* 0x000000000008789c */ /* 0x000fe20003f2f050 */
[----:B-1----:R-:W-:Y:S01]  /*5c80*/  HFMA2 R0, -RZ, RZ, 0, 5.9604644775390625e-08 ;  /* 0x00000001ff007431 */ /* 0x002fe200000001ff */
[----:B------:R-:W1:Y:S01]  /*5c90*/  LDCU.64 UR8, c[0x0][0x358] ;  /* 0x00006b00ff0877ac */ /* 0x000e620008000a00 */
[----:B------:R-:W-:Y:S03]  /*5ca0*/  IMAD.MOV.U32 R139, RZ, RZ, 0x1 ;  /* 0x00000001ff8b7424 */ /* 0x000fe600078e00ff */
[----:B------:R-:W-:Y:S05]  /*5cb0*/  PLOP3.LUT P1, PT, PT, PT, UP1, 0x80, 0x8 ;  /* 0x000000000008781c */ /* 0x000fea0003f2f018 */
[----:B------:R-:W3:Y:S01]  /*5cc0*/  @UP1 LDCU.64 UR4, c[0x0][0xc88] ;  /* 0x00019100ff0417ac */ /* 0x000ee20008000a00 */
[----:B------:R-:W-:Y:S07]  /*5cd0*/  @UP1 UIMAD UR6, UR52, UR38, URZ ;  /* 0x00000026340612a4 */ /* 0x000fee000f8e02ff */
[----:B------:R-:W-:Y:S01]  /*5ce0*/  @!P1 PRMT R139, R0, 0x7610, R139 ;  /* 0x00007610008b9816 */ /* 0x000fe2000000008b */
[----:B---3--:R-:W-:Y:S06]  /*5cf0*/  @UP1 UIMAD.WIDE UR4, UR6, 0x4, UR4 ;  /* 0x00000004060418a5 */ /* 0x008fec000f8e0204 */
[----:B------:R-:W-:Y:S01]  /*5d00*/  IMAD.U32 R6, RZ, RZ, UR4 ;  /* 0x00000004ff067e24 */ /* 0x000fe2000f8e00ff */
[----:B------:R-:W-:Y:S04]  /*5d10*/  MOV R7, UR5 ;  /* 0x0000000500077c02 */ /* 0x000fe80008000f00 */
[----:B------:R-:W3:Y:S01]  /*5d20*/  @!UP1 LDCU UR4, c[0x0][0xc80] ;  /* 0x00019000ff0497ac */ /* 0x000ee20008000800 */
[----:B-1---5:R4:W5:Y:S02]  /*5d30*/  @P1 LDG.E R71, desc[UR8][R6.64] ;  /* 0x0000000806471981 */ /* 0x022964000c1e1900 */
[----:B---34-:R-:W-:Y:S07]  /*5d40*/  @!P1 IMAD.U32 R71, RZ, RZ, UR4 ;  /* 0x00000004ff479e24 */ /* 0x018fee000f8e00ff */
.L_x_89:
[----:B-----5:R-:W-:Y:S01]  /*5d50*/  @!P0 FSETP.EQ.AND P2, PT, R71, RZ, PT ;  /* 0x000000ff4700820b */ /* 0x020fe20003f42000 */
[----:B------:R-:W-:Y:S01]  /*5d60*/  @!UPT UIADD3 URZ, UPT, UPT, URZ, URZ, URZ ;  /* 0x000000fffffff290 */ /* 0x000fe2000fffe0ff */
[----:B------:R-:W-:Y:S11]  /*5d70*/  @!P0 BRA `(.L_x_90) ;  /* 0x0000000000148947 */ /* 0x000ff60003800000 */
[----:B------:R-:W-:Y:S02]  /*5d80*/  LOP3.LUT P0, RZ, R139, 0xff, RZ, 0xc0, !PT ;  /* 0x000000ff8bff7812 */ /* 0x000fe4000780c0ff */
[----:B------:R-:W-:Y:S04]  /*5d90*/  PLOP3.LUT P2, PT, PT, PT, UP1, 0x80, 0x8 ;  /* 0x000000000008781c */ /* 0x000fe80003f4f018 */
[----:B------:R-:W-:Y:S07]  /*5da0*/  PLOP3.LUT P2, PT, P2, PT, PT, 0x8, 0x80 ;  /* 0x000000000080781c */ /* 0x000fee000174e170 */
[----:B------:R-:W-:Y:S11]  /*5db0*/  @P0 FSETP.EQ.AND P2, PT, R71, RZ, PT ;  /* 0x000000ff4700020b */ /* 0x000ff60003f42000 */
[----:B------:R-:W-:Y:S02]  /*5dc0*/  @!UPT UIADD3 URZ, UPT, UPT, URZ, URZ, URZ ;  /* 0x000000fffffff290 */ /* 0x000fe4000fffe0ff */
.L_x_90:
[----:B------:R-:W3:Y:S01]  /*5dd0*/  SYNCS.PHASECHK.TRANS64.TRYWAIT P0, [UR21+0x40], R4 ;  /* 0x00004004ff0075a7 */ /* 0x000ee20008001115 */
[----:B------:R-:W-:Y:S04]  /*5de0*/  ELECT P1, URZ, PT ;  /* 0x0000000000ff782f */ /* 0x000fe80003820000 */
[----:B------:R-:W-:Y:S01]  /*5df0*/  PLOP3.LUT P1, PT, P2, P1, PT, 0xf2, 0x2f ;  /* 0x00000000002f781c */ /* 0x000fe20001723e72 */
[----:B------:R-:W-:Y:S01]  /*5e00*/  @!UPT UIADD3 URZ, UPT, UPT, URZ, URZ, URZ ;  /* 0x000000fffffff290 */ /* 0x000fe2000fffe0ff */
[----:B---3--:R-:W-:Y:S11]  /*5e10*/  @!P0 BRA `(.L_x_91) ;  /* 0x0000007400808947 */ /* 0x008ff60003800000 */
.L_x_173:
[----:B------:R-:W-:Y:S01]  /*5e20*/  @!P1 IADD3 R2, P0, PT, R12, 0x980, RZ ;  /* 0x000009800c029810 */ /* 0x000fe20007f1e0ff */
[----:B------:R-:W-:Y:S01]  /*5e30*/  ULOP3.LUT UR4, UR29, 0x1, URZ, 0xc0, !UPT ;  /* 0x000000011d047892 */ /* 0x000fe2000f8ec0ff */
[----:B------:R-:W-:Y:S02]  /*5e40*/  VOTEU.ALL UP0, P1 ;  /* 0x0000000000ff7886 */ /* 0x000fe40000800000 */
[----:B------:R-:W-:Y:S01]  /*5e50*/  @!P1 R2UR UR6, R2 ;  /* 0x00000000020692ca */ /* 0x000fe200000e0000 */
[----:B-1----:R-:W-:Y:S01]  /*5e60*/  @!P1 IMAD.X R0, RZ, RZ, R13, P0 ;  /* 0x000000ffff009224 */ /* 0x002fe200000e060d */
[----:B------:R-:W-:Y:S01]  /*5e70*/  UMOV UR10, 0x0 ;  /* 0x00000000000a7882 */ /* 0x000fe20000000000 */
[----:B------:R-:W-:Y:S01]  /*5e80*/  ISETP.NE.AND P0, PT, RZ, UR4, !P1 ;  /* 0x00000004ff007c0c */ /* 0x000fe2000cf05270 */
[----:B------:R-:W-:Y:S02]  /*5e90*/  @!UP0 UIADD3 UR8, UPT, UPT, UR7, 0xc0, URZ ;  /* 0x000000c007088890 */ /* 0x000fe4000fffe0ff */
[----:B------:R-:W-:Y:S01]  /*5ea0*/  @!P1 R2UR UR5, R0 ;  /* 0x00000000000592ca */ /* 0x000fe200000e0000 */
[----:B------:R-:W-:Y:S01]  /*5eb0*/  @!UP0 UIADD3 UR32, UPT, UPT, UR21, 0x400, URZ ;  /* 0x0000040015208890 */ /* 0x000fe2000fffe0ff */
[----:B------:R-:W-:Y:S02]  /*5ec0*/  VOTEU.ALL UP0, P1 ;  /* 0x0000000000ff7886 */ /* 0x000fe40000800000 */
[----:B------:R-:W-:Y:S01]  /*5ed0*/  @!P1 IMAD.U32 R0, RZ, RZ, UR8 ;  /* 0x00000008ff009e24 */ /* 0x000fe2000f8e00ff */
[----:B------:R-:W-:Y:S01]  /*5ee0*/  UMOV UR11, 0x10000000 ;  /* 0x10000000000b7882 */ /* 0x000fe20000000000 */
[----:B------:R-:W-:Y:S01]  /*5ef0*/  UMOV UR36, UR52 ;  /* 0x0000003400247c82 */ /* 0x000fe20008000000 */
[----:B------:R-:W-:Y:S03]  /*5f00*/  IMAD.U32 R6, RZ, RZ, UR6 ;  /* 0x00000006ff067e24 */ /* 0x000fe6000f8e00ff */
[----:B------:R-:W-:Y:S01]  /*5f10*/  @P0 IMAD R0, RZ, RZ, UR7 ;  /* 0x00000007ff000e24 */ /* 0x000fe2000f8e02ff */
[----:B------:R-:W-:Y:S02]  /*5f20*/  PLOP3.LUT P0, PT, P1, PT, PT, 0x8, 0x80 ;  /* 0x000000000080781c */ /* 0x000fe40000f0e170 */
[----:B------:R-:W-:Y:S01]  /*5f30*/  IMAD.U32 R7, RZ, RZ, UR5 ;  /* 0x00000005ff077e24 */ /* 0x000fe2000f8e00ff */
[----:B------:R-:W-:Y:S10]  /*5f40*/  @!P1 R2UR UR8, R6 ;  /* 0x00000000060892ca */ /* 0x000ff400000e0000 */
[----:B------:R-:W-:Y:S01]  /*5f50*/  @P0 R2UR.BROADCAST UR34, R0 ;  /* 0x00000000002202ca */ /* 0x000fe200008e0000 */
[----:B------:R-:W-:Y:S01]  /*5f60*/  @!P1 IMAD.MOV.U32 R0, RZ, RZ, 0x4000 ;  /* 0x00004000ff009424 */ /* 0x000fe200078e00ff */
[----:B------:R-:W-:Y:S11]  /*5f70*/  @!P1 R2UR UR9, R7 ;  /* 0x00000000070992ca */ /* 0x000ff600000e0000 */
[----:B------:R-:W-:Y:S02]  /*5f80*/  @!UPT UIADD3 URZ, UPT, UPT, URZ, URZ, URZ ;  /* 0x000000fffffff290 */ /* 0x000fe4000fffe0ff */
[----:B------:R1:W-:Y:S01]  /*5f90*/  @!UP0 UTMALDG.3D [UR32], [UR8], desc[UR10] ;  /* 0x00000a20080085b4 */ /* 0x0003e20008011000 */
[----:B------:R1:W-:Y:S01]  /*5fa0*/  @!P1 SYNCS.ARRIVE.TRANS64.RED.A0TR RZ, [UR21+0x20], R0 ;  /* 0x00002000ffff99a7 */ /* 0x0003e20008300415 */
[----:B------:R-:W-:Y:S01]  /*5fb0*/  SYNCS.ARRIVE.TRANS64.RED.A1T0 RZ, [UR48], RZ ;  /* 0x000000ffffff79a7 */ /* 0x000fe20008100430 */
[----:B------:R-:W3:Y:S02]  /*5fc0*/  SYNCS.PHASECHK.TRANS64.TRYWAIT P0, [UR21+0x48], R4 ;  /* 0x00004804ff0075a7 */ /* 0x000ee40008001115 */
[----:B-1-3--:R-:W-:Y:S05]  /*5fd0*/  @!P0 BRA `(.L_x_92) ;  /* 0x0000007400288947 */ /* 0x00afea0003800000 */
.L_x_175:
[----:B------:R-:W-:Y:S01]  /*5fe0*/  VOTEU.ALL UP0, P1 ;  /* 0x0000000000ff7886 */ /* 0x000fe20000800000 */
[----:B------:R-:W-:Y:S01]  /*5ff0*/  @!P1 IADD3 R2, P0, PT, R12, 0x980, RZ ;  /* 0x000009800c029810 */ /* 0x000fe20007f1e0ff */
[----:B------:R-:W-:Y:S01]  /*6000*/  UMOV UR10, 0x0 ;  /* 0x00000000000a7882 */ /* 0x000fe20000000000 */
[----:B------:R-:W-:Y:S01]  /*6010*/  UMOV UR11, 0x10000000 ;  /* 0x10000000000b7882 */ /* 0x000fe20000000000 */
[----:B------:R-:W-:Y:S01]  /*6020*/  UMOV UR27, UR35 ;  /* 0x00000023001b7c82 */ /* 0x000fe20008000000 */
[----:B------:R-:W-:Y:S01]  /*6030*/  @!UP0 UIMAD UR5, UR4, -0x40, UR7 ;  /* 0xffffffc0040588a4 */ /* 0x000fe2000f8e0207 */
[----:B------:R-:W-:Y:S01]  /*6040*/  @!P1 IMAD.X R0, RZ, RZ, R13, P0 ;  /* 0x000000ffff009224 */ /* 0x000fe200000e060d */
[----:B------:R-:W-:Y:S01]  /*6050*/  @!P1 R2UR UR6, R2 ;  /* 0x00000000020692ca */ /* 0x000fe200000e0000 */
[----:B------:R-:W-:Y:S02]  /*6060*/  @!UP0 UIADD3 UR24, UPT, UPT, UR21, 0x4400, URZ ;  /* 0x0000440015188890 */ /* 0x000fe4000fffe0ff */
[----:B------:R-:W-:Y:S02]  /*6070*/  @!UP0 UIADD3 UR26, UPT, UPT, UR5, 0x80, URZ ;  /* 0x00000080051a8890 */ /* 0x000fe4000fffe0ff */
[----:B------:R-:W-:Y:S01]  /*6080*/  @!P1 R2UR UR5, R0 ;  /* 0x00000000000592ca */ /* 0x000fe200000e0000 */
[----:B------:R-:W-:Y:S01]  /*6090*/  VOTEU.ALL UP0, P1 ;  /* 0x0000000000ff7886 */ /* 0x000fe20000800000 */
[----:B------:R-:W-:Y:S01]  /*60a0*/  @!P1 IMAD.MOV.U32 R0, RZ, RZ, 0x4000 ;  /* 0x00004000ff009424 */ /* 0x000fe200078e00ff */
[----:B------:R-:W-:Y:S05]  /*60b0*/  UMOV UR28, UR52 ;  /* 0x00000034001c7c82 */ /* 0x000fea0008000000 */
[----:B------:R-:W-:Y:S05]  /*60c0*/  IMAD.U32 R6, RZ, RZ, UR6 ;  /* 0x00000006ff067e24 */ /* 0x000fea000f8e00ff */
[----:B------:R-:W-:Y:S01]  /*60d0*/  IMAD.U32 R7, RZ, RZ, UR5 ;  /* 0x00000005ff077e24 */ /* 0x000fe2000f8e00ff */
[----:B------:R-:W-:Y:S04]  /*60e0*/  @!P1 R2UR UR8, R6 ;  /* 0x00000000060892ca */ /* 0x000fe800000e0000 */
[----:B------:R-:W-:Y:S11]  /*60f0*/  @!P1 R2UR UR9, R7 ;  /* 0x00000000070992ca */ /* 0x000ff600000e0000 */
[----:B------:R-:W-:Y:S02]  /*6100*/  @!UPT UIADD3 URZ, UPT, UPT, URZ, URZ, URZ ;  /* 0x000000fffffff290 */ /* 0x000fe4000fffe0ff */
[----:B------:R3:W-:Y:S01]  /*6110*/  @!UP0 UTMALDG.3D [UR24], [UR8], desc[UR10] ;  /* 0x00000a18080085b4 */ /* 0x0007e20008011000 */
[----:B------:R3:W-:Y:S01]  /*6120*/  @!P1 SYNCS.ARRIVE.TRANS64.RED.A0TR RZ, [UR21+0x28], R0 ;  /* 0x00002800ffff99a7 */ /* 0x0007e20008300415 */
[----:B------:R-:W-:Y:S01]  /*6130*/  SYNCS.ARRIVE.TRANS64.RED.A1T0 RZ, [UR47], RZ ;  /* 0x000000ffffff79a7 */ /* 0x000fe2000810042f */
[----:B------:R-:W4:Y:S02]  /*6140*/  SYNCS.PHASECHK.TRANS64.TRYWAIT P0, [UR21+0x50], R4 ;  /* 0x00005004ff0075a7 */ /* 0x000f240008001115 */
[----:B---34-:R-:W-:Y:S05]  /*6150*/  @!P0 BRA `(.L_x_93) ;  /* 0x0000007000e08947 */ /* 0x018fea0003800000 */
.L_x_177:
[----:B------:R-:W-:Y:S01]  /*6160*/  VOTEU.ALL UP0, P1 ;  /* 0x0000000000ff7886 */ /* 0x000fe20000800000 */
[----:B------:R-:W-:Y:S01]  /*6170*/  @!P1 IADD3 R2, P0, PT, R12, 0x980, RZ ;  /* 0x000009800c029810 */ /* 0x000fe20007f1e0ff */
[----:B------:R-:W-:Y:S01]  /*6180*/  UMOV UR10, 0x0 ;  /* 0x00000000000a7882 */ /* 0x000fe20000000000 */
[----:B------:R-:W-:Y:S01]  /*6190*/  UMOV UR11, 0x10000000 ;  /* 0x10000000000b7882 */ /* 0x000fe20000000000 */
[----:B------:R-:W-:Y:S01]  /*61a0*/  UMOV UR19, UR35 ;  /* 0x0000002300137c82 */ /* 0x000fe20008000000 */
[----:B------:R-:W-:Y:S01]  /*61b0*/  @!UP0 ULEA UR5, UR4, UR7, 0x6 ;  /* 0x0000000704058291 */ /* 0x000fe2000f8e30ff */
        /* <DEDUP_REMOVED lines=18> */
.L_x_179:
[----:B------:R-:W-:Y:S01]  /*62e0*/  @!P1 IADD3 R2, P0, PT, R12, 0x980, RZ ;  /* 0x000009800c029810 */ /* 0x000fe20007f1e0ff */
[----:B------:R-:W-:Y:S01]  /*62f0*/  UMOV UR11, UR35 ;  /* 0x00000023000b7c82 */ /* 0x000fe20008000000 */
[----:B------:R-:W-:Y:S01]  /*6300*/  R2UR UR18, R141 ;  /* 0x000000008d1272ca */ /* 0x000fe200000e0000 */
[----:B------:R-:W-:Y:S01]  /*6310*/  UMOV UR12, UR52 ;  /* 0x00000034000c7c82 */ /* 0x000fe20008000000 */
[----:B------:R-:W-:Y:S01]  /*6320*/  @!P1 R2UR UR6, R2 ;  /* 0x00000000020692ca */ /* 0x000fe200000e0000 */
[----:B------:R-:W-:Y:S01]  /*6330*/  @!P1 IMAD.X R0, RZ, RZ, R13, P0 ;  /* 0x000000ffff009224 */ /* 0x000fe200000e060d */
[----:B------:R-:W-:Y:S01]  /*6340*/  ISETP.NE.OR P0, PT, RZ, UR4, P1 ;  /* 0x00000004ff007c0c */ /* 0x000fe20008f05670 */
[----:B------:R-:W-:Y:S01]  /*6350*/  VOTEU.ALL UP0, P1 ;  /* 0x0000000000ff7886 */ /* 0x000fe20000800000 */
[----:B------:R-:W-:Y:S01]  /*6360*/  VIADD R10, R10, 0x1 ;  /* 0x000000010a0a7836 */ /* 0x000fe20000000000 */
[----:B------:R-:W-:Y:S01]  /*6370*/  R2UR UR16, R142 ;  /* 0x000000008e1072ca */ /* 0x000fe200000e0000 */
[----:B------:R-:W-:Y:S01]  /*6380*/  UIADD3 UR29, UPT, UPT, UR29, 0x1, URZ ;  /* 0x000000011d1d7890 */ /* 0x000fe2000fffe0ff */
[----:B------:R-:W-:Y:S01]  /*6390*/  @!P1 R2UR UR5, R0 ;  /* 0x00000000000592ca */ /* 0x000fe200000e0000 */
[----:B------:R-:W-:Y:S01]  /*63a0*/  @!UP0 UIADD3 UR10, UPT, UPT, UR7, 0xc0, URZ ;  /* 0x000000c0070a8890 */ /* 0x000fe2000fffe0ff */
[----:B------:R-:W-:Y:S01]  /*63b0*/  LOP3.LUT R11, R11, 0x1, RZ, 0x3c, !PT ;  /* 0x000000010b0b7812 */ /* 0x000fe200078e3cff */
[----:B------:R-:W-:Y:S02]  /*63c0*/  @!UP0 UIADD3 UR8, UPT, UPT, UR21, 0xc400, URZ ;  /* 0x0000c40015088890 */ /* 0x000fe4000fffe0ff */
[----:B------:R-:W-:Y:S01]  /*63d0*/  @!UP0 UIADD3 UR9, UPT, UPT, UR21, 0x38, URZ ;  /* 0x0000003815098890 */ /* 0x000fe2000fffe0ff */
[----:B-1----:R-:W-:Y:S01]  /*63e0*/  IMAD.U32 R4, RZ, RZ, UR6 ;  /* 0x00000006ff047e24 */ /* 0x002fe2000f8e00ff */
[----:B------:R-:W-:Y:S01]  /*63f0*/  VOTEU.ALL UP0, P1 ;  /* 0x0000000000ff7886 */ /* 0x000fe20000800000 */
[----:B------:R-:W-:Y:S01]  /*6400*/  @!P1 IMAD.U32 R0, RZ, RZ, UR10 ;  /* 0x0000000aff009e24 */ /* 0x000fe2000f8e00ff */
[----:B------:R-:W-:Y:S01]  /*6410*/  UMOV UR6, 0x0 ;  /* 0x0000000000067882 */ /* 0x000fe20000000000 */
[----:B------:R-:W-:Y:S01]  /*6420*/  @!P0 IMAD R0, RZ, RZ, UR7 ;  /* 0x00000007ff008e24 */ /* 0x000fe2000f8e02ff */
[----:B------:R-:W-:Y:S01]  /*6430*/  @!P1 R2UR UR4, R4 ;  /* 0x00000000040492ca */ /* 0x000fe200000e0000 */
[----:B------:R-:W-:Y:S01]  /*6440*/  UMOV UR7, 0x10000000 ;  /* 0x1000000000077882 */ /* 0x000fe20000000000 */
[----:B------:R-:W-:Y:S01]  /*6450*/  IMAD.U32 R5, RZ, RZ, UR5 ;  /* 0x00000005ff057e24 */ /* 0x000fe2000f8e00ff */
[----:B------:R-:W-:Y:S01]  /*6460*/  PLOP3.LUT P0, PT, P1, PT, PT, 0x8, 0x80 ;  /* 0x000000000080781c */ /* 0x000fe20000f0e170 */
[----:B------:R-:W-:Y:S11]  /*6470*/  UIADD3 UR20, UPT, UPT, UR13, UR18, URZ ;  /* 0x000000120d147290 */ /* 0x000ff6000fffe0ff */
[----:B------:R-:W-:Y:S01]  /*6480*/  @!UPT UIADD3 URZ, UPT, UPT, URZ, URZ, URZ ;  /* 0x000000fffffff290 */ /* 0x000fe2000fffe0ff */
[----:B------:R-:W-:Y:S01]  /*6490*/  @P0 R2UR.BROADCAST UR10, R0 ;  /* 0x00000000000a02ca */ /* 0x000fe200008e0000 */
[----:B------:R-:W-:Y:S01]  /*64a0*/  UIADD3 UR28, UPT, UPT, UR14, UR16, URZ ;  /* 0x000000100e1c7290 */ /* 0x000fe2000fffe0ff */
[----:B------:R-:W-:Y:S01]  /*64b0*/  @!P1 R2UR UR5, R5 ;  /* 0x00000000050592ca */ /* 0x000fe200000e0000 */
[----:B------:R-:W-:Y:S01]  /*64c0*/  UMOV UR52, UR30 ;  /* 0x0000001e00347c82 */ /* 0x000fe20008000000 */
[C---:B------:R-:W-:Y:S01]  /*64d0*/  ISETP.NE.AND P0, PT, R10.reuse, 0x2, PT ;  /* 0x000000020a00780c */ /* 0x040fe20003f05270 */
[----:B------:R-:W-:Y:S03]  /*64e0*/  UPLOP3.LUT UP4, UPT, UPT, UPT, UPT, 0x80, 0x8 ;  /* 0x000000000008789c */ /* 0x000fe60003f8f070 */
[----:B------:R-:W-:Y:S02]  /*64f0*/  SEL R0, RZ, 0x1, P0 ;  /* 0x00000001ff007807 */ /* 0x000fe40000000000 */
[----:B------:R-:W-:Y:S02]  /*6500*/  SEL R10, R10, RZ, P0 ;  /* 0x000000ff0a0a7207 */ /* 0x000fe40000000000 */
[----:B------:R-:W-:Y:S03]  /*6510*/  LOP3.LUT R9, R9, R0, RZ, 0x3c, !PT ;  /* 0x0000000009097212 */ /* 0x000fe600078e3cff */
[----:B------:R1:W-:Y:S01]  /*6520*/  @!UP0 UTMALDG.3D [UR8], [UR4], desc[UR6] ;  /* 0x00000608040085b4 */ /* 0x0003e20008011000 */
[----:B------:R1:W-:Y:S01]  /*6530*/  @!P1 SYNCS.ARRIVE.TRANS64.RED.A0TR RZ, [UR21+0x38], R3 ;  /* 0x00003803ffff99a7 */ /* 0x0003e20008300415 */
[----:B------:R-:W-:Y:S01]  /*6540*/  SYNCS.ARRIVE.TRANS64.RED.A1T0 RZ, [UR44], RZ ;  /* 0x000000ffffff79a7 */ /* 0x000fe2000810042c */
[----:B------:R-:W-:Y:S05]  /*6550*/  BRA.U UP2, `(.L_x_95) ;  /* 0xfffffff102187547 */ /* 0x000fea000b83ffff */
[----:B-1----:R-:W-:-:S04]  /*6560*/  SHF.L.U32 R3, R11, 0x1f, RZ ;  /* 0x0000001f0b037819 */ /* 0x002fc800000006ff */
[----:B------:R-:W1:Y:S02]  /*6570*/  SYNCS.PHASECHK.TRANS64.TRYWAIT P0, [UR21+0x40], R3 ;  /* 0x00004003ff0075a7 */ /* 0x000e640008001115 */
[----:B-1----:R-:W-:Y:S05]  /*6580*/  @!P0 BRA `(.L_x_96) ;  /* 0x0000007000048947 */ /* 0x002fea0003800000 */
.L_x_181:
[----:B------:R-:W3:Y:S02]  /*6590*/  SYNCS.PHASECHK.TRANS64.TRYWAIT P0, [UR21+0x48], R3 ;  /* 0x00004803ff0075a7 */ /* 0x000ee40008001115 */
[----:B---3--:R-:W-:Y:S05]  /*65a0*/  @!P0 BRA `(.L_x_97) ;  /* 0x0000007000148947 */ /* 0x008fea0003800000 */
.L_x_183:
[----:B------:R-:W3:Y:S02]  /*65b0*/  SYNCS.PHASECHK.TRANS64.TRYWAIT P0, [UR21+0x50], R3 ;  /* 0x00005003ff0075a7 */ /* 0x000ee40008001115 */
[----:B---3--:R-:W-:Y:S05]  /*65c0*/  @!P0 BRA `(.L_x_98) ;  /* 0x0000007000248947 */ /* 0x008fea0003800000 */
.L_x_185:
[----:B-1----:R-:W-:-:S07]  /*65d0*/  MOV R0, UR21 ;  /* 0x0000001500007c02 */ /* 0x002fce0008000f00 */
.L_x_99:
[----:B-1----:R-:W-:-:S04]  /*65e0*/  SHF.L.U32 R3, R11, 0x1f, RZ ;  /* 0x0000001f0b037819 */ /* 0x002fc800000006ff */
[----:B------:R1:W3:Y:S03]  /*65f0*/  SYNCS.PHASECHK.TRANS64.TRYWAIT P0, [R0+URZ+0x58], R3 ;  /* 0x00005803000075a7 */ /* 0x0002e600080011ff */
[----:B---3--:R-:W-:Y:S05]  /*6600*/  @!P0 NANOSLEEP.SYNCS 0x989680 ;  /* 0x009896800000895d */ /* 0x008fea0003900000 */
[----:B------:R-:W3:Y:S02]  /*6610*/  @!P0 SYNCS.PHASECHK.TRANS64 P0, [R0+URZ+0x58], R3 ;  /* 0x00005803000085a7 */ /* 0x000ee400080010ff */
[----:B--23--:R-:W-:Y:S05]  /*6620*/  @P0 EXIT ;  /* 0x000000000000094d */ /* 0x00cfea0003800000 */
[----:B------:R-:W-:Y:S05]  /*6630*/  BRA `(.L_x_99) ;  /* 0xfffffffc00e87947 */ /* 0x000fea000383ffff */
.L_x_84:
[----:B------:R-:W-:-:S06]  /*6640*/  UISETP.GE.AND UP0, UPT, UR18, 0x4, UPT ;  /* 0x000000041200788c */ /* 0x000fcc000bf06270 */
[----:B------:R-:W-:-:S13]  /*6650*/  PLOP3.LUT P0, PT, PT, PT, UP0, 0x80, 0x8 ;  /* 0x000000000008781c */ /* 0x000fda0003f0f008 */
[----:B------:R-:W-:Y:S05]  /*6660*/  @!P0 EXIT ;  /* 0x000000000000894d */ /* 0x000fea0003800000 */
[----:B------:R-:W1:Y:S08]  /*6670*/  S2UR UR4, SR_CgaCtaId ;  /* 0x00000000000479c3 */ /* 0x000e700000008800 */
[----:B------:R-:W-:Y:S01]  /*6680*/  BAR.SYNC.DEFER_BLOCKING 0x6, 0xa0 ;  /* 0x0182800000007b1d */ /* 0x000fe20000010000 */
[C---:B------:R-:W-:Y:S01]  /*6690*/  IMAD.SHL.U32 R0, R152.reuse, 0x40, RZ ;  /* 0x0000004098007824 */ /* 0x040fe200078e00ff */
[C---:B------:R-:W-:Y:S01]  /*66a0*/  LOP3.LUT R138, R152.reuse, 0x1, RZ, 0xc0, !PT ;  /* 0x00000001988a7812 */ /* 0x040fe200078ec0ff */
[----:B------:R-:W-:-:S02]  /*66b0*/  IMAD.SHL.U32 R133, R152, 0x8, RZ ;  /* 0x0000000898857824 */ /* 0x000fc400078e00ff */
[----:B------:R-:W-:Y:S02]  /*66c0*/  HFMA2 R151, -RZ, RZ, 0, 1.1920928955078125e-07 ;  /* 0x00000002ff977431 */ /* 0x000fe400000001ff */
[----:B------:R-:W-:Y:S01]  /*66d0*/  IMAD.U32 R2, R152, 0x10000, RZ ;  /* 0x0001000098027824 */ /* 0x000fe200078e00ff */
[----:B------:R-:W-:Y:S01]  /*66e0*/  UMOV UR44, 0x400 ;  /* 0x00000400002c7882 */ /* 0x000fe20000000000 */
[----:B------:R-:W2:Y:S01]  /*66f0*/  LDC.64 R136, c[0x0][0xcb0] ;  /* 0x00032c00ff887b82 */ /* 0x000ea20000000a00 */
[----:B------:R-:W-:Y:S01]  /*6700*/  LOP3.LUT R4, R0, 0x1c0, RZ, 0xc0, !PT ;  /* 0x000001c000047812 */ /* 0x000fe200078ec0ff */
[----:B------:R-:W-:Y:S01]  /*6710*/  IMAD.MOV.U32 R150, RZ, RZ, 0x4 ;  /* 0x00000004ff967424 */ /* 0x000fe200078e00ff */
[----:B------:R-:W-:Y:S01]  /*6720*/  ISETP.NE.U32.AND P0, PT, R138, 0x1, PT ;  /* 0x000000018a00780c */ /* 0x000fe20003f05070 */
[----:B------:R-:W-:Y:S01]  /*6730*/  IMAD.MOV.U32 R149, RZ, RZ, 0x1 ;  /* 0x00000001ff957424 */ /* 0x000fe200078e00ff */
[----:B------:R-:W-:Y:S01]  /*6740*/  LOP3.LUT R133, R4, 0x38, R133, 0xf8, !PT ;  /* 0x0000003804857812 */ /* 0x000fe200078ef885 */
[----:B------:R-:W-:Y:S01]  /*6750*/  IMAD.MOV.U32 R146, RZ, RZ, RZ ;  /* 0x000000ffff927224 */ /* 0x000fe200078e00ff */
[----:B------:R-:W-:Y:S01]  /*6760*/  LOP3.LUT R2, R2, 0x600000, RZ, 0xc0, !PT ;  /* 0x0060000002027812 */ /* 0x000fe200078ec0ff */
[----:B------:R-:W3:Y:S01]  /*6770*/  LDC.64 R134, c[0x0][0xca8] ;  /* 0x00032a00ff867b82 */ /* 0x000ee20000000a00 */
[----:B------:R-:W-:Y:S01]  /*6780*/  R2P PR, R152, 0x6 ;  /* 0x0000000698007804 */ /* 0x000fe20000000000 */
[----:B------:R-:W4:Y:S01]  /*6790*/  LDCU UR62, c[0x0][0x370] ;  /* 0x00006e00ff3e77ac */ /* 0x000f220008000800 */
[----:B------:R-:W-:-:S02]  /*67a0*/  LOP3.LUT R133, R133, 0x1e00, R0, 0xf8, !PT ;  /* 0x00001e0085857812 */ /* 0x000fc400078ef800 */
[----:B------:R-:W-:Y:S01]  /*67b0*/  P2R R0, PR, RZ, 0x1 ;  /* 0x00000001ff007803 */ /* 0x000fe20000000000 */
[----:B------:R-:W-:Y:S01]  /*67c0*/  UMOV UR38, URZ ;  /* 0x000000ff00267c82 */ /* 0x000fe20008000000 */
[----:B------:R-:W-:Y:S01]  /*67d0*/  LOP3.LUT R152, R152, 0x60, RZ, 0xc0, !PT ;  /* 0x0000006098987812 */ /* 0x000fe200078ec0ff */
[----:B-1----:R-:W-:Y:S01]  /*67e0*/  ULEA UR44, UR4, UR44, 0x18 ;  /* 0x0000002c042c7291 */ /* 0x002fe2000f8ec0ff */
[----:B------:R-:W-:Y:S01]  /*67f0*/  MOV R148, RZ ;  /* 0x000000ff00947202 */ /* 0x000fe20000000f00 */
[----:B------:R-:W1:Y:S01]  /*6800*/  LDCU.64 UR4, c[0x0][0xc90] ;  /* 0x00019200ff0477ac */ /* 0x000e620008000a00 */
[----:B------:R-:W-:Y:S02]  /*6810*/  SEL R151, R151, 0xfffffffe, !P1 ;  /* 0xfffffffe97977807 */ /* 0x000fe40004800000 */
[----:B------:R-:W-:Y:S01]  /*6820*/  SEL R150, R150, 0xfffffffc, !P2 ;  /* 0xfffffffc96967807 */ /* 0x000fe20005000000 */
[----:B------:R-:W2:Y:S03]  /*6830*/  LDCU UR41, c[0x0][0xf0c] ;  /* 0x0001e180ff2977ac */ /* 0x000ea60008000800 */
[----:B------:R-:W4:Y:S01]  /*6840*/  LDS R3, [UR44+0xf0] ;  /* 0x0000f02cff037984 */ /* 0x000f220008000800 */
[----:B------:R-:W2:Y:S01]  /*6850*/  LDCU UR40, c[0x0][0xf30] ;  /* 0x0001e600ff2877ac */ /* 0x000ea20008000800 */
[----:B------:R-:W2:Y:S01]  /*6860*/  LDCU.64 UR60, c[0x0][0xc88] ;  /* 0x00019100ff3c77ac */ /* 0x000ea20008000a00 */
[----:B------:R-:W2:Y:S01]  /*6870*/  LDCU.64 UR42, c[0x0][0xf28] ;  /* 0x0001e500ff2a77ac */ /* 0x000ea20008000a00 */
[----:B-1----:R-:W-:Y:S01]  /*6880*/  IMAD.U32 R153, RZ, RZ, UR5 ;  /* 0x00000005ff997e24 */ /* 0x002fe2000f8e00ff */
[----:B------:R-:W-:Y:S01]  /*6890*/  UIADD3 UR5, UPT, UPT, UR44, 0x98, URZ ;  /* 0x000000982c057890 */ /* 0x000fe2000fffe0ff */
[----:B------:R-:W-:Y:S01]  /*68a0*/  IMAD.U32 R154, RZ, RZ, UR4 ;  /* 0x00000004ff9a7e24 */ /* 0x000fe2000f8e00ff */
[----:B------:R-:W-:-:S02]  /*68b0*/  UIADD3 UR4, UPT, UPT, UR44, 0x400, URZ ;  /* 0x000004002c047890 */ /* 0x000fc4000fffe0ff */
[----:B------:R-:W-:Y:S01]  /*68c0*/  ULOP3.LUT UR5, UR5, 0xfefffff8, URZ, 0xc0, !UPT ;  /* 0xfefffff805057892 */ /* 0x000fe2000f8ec0ff */
[----:B------:R-:W1:Y:S03]  /*68d0*/  LDCU.128 UR56, c[0x0][0xf10] ;  /* 0x0001e200ff3877ac */ /* 0x000e660008000c00 */
[----:B------:R-:W-:Y:S02]  /*68e0*/  IMAD.U32 R144, RZ, RZ, UR4 ;  /* 0x00000004ff907e24 */ /* 0x000fe4000f8e00ff */
[----:B------:R-:W-:Y:S01]  /*68f0*/  IMAD.U32 R155, RZ, RZ, UR5 ;  /* 0x00000005ff9b7e24 */ /* 0x000fe2000f8e00ff */
[----:B------:R-:W1:Y:S01]  /*6900*/  LDCU UR55, c[0x0][0x374] ;  /* 0x00006e80ff3777ac */ /* 0x000e620008000800 */
[----:B------:R-:W-:Y:S01]  /*6910*/  UMOV UR54, URZ ;  /* 0x000000ff00367c82 */ /* 0x000fe20008000000 */
[----:B------:R-:W-:Y:S01]  /*6920*/  UMOV UR47, URZ ;  /* 0x000000ff002f7c82 */ /* 0x000fe20008000000 */
[----:B--234-:R-:W-:-:S07]  /*6930*/  IMAD.IADD R2, R3, 0x1, R2 ;  /* 0x0000000103027824 */ /* 0x01cfce00078e0202 */
.L_x_144:
[----:B-1----:R-:W-:Y:S02]  /*6940*/  LEA R8, R146, UR44, 0x3 ;  /* 0x0000002c92087c11 */ /* 0x002fe4000f8e18ff */
[----:B------:R-:W-:Y:S02]  /*6950*/  SHF.L.U32 R3, R148, 0x1f, RZ ;  /* 0x0000001f94037819 */ /* 0x000fe400000006ff */
[----:B------:R-:W-:Y:S02]  /*6960*/  LEA R5, R146, UR44, 0x4 ;  /* 0x0000002c92057c11 */ /* 0x000fe4000f8e20ff */
[----:B--2---:R-:W2:Y:S02]  /*6970*/  SYNCS.PHASECHK.TRANS64.TRYWAIT P0, [R8+URZ+0x70], R3 ;  /* 0x00007003080075a7 */ /* 0x004ea400080011ff */
[----:B--2---:R-:W-:Y:S05]  /*6980*/  @!P0 BRA `(.L_x_100) ;  /* 0x0000006c004c8947 */ /* 0x004fea0003800000 */
.L_x_186:
[----:B------:R-:W3:Y:S01]  /*6990*/  LDS.128 R4, [R5+0xd0] ;  /* 0x0000d00005047984 */ /* 0x000ee20000000c00 */
[----:B------:R-:W-:Y:S01]  /*69a0*/  UISETP.GE.AND UP0, UPT, UR45, 0x1, UPT ;  /* 0x000000012d00788c */ /* 0x000fe2000bf06270 */
[----:B------:R-:W-:Y:S01]  /*69b0*/  @!PT LDS RZ, [RZ] ;  /* 0x00000000fffff984 */ /* 0x000fe20000000800 */
[----:B------:R-:W-:Y:S01]  /*69c0*/  @!PT LDS RZ, [RZ] ;  /* 0x00000000fffff984 */ /* 0x000fe20000000800 */
[----:B------:R-:W-:Y:S01]  /*69d0*/  @!PT LDS RZ, [RZ] ;  /* 0x00000000fffff984 */ /* 0x000fe20000000800 */
[----:B------:R-:W-:Y:S01]  /*69e0*/  @!PT LDS RZ, [RZ] ;  /* 0x00000000fffff984 */ /* 0x000fe20000000800 */
[----:B------:R4:W-:Y:S06]  /*69f0*/  MEMBAR.ALL.CTA ;  /* 0x0000000000007992 */ /* 0x0009ec0000008000 */
[----:B----4-:R-:W4:Y:S01]  /*6a00*/  FENCE.VIEW.ASYNC.S ;  /* 0x00000000000073c6 */ /* 0x010f220000000000 */
[----:B---3--:R-:W-:Y:S11]  /*6a10*/  LOP3.LUT P0, RZ, R6, 0x1, RZ, 0xc0, !PT ;  /* 0x0000000106ff7812 */ /* 0x008ff6000780c0ff */
[----:B------:R-:W-:Y:S02]  /*6a20*/  @!UPT UIADD3 URZ, UPT, UPT, URZ, URZ, URZ ;  /* 0x000000fffffff290 */ /* 0x000fe4000fffe0ff */
[----:B----4-:R-:W-:Y:S01]  /*6a30*/  VOTEU.ANY UP1, P0 ;  /* 0x0000000000ff7886 */ /* 0x010fe20000020100 */
[----:B------:R-:W-:Y:S01]  /*6a40*/  PLOP3.LUT P0, PT, PT, PT, UP1, 0x80, 0x8 ;  /* 0x000000000008781c */ /* 0x000fe20003f0f018 */
[----:B------:R-:W-:Y:S06]  /*6a50*/  UP2UR UR4, UPR, URZ, 0x2 ;  /* 0x00000002ff047883 */ /* 0x000fec0008000000 */
[----:B------:R-:W-:Y:S06]  /*6a60*/  IMAD.U32 R156, RZ, RZ, UR4 ;  /* 0x00000004ff9c7e24 */ /* 0x000fec000f8e00ff */
[----:B------:R-:W-:Y:S02]  /*6a70*/  @P0 SHF.R.U32.HI R0, RZ, 0x10, R5 ;  /* 0x00000010ff000819 */ /* 0x000fe40000011605 */
[----:B--2---:R-:W-:Y:S02]  /*6a80*/  @P0 MOV R3, R4 ;  /* 0x0000000400030202 */ /* 0x004fe40000000f00 */
        /* <DEDUP_REMOVED lines=11> */
[----:B------:R-:W3:Y:S01]  /*6b40*/  LDCU UR12, c[0x0][0xf20] ;  /* 0x0001e400ff0c77ac */ /* 0x000ee20008000800 */
[----:B-1----:R-:W-:Y:S02]  /*6b50*/  UIMAD.WIDE.U32 UR4, UR55, UR59, URZ ;  /* 0x0000003b370472a5 */ /* 0x002fe4000f8e00ff */
[----:B------:R-:W-:Y:S02]  /*6b60*/  UIMAD.WIDE.U32 UR6, UR62, UR56, URZ ;  /* 0x000000383e0672a5 */ /* 0x000fe4000f8e00ff */
[----:B------:R-:W-:Y:S02]  /*6b70*/  UISETP.NE.AND UP0, UPT, UR58, 0x1, UPT ;  /* 0x000000013a00788c */ /* 0x000fe4000bf05270 */
[----:B------:R-:W-:Y:S02]  /*6b80*/  UIMAD.WIDE.U32 UR8, UR36, UR59, URZ ;  /* 0x0000003b240872a5 */ /* 0x000fe4000f8e00ff */
[----:B------:R-:W-:Y:S02]  /*6b90*/  UISETP.NE.AND UP1, UPT, UR41, 0x1, UPT ;  /* 0x000000012900788c */ /* 0x000fe4000bf25270 */
[----:B------:R-:W-:Y:S02]  /*6ba0*/  UIMAD.WIDE.U32 UR10, UR37, UR56, URZ ;  /* 0x00000038250a72a5 */ /* 0x000fe4000f8e00ff */
[----:B------:R-:W-:Y:S01]  /*6bb0*/  UISETP.NE.AND UP2, UPT, UR45, 0x1, UPT ;  /* 0x000000012d00788c */ /* 0x000fe2000bf45270 */
[----:B------:R-:W-:Y:S02]  /*6bc0*/  UMOV UR4, UR5 ;  /* 0x0000000500047c82 */ /* 0x000fe40008000000 */
[----:B---3--:R-:W-:Y:S03]  /*6bd0*/  USHF.R.U32.HI UR5, URZ, UR12, UR4 ;  /* 0x0000000cff057299 */ /* 0x008fe60008011604 */
[----:B------:R-:W-:Y:S02]  /*6be0*/  UMOV UR4, UR7 ;  /* 0x0000000700047c82 */ /* 0x000fe40008000000 */
[----:B------:R-:W-:Y:S02]  /*6bf0*/  USHF.R.U32.HI UR7, URZ, UR57, UR4 ;  /* 0x00000039ff077299 */ /* 0x000fe40008011604 */
[----:B------:R-:W-:Y:S02]  /*6c00*/  USEL UR4, UR55, UR5, !UP0 ;  /* 0x0000000537047287 */ /* 0x000fe4000c000000 */
[----:B------:R-:W-:Y:S01]  /*6c10*/  USEL UR7, UR62, UR7, !UP1 ;  /* 0x000000073e077287 */ /* 0x000fe2000c800000 */
[----:B------:R-:W-:Y:S01]  /*6c20*/  UMOV UR5, UR9 ;  /* 0x0000000900057c82 */ /* 0x000fe20008000000 */
[----:B------:R-:W-:Y:S02]  /*6c30*/  UIMAD.WIDE.U32 UR8, UR4, UR42, URZ ;  /* 0x0000002a040872a5 */ /* 0x000fe4000f8e00ff */
[----:B------:R-:W-:Y:S03]  /*6c40*/  USHF.R.U32.HI UR6, URZ, UR12, UR5 ;  /* 0x0000000cff067299 */ /* 0x000fe60008011605 */
[----:B------:R-:W-:Y:S01]  /*6c50*/  UMOV UR5, UR11 ;  /* 0x0000000b00057c82 */ /* 0x000fe20008000000 */
[----:B------:R-:W-:Y:S02]  /*6c60*/  UIMAD.WIDE.U32 UR10, UR7, UR42, URZ ;  /* 0x0000002a070a72a5 */ /* 0x000fe4000f8e00ff */
[----:B------:R-:W-:Y:S02]  /*6c70*/  USEL UR6, UR36, UR6, !UP0 ;  /* 0x0000000624067287 */ /* 0x000fe4000c000000 */
[----:B------:R-:W-:Y:S01]  /*6c80*/  USHF.R.U32.HI UR5, URZ, UR57, UR5 ;  /* 0x00000039ff057299 */ /* 0x000fe20008011605 */
[----:B------:R-:W-:Y:S02]  /*6c90*/  UMOV UR8, UR9 ;  /* 0x0000000900087c82 */ /* 0x000fe40008000000 */
[----:B------:R-:W-:Y:S01]  /*6ca0*/  UMOV UR10, UR11 ;  /* 0x0000000b000a7c82 */ /* 0x000fe20008000000 */
[----:B------:R-:W-:Y:S02]  /*6cb0*/  @UP2 USHF.R.U32.HI UR4, URZ, UR43, UR8 ;  /* 0x0000002bff042299 */ /* 0x000fe40008011608 */
[----:B------:R-:W-:Y:S02]  /*6cc0*/  @UP2 USHF.R.U32.HI UR7, URZ, UR43, UR10 ;  /* 0x0000002bff072299 */ /* 0x000fe4000801160a */
[----:B------:R-:W-:Y:S02]  /*6cd0*/  UIMAD UR4, UR45, UR4, URZ ;  /* 0x000000042d0472a4 */ /* 0x000fe4000f8e02ff */
[----:B------:R-:W-:Y:S02]  /*6ce0*/  UIMAD.WIDE.U32 UR10, UR6, UR42, URZ ;  /* 0x0000002a060a72a5 */ /* 0x000fe4000f8e00ff */
[----:B------:R-:W-:Y:S02]  /*6cf0*/  USEL UR5, UR37, UR5, !UP1 ;  /* 0x0000000525057287 */ /* 0x000fe4000c800000 */
[----:B------:R-:W-:Y:S02]  /*6d00*/  UIMAD UR8, UR45, UR7, URZ ;  /* 0x000000072d0872a4 */ /* 0x000fe4000f8e02ff */
[----:B------:R-:W-:Y:S03]  /*6d10*/  UISETP.GE.AND UP0, UPT, UR6, UR4, UPT ;  /* 0x000000040600728c */ /* 0x000fe6000bf06270 */
[----:B------:R-:W-:Y:S01]  /*6d20*/  UMOV UR4, UR11 ;  /* 0x0000000b00047c82 */ /* 0x000fe20008000000 */
[----:B------:R-:W-:Y:S02]  /*6d30*/  UISETP.GE.OR UP0, UPT, UR5, UR8, UP0 ;  /* 0x000000080500728c */ /* 0x000fe40008706670 */
[----:B------:R-:W-:Y:S02]  /*6d40*/  USHF.R.U32.HI UR4, URZ, UR43, UR4 ;  /* 0x0000002bff047299 */ /* 0x000fe40008011604 */
[----:B------:R-:W-:Y:S02]  /*6d50*/  UIMAD.WIDE.U32 UR8, UR5, UR42, URZ ;  /* 0x0000002a050872a5 */ /* 0x000fe4000f8e00ff */
[----:B------:R-:W-:Y:S02]  /*6d60*/  USEL UR11, UR6, UR4, !UP2 ;  /* 0x00000004060b7287 */ /* 0x000fe4000d000000 */
[----:B------:R-:W-:Y:S02]  /*6d70*/  UIADD3 UR8, UPT, UPT, -UR5, URZ, URZ ;  /* 0x000000ff05087290 */ /* 0x000fe4000fffe1ff */
[----:B------:R-:W-:Y:S01]  /*6d80*/  UIADD3 UR10, UPT, UPT, -UR11, URZ, URZ ;  /* 0x000000ff0b0a7290 */ /* 0x000fe2000fffe1ff */
[----:B------:R-:W-:Y:S01]  /*6d90*/  @!UP0 UMOV UR4, UR9 ;  /* 0x0000000900048c82 */ /* 0x000fe20008000000 */
[----:B------:R-:W-:Y:S02]  /*6da0*/  UIADD3 UR9, UPT, UPT, -UR6, URZ, URZ ;  /* 0x000000ff06097290 */ /* 0x000fe4000fffe1ff */
[----:B------:R-:W-:Y:S02]  /*6db0*/  @!UP0 USHF.R.U32.HI UR4, URZ, UR43, UR4 ;  /* 0x0000002bff048299 */ /* 0x000fe40008011604 */
[----:B------:R-:W-:Y:S02]  /*6dc0*/  UIMAD UR10, UR45, UR10, UR6 ;  /* 0x0000000a2d0a72a4 */ /* 0x000fe4000f8e0206 */
[----:B------:R-:W-:Y:S04]  /*6dd0*/  @!UP0 USEL UR4, UR5, UR4, !UP2 ;  /* 0x0000000405048287 */ /* 0x000fe8000d000000 */
[----:B------:R-:W-:Y:S02]  /*6de0*/  @!UP0 UIMAD UR10, UR7, UR10, UR4 ;  /* 0x0000000a070a82a4 */ /* 0x000fe4000f8e0204 */
[----:B------:R-:W-:Y:S02]  /*6df0*/  @!UP0 UIADD3 UR11, UPT, UPT, UR11, -UR4, URZ ;  /* 0x800000040b0b8290 */ /* 0x000fe4000fffe0ff */
[----:B------:R-:W-:Y:S02]  /*6e00*/  UIMAD UR7, UR41, UR8, UR37 ;  /* 0x00000008290772a4 */ /* 0x000fe4000f8e0225 */
[----:B------:R-:W-:Y:S02]  /*6e10*/  @!UP0 UIMAD UR6, UR11, UR45, UR5 ;  /* 0x0000002d0b0682a4 */ /* 0x000fe4000f8e0205 */
[----:B------:R-:W-:Y:S01]  /*6e20*/  UIMAD UR4, UR58, UR9, UR36 ;  /* 0x000000093a0472a4 */ /* 0x000fe2000f8e0224 */
[----:B------:R-:W-:Y:S02]  /*6e30*/  @!UP0 UMOV UR5, UR10 ;  /* 0x0000000a00058c82 */ /* 0x000fe40008000000 */
[----:B------:R-:W-:Y:S02]  /*6e40*/  UIMAD UR37, UR5, UR41, UR7 ;  /* 0x00000029052572a4 */ /* 0x000fe4000f8e0207 */
[----:B------:R-:W-:Y:S11]  /*6e50*/  UIMAD UR36, UR6, UR58, UR4 ;  /* 0x0000003a062472a4 */ /* 0x000ff6000f8e0204 */
[----:B------:R-:W-:Y:S01]  /*6e60*/  @!UPT UIADD3 URZ, UPT, UPT, URZ, URZ, URZ ;  /* 0x000000fffffff290 */ /* 0x000fe2000fffe0ff */
.L_x_101:
[----:B------:R-:W-:Y:S01]  /*6e70*/  UISETP.NE.AND UP0, UPT, UR40, 0x1, UPT ;  /* 0x000000012800788c */ /* 0x000fe2000bf05270 */
[----:B------:R-:W-:Y:S01]  /*6e80*/  LOP3.LUT P0, RZ, R144, 0x3f0, RZ, 0xc0, !PT ;  /* 0x000003f090ff7812 */ /* 0x000fe2000780c0ff */
[----:B------:R-:W-:Y:S01]  /*6e90*/  USHF.L.U32 UR53, UR20, 0x8, URZ ;  /* 0x0000000814357899 */ /* 0x000fe200080006ff */
[----:B------:R-:W-:Y:S01]  /*6ea0*/  BSSY.RECONVERGENT B6, `(.L_x_102) ;  /* 0x0000034000067945 */ /* 0x000fe20003800200 */
[----:B------:R-:W-:Y:S01]  /*6eb0*/  USHF.L.U32 UR50, UR28, 0x7, URZ ;  /* 0x000000071c327899 */ /* 0x000fe200080006ff */
[----:B------:R-:W-:Y:S06]  /*6ec0*/  IADD3 R146, PT, PT, R146, 0x1, RZ ;  /* 0x0000000192927810 */ /* 0x000fec0007ffe0ff */
[----:B------:R-:W3:Y:S01]  /*6ed0*/  @!UP0 LDCU.128 UR12, c[0x0][0xf10] ;  /* 0x0001e200ff0c87ac */ /* 0x000ee20008000c00 */
[----:B------:R-:W4:Y:S01]  /*6ee0*/  @!UP0 LDCU UR5, c[0x0][0xf0c] ;  /* 0x0001e180ff0587ac */ /* 0x000f220008000800 */
[----:B------:R-:W1:Y:S01]  /*6ef0*/  @!UP0 LDCU UR10, c[0x0][0xf20] ;  /* 0x0001e400ff0a87ac */ /* 0x000e620008000800 */
[----:B---3--:R-:W-:Y:S02]  /*6f00*/  UIMAD.WIDE.U32 UR8, UR37, UR12, URZ ;  /* 0x0000000c250872a5 */ /* 0x008fe4000f8e00ff */
[----:B------:R-:W-:Y:S02]  /*6f10*/  UIMAD.WIDE.U32 UR6, UR36, UR15, URZ ;  /* 0x0000000f240672a5 */ /* 0x000fe4000f8e00ff */
[----:B------:R-:W-:Y:S03]  /*6f20*/  @!UP0 UISETP.NE.AND UP1, UPT, UR14, 0x1, UPT ;  /* 0x000000010e00888c */ /* 0x000fe6000bf25270 */
[----:B------:R-:W-:Y:S01]  /*6f30*/  @!UP0 UMOV UR4, UR9 ;  /* 0x0000000900048c82 */ /* 0x000fe20008000000 */
[----:B----4-:R-:W-:Y:S02]  /*6f40*/  @!UP0 UISETP.NE.AND UP2, UPT, UR5, 0x1, UPT ;  /* 0x000000010500888c */ /* 0x010fe4000bf45270 */
[----:B------:R-:W-:Y:S01]  /*6f50*/  @!UP0 USHF.R.U32.HI UR4, URZ, UR13, UR4 ;  /* 0x0000000dff048299 */ /* 0x000fe20008011604 */
[----:B------:R-:W-:Y:S02]  /*6f60*/  @!UP0 UMOV UR6, UR7 ;  /* 0x0000000700068c82 */ /* 0x000fe40008000000 */
[----:B-1----:R-:W-:Y:S02]  /*6f70*/  @!UP0 USHF.R.U32.HI UR6, URZ, UR10, UR6 ;  /* 0x0000000aff068299 */ /* 0x002fe40008011606 */
[----:B------:R-:W-:Y:S02]  /*6f80*/  @!UP0 USEL UR7, UR37, UR4, !UP2 ;  /* 0x0000000425078287 */ /* 0x000fe4000d000000 */
[----:B------:R-:W-:Y:S04]  /*6f90*/  @!UP0 USEL UR6, UR36, UR6, !UP1 ;  /* 0x0000000624068287 */ /* 0x000fe8000c800000 */
[----:B------:R-:W-:Y:S02]  /*6fa0*/  @!UP0 UIADD3 UR4, UPT, UPT, -UR7, UR6, URZ ;  /* 0x0000000607048290 */ /* 0x000fe4000fffe1ff */
[----:B------:R-:W-:Y:S02]  /*6fb0*/  @!UP0 UIADD3 UR6, UPT, UPT, UR7, -UR6, URZ ;  /* 0x8000000607068290 */ /* 0x000fe4000fffe0ff */
[----:B------:R-:W-:Y:S02]  /*6fc0*/  @!UP0 UIMAD UR37, UR4, UR5, UR37 ;  /* 0x00000005042582a4 */ /* 0x000fe4000f8e0225 */
[----:B------:R-:W-:Y:S01]  /*6fd0*/  @!UP0 UIMAD UR36, UR6, UR14, UR36 ;  /* 0x0000000e062482a4 */ /* 0x000fe2000f8e0224 */
[----:B------:R-:W-:Y:S11]  /*6fe0*/  @!P0 BRA `(.L_x_103) ;  /* 0x00000000007c8947 */ /* 0x000ff60003800000 */
[----:B------:R-:W1:Y:S01]  /*6ff0*/  LDCU.64 UR8, c[0x4][0x80] ;  /* 0x01001000ff0877ac */ /* 0x000e620008000a00 */
[----:B------:R-:W-:Y:S01]  /*7000*/  MOV R16, 0x0 ;  /* 0x0000000000107802 */ /* 0x000fe20000000f00 */
[----:B------:R-:W-:Y:S02]  /*7010*/  HFMA2 R12, -RZ, RZ, 0, 5.9604644775390625e-08 ;  /* 0x00000001ff0c7431 */ /* 0x000fe400000001ff */
[----:B------:R-:W-:Y:S01]  /*7020*/  IMAD.MOV.U32 R8, RZ, RZ, 0x70 ;  /* 0x00000070ff087424 */ /* 0x000fe200078e00ff */
[----:B------:R3:W4:Y:S01]  /*7030*/  LDC.64 R14, c[0x4][R16] ;  /* 0x01000000100e7b82 */ /* 0x0007220000000a00 */
[----:B------:R-:W2:Y:S01]  /*7040*/  LDCU.64 UR6, c[0x4][0x88] ;  /* 0x01001100ff0677ac */ /* 0x000ea20008000a00 */
[----:B------:R-:W-:Y:S01]  /*7050*/  IMAD.MOV.U32 R13, RZ, RZ, RZ ;  /* 0x000000ffff0d7224 */ /* 0x000fe200078e00ff */
[----:B------:R-:W2:Y:S01]  /*7060*/  LDCU.64 UR4, c[0x4][0x8] ;  /* 0x01000100ff0477ac */ /* 0x000ea20008000a00 */
[----:B-1----:R-:W-:Y:S01]  /*7070*/  MOV R5, UR9 ;  /* 0x0000000900057c02 */ /* 0x002fe20008000f00 */
[----:B------:R-:W-:Y:S01]  /*7080*/  IMAD.U32 R4, RZ, RZ, UR8 ;  /* 0x00000008ff047e24 */ /* 0x000fe2000f8e00ff */
[----:B--2---:R-:W-:Y:S01]  /*7090*/  MOV R7, UR7 ;  /* 0x0000000700077c02 */ /* 0x004fe20008000f00 */
[----:B------:R-:W-:Y:S01]  /*70a0*/  IMAD.U32 R6, RZ, RZ, UR6 ;  /* 0x00000006ff067e24 */ /* 0x000fe2000f8e00ff */
[----:B------:R-:W-:Y:S01]  /*70b0*/  MOV R11, UR5 ;  /* 0x00000005000b7c02 */ /* 0x000fe20008000f00 */
[----:B------:R-:W-:Y:S02]  /*70c0*/  IMAD.U32 R10, RZ, RZ, UR4 ;  /* 0x00000004ff0a7e24 */ /* 0x000fe4000f8e00ff */
[----:B------:R-:W-:Y:S07]  /*70d0*/  LEPC R20, `(.L_x_104) ;  /* 0x000000001014794e */ /* 0x000fee0000000000 */
[----:B---345:R-:W-:Y:S05]  /*70e0*/  CALL.ABS.NOINC R14 ;  /* 0x000000000e007343 */ /* 0x038fea0003c00000 */
.L_x_104:
[----:B------:R-:W1:Y:S01]  /*70f0*/  LDCU.64 UR8, c[0x4][0x80] ;  /* 0x01001000ff0877ac */ /* 0x000e620008000a00 */
[----:B------:R-:W2:Y:S01]  /*7100*/  LDC.64 R16, c[0x4][R16] ;  /* 0x0100000010107b82 */ /* 0x000ea20000000a00 */
[----:B------:R-:W-:Y:S02]  /*7110*/  HFMA2 R12, -RZ, RZ, 0, 5.9604644775390625e-08 ;  /* 0x00000001ff0c7431 */ /* 0x000fe400000001ff */
[----:B------:R-:W-:Y:S02]  /*7120*/  IMAD.MOV.U32 R8, RZ, RZ, 0x70 ;  /* 0x00000070ff087424 */ /* 0x000fe400078e00ff */
[----:B------:R-:W-:Y:S01]  /*7130*/  IMAD.MOV.U32 R13, RZ, RZ, RZ ;  /* 0x000000ffff0d7224 */ /* 0x000fe200078e00ff */
[----:B------:R-:W3:Y:S01]  /*7140*/  LDCU.64 UR6, c[0x4][0x88] ;  /* 0x01001100ff0677ac */ /* 0x000ee20008000a00 */
[----:B------:R-:W4:Y:S01]  /*7150*/  LDCU.64 UR4, c[0x4][0x8] ;  /* 0x01000100ff0477ac */ /* 0x000f220008000a00 */
[----:B-1----:R-:W-:Y:S02]  /*7160*/  MOV R4, UR8 ;  /* 0x0000000800047c02 */ /* 0x002fe40008000f00 */
[----:B------:R-:W-:Y:S02]  /*7170*/  MOV R5, UR9 ;  /* 0x0000000900057c02 */ /* 0x000fe40008000f00 */
[----:B---3--:R-:W-:Y:S01]  /*7180*/  MOV R7, UR7 ;  /* 0x0000000700077c02 */ /* 0x008fe20008000f00 */
[----:B------:R-:W-:Y:S01]  /*7190*/  IMAD.U32 R6, RZ, RZ, UR6 ;  /* 0x00000006ff067e24 */ /* 0x000fe2000f8e00ff */
[----:B----4-:R-:W-:Y:S01]  /*71a0*/  MOV R11, UR5 ;  /* 0x00000005000b7c02 */ /* 0x010fe20008000f00 */
[----:B------:R-:W-:Y:S02]  /*71b0*/  IMAD.U32 R10, RZ, RZ, UR4 ;  /* 0x00000004ff0a7e24 */ /* 0x000fe4000f8e00ff */
[----:B------:R-:W-:Y:S07]  /*71c0*/  LEPC R20, `(.L_x_103) ;  /* 0x000000001014794e */ /* 0x000fee0000000000 */
[----:B--2---:R-:W-:Y:S05]  /*71d0*/  CALL.ABS.NOINC R16 ;  /* 0x0000000010007343 */ /* 0x004fea0003c00000 */
.L_x_103:
[----:B------:R-:W-:Y:S05]  /*71e0*/  BSYNC.RECONVERGENT B6 ;  /* 0x0000000000067941 */ /* 0x000fea0003800200 */
.L_x_102:
[----:B------:R-:W-:Y:S02]  /*71f0*/  R2UR UR6, R143 ;  /* 0x000000008f0672ca */ /* 0x000fe400000e0000 */
[----:B------:R-:W-:Y:S02]  /*7200*/  R2UR UR5, R154 ;  /* 0x000000009a0572ca */ /* 0x000fe400000e0000 */
[----:B------:R-:W-:Y:S02]  /*7210*/  R2UR UR4, R153 ;  /* 0x00000000990472ca */ /* 0x000fe400000e0000 */
[----:B------:R-:W-:Y:S02]  /*7220*/  ISETP.NE.U32.AND P4, PT, R136, RZ, PT ;  /* 0x000000ff8800720c */ /* 0x000fe40003f85070 */
[----:B------:R-:W-:Y:S02]  /*7230*/  ISETP.NE.U32.AND P2, PT, RZ, UR60, PT ;  /* 0x0000003cff007c0c */ /* 0x000fe4000bf45070 */
[----:B------:R-:W-:Y:S02]  /*7240*/  ISETP.NE.AND.EX P4, PT, R137, RZ, PT, P4 ;  /* 0x000000ff8900720c */ /* 0x000fe40003f85340 */
[----:B------:R-:W-:Y:S01]  /*7250*/  ISETP.NE.AND.EX P2, PT, RZ, UR61, PT, P2 ;  /* 0x0000003dff007c0c */ /* 0x000fe2000bf45320 */
[----:B------:R-:W-:Y:S02]  /*7260*/  UISETP.NE.AND UP2, UPT, UR6, URZ, UPT ;  /* 0x000000ff0600728c */ /* 0x000fe4000bf45270 */
[----:B------:R-:W-:Y:S04]  /*7270*/  UISETP.NE.U32.AND UP0, UPT, UR5, URZ, UPT ;  /* 0x000000ff0500728c */ /* 0x000fe8000bf05070 */
[----:B------:R-:W-:Y:S01]  /*7280*/  UISETP.NE.AND.EX UP1, UPT, UR4, URZ, UPT, UP0 ;  /* 0x000000ff0400728c */ /* 0x000fe2000bf25300 */
[----:B------:R-:W-:Y:S01]  /*7290*/  PLOP3.LUT P1, PT, PT, PT, UP2, 0x80, 0x8 ;  /* 0x000000000008781c */ /* 0x000fe20003f2f028 */
[----:B------:R-:W-:Y:S03]  /*72a0*/  UPLOP3.LUT UP0, UPT, UPT, UPT, UPT, 0x40, 0x4 ;  /* 0x000000000004789c */ /* 0x000fe60003f0e870 */
[----:B------:R-:W-:Y:S06]  /*72b0*/  @UP2 UPLOP3.LUT UP0, UPT, UPT, UPT, UP1, 0x80, 0x8 ;  /* 0x000000000008289c */ /* 0x000fec0003f0f010 */
[----:B------:R-:W-:Y:S01]  /*72c0*/  PLOP3.LUT P0, PT, PT, PT, UP0, 0x80, 0x8 ;  /* 0x000000000008781c */ /* 0x000fe20003f0f008 */
[----:B------:R-:W-:Y:S01]  /*72d0*/  @!UPT UIADD3 URZ, UPT, UPT, URZ, URZ, URZ ;  /* 0x000000fffffff290 */ /* 0x000fe2000fffe0ff */
[----:B------:R-:W-:Y:S11]  /*72e0*/  BRA.U !UP1, `(.L_x_105) ;  /* 0x0000000109407547 */ /* 0x000ff6000b800000 */
[----:B------:R-:W-:Y:S01]  /*72f0*/  UISETP.NE.U32.AND UP0, UPT, UR60, URZ, UPT ;  /* 0x000000ff3c00728c */ /* 0x000fe2000bf05070 */
[----:B------:R-:W-:Y:S01]  /*7300*/  R2UR UR6, R154 ;  /* 0x000000009a0672ca */ /* 0x000fe200000e0000 */
[----:B------:R-:W1:Y:S01]  /*7310*/  LDCU.64 UR8, c[0x0][0x358] ;  /* 0x00006b00ff0877ac */ /* 0x000e620008000a00 */
[----:B------:R-:W-:Y:S02]  /*7320*/  HFMA2 R139, -RZ, RZ, 0, 5.9604644775390625e-08 ;  /* 0x00000001ff8b7431 */ /* 0x000fe400000001ff */
[----:B--2---:R-:W-:Y:S01]  /*7330*/  IMAD.MOV.U32 R0, RZ, RZ, 0x1 ;  /* 0x00000001ff007424 */ /* 0x004fe200078e00ff */
[----:B------:R-:W-:Y:S06]  /*7340*/  UISETP.NE.AND.EX UP0, UPT, UR61, URZ, UPT, UP0 ;  /* 0x000000ff3d00728c */ /* 0x000fec000bf05300 */
[----:B------:R-:W-:Y:S05]  /*7350*/  PLOP3.LUT P3, PT, PT, PT, UP0, 0x80, 0x8 ;  /* 0x000000000008781c */ /* 0x000fea0003f6f008 */
[----:B------:R-:W2:Y:S01]  /*7360*/  @UP0 LDCU.64 UR4, c[0x0][0xc88] ;  /* 0x00019100ff0407ac */ /* 0x000ea20008000a00 */
[----:B------:R-:W-:Y:S07]  /*7370*/  @UP0 UIMAD UR6, UR52, UR6, URZ ;  /* 0x00000006340602a4 */ /* 0x000fee000f8e02ff */
[----:B------:R-:W-:Y:S01]  /*7380*/  @!P3 PRMT R139, R0, 0x7610, R139 ;  /* 0x00007610008bb816 */ /* 0x000fe2000000008b */
[----:B--2---:R-:W-:Y:S06]  /*7390*/  @UP0 UIMAD.WIDE UR4, UR6, 0x4, UR4 ;  /* 0x00000004060408a5 */ /* 0x004fec000f8e0204 */
[----:B------:R-:W-:Y:S02]  /*73a0*/  IMAD.U32 R4, RZ, RZ, UR4 ;  /* 0x00000004ff047e24 */ /* 0x000fe4000f8e00ff */
[----:B------:R-:W-:Y:S03]  /*73b0*/  IMAD.U32 R5, RZ, RZ, UR5 ;  /* 0x00000005ff057e24 */ /* 0x000fe6000f8e00ff */
[----:B------:R-:W2:Y:S02]  /*73c0*/  @!UP0 LDCU UR4, c[0x0][0xc80] ;  /* 0x00019000ff0487ac */ /* 0x000ea40008000800 */
[----:B-1---5:R1:W5:Y:S02]  /*73d0*/  @P3 LDG.E R71, desc[UR8][R4.64] ;  /* 0x0000000804473981 */ /* 0x022364000c1e1900 */
[----:B-12---:R-:W-:Y:S02]  /*73e0*/  @!P3 MOV R71, UR4 ;  /* 0x000000040047bc02 */ /* 0x006fe40008000f00 */
.L_x_105:
[----:B------:R-:W-:Y:S05]  /*73f0*/  @!P4 BRA `(.L_x_106) ;  /* 0x000000000024c947 */ /* 0x000fea0003800000 */
[----:B------:R-:W-:Y:S01]  /*7400*/  ISETP.NE.U32.AND P3, PT, R134, RZ, PT ;  /* 0x000000ff8600720c */ /* 0x000fe20003f65070 */
[----:B------:R-:W1:Y:S03]  /*7410*/  LDCU.64 UR4, c[0x0][0x358] ;  /* 0x00006b00ff0477ac */ /* 0x000e660008000a00 */
[----:B------:R-:W-:Y:S11]  /*7420*/  ISETP.NE.AND.EX P3, PT, R135, RZ, PT, P3 ;  /* 0x000000ff8700720c */ /* 0x000ff60003f65330 */
[----:B------:R-:W-:Y:S02]  /*7430*/  @!UPT UIADD3 URZ, UPT, UPT, URZ, URZ, URZ ;  /* 0x000000fffffff290 */ /* 0x000fe4000fffe0ff */
[----:B------:R-:W3:Y:S01]  /*7440*/  @P3 LDC.64 R4, c[0x0][0xca8] ;  /* 0x00032a00ff043b82 */ /* 0x000ee20000000a00 */
[----:B--2---:R-:W-:Y:S04]  /*7450*/  @P3 IMAD R0, R136, UR52, RZ ;  /* 0x0000003488003c24 */ /* 0x004fe8000f8e02ff */
[----:B---3--:R-:W-:Y:S05]  /*7460*/  @P3 IMAD.WIDE R4, R0, 0x4, R4 ;  /* 0x0000000400043825 */ /* 0x008fea00078e0204 */
[----:B-1---5:R1:W5:Y:S02]  /*7470*/  @P3 LDG.E R68, desc[UR4][R4.64] ;  /* 0x0000000404443981 */ /* 0x022364000c1e1900 */
[----:B-1----:R-:W3:Y:S02]  /*7480*/  @!P3 LDC R68, c[0x0][0xca0] ;  /* 0x00032800ff44bb82 */ /* 0x002ee40000000800 */
.L_x_106:
[----:B-----5:R-:W-:Y:S01]  /*7490*/  FSETP.NEU.AND P3, PT, R71, RZ, PT ;  /* 0x000000ff4700720b */ /* 0x020fe20003f6d000 */
[----:B------:R-:W-:Y:S01]  /*74a0*/  IMAD.SHL.U32 R164, R133, 0x2, RZ ;  /* 0x0000000285a47824 */ /* 0x000fe200078e00ff */
[----:B------:R-:W-:Y:S01]  /*74b0*/  SEL R5, RZ, 0xffffffff, P2 ;  /* 0xffffffffff057807 */ /* 0x000fe20001000000 */
[----:B------:R-:W-:Y:S01]  /*74c0*/  IMAD.SHL.U32 R78, R150, 0x10, RZ ;  /* 0x00000010964e7824 */ /* 0x000fe200078e00ff */
[----:B------:R-:W-:Y:S01]  /*74d0*/  @P1 LOP3.LUT P2, RZ, R139, 0xff, RZ, 0xc0, !PT ;  /* 0x000000ff8bff1812 */ /* 0x000fe2000784c0ff */
[----:B------:R-:W-:Y:S01]  /*74e0*/  VIADD R163, R164, UR44 ;  /* 0x0000002ca4a37c36 */ /* 0x000fe20008000000 */
[----:B------:R-:W-:Y:S01]  /*74f0*/  @P1 SEL R4, RZ, 0xffffffff, P3 ;  /* 0xffffffffff041807 */ /* 0x000fe20001800000 */
[----:B------:R-:W-:Y:S01]  /*7500*/  IMAD.MOV.U32 R94, RZ, RZ, -0x10 ;  /* 0xfffffff0ff5e7424 */ /* 0x000fe200078e00ff */
[----:B------:R-:W-:Y:S01]  /*7510*/  LOP3.LUT R149, R149, 0x1, RZ, 0x3c, !PT ;  /* 0x0000000195957812 */ /* 0x000fe200078e3cff */
[----:B------:R-:W-:Y:S01]  /*7520*/  IMAD.SHL.U32 R92, R151, 0x10, RZ ;  /* 0x00000010975c7824 */ /* 0x000fe200078e00ff */
[----:B------:R-:W-:Y:S01]  /*7530*/  @P0 SEL R4, R5, R4, !P2 ;  /* 0x0000000405040207 */ /* 0x000fe20005000000 */
[C---:B------:R-:W-:Y:S01]  /*7540*/  IMAD.IADD R147, R163.reuse, 0x1, R78 ;  /* 0x00000001a3937824 */ /* 0x040fe200078e024e */
[----:B------:R-:W-:Y:S01]  /*7550*/  PLOP3.LUT P0, PT, PT, PT, UP1, 0x80, 0x8 ;  /* 0x000000000008781c */ /* 0x000fe20003f0f018 */
[----:B------:R-:W-:Y:S01]  /*7560*/  IMAD.U32 R3, RZ, RZ, UR38 ;  /* 0x00000026ff037e24 */ /* 0x000fe2000f8e00ff */
[----:B------:R-:W-:Y:S01]  /*7570*/  @P1 LOP3.LUT R4, R4, 0x1, RZ, 0xc0, !PT ;  /* 0x0000000104041812 */ /* 0x000fe200078ec0ff */
[----:B------:R-:W-:Y:S01]  /*7580*/  IMAD.IADD R162, R163, 0x1, R92 ;  /* 0x00000001a3a27824 */ /* 0x000fe200078e025c */
[----:B------:R-:W-:Y:S01]  /*7590*/  LOP3.LUT P4, R145, R139, 0xff, RZ, 0xc0, !PT ;  /* 0x000000ff8b917812 */ /* 0x000fe2000788c0ff */
[--C-:B------:R-:W-:Y:S01]  /*75a0*/  IMAD.IADD R159, R92, 0x1, R147.reuse ;  /* 0x000000015c9f7824 */ /* 0x100fe200078e0293 */
[----:B------:R-:W-:Y:S01]  /*75b0*/  ISETP.NE.U32.OR P5, PT, R4, 0x1, !P1 ;  /* 0x000000010400780c */ /* 0x000fe20004fa5470 */
[----:B------:R-:W-:Y:S01]  /*75c0*/  IMAD.U32 R4, RZ, RZ, UR38 ;  /* 0x00000026ff047e24 */ /* 0x000fe2000f8e00ff */
[----:B------:R-:W-:Y:S01]  /*75d0*/  BSSY B1, `(.L_x_107) ;  /* 0x000004a000017945 */ /* 0x000fe20003800000 */
[----:B------:R-:W-:Y:S01]  /*75e0*/  IMAD.MOV.U32 R79, RZ, RZ, 0x1 ;  /* 0x00000001ff4f7424 */ /* 0x000fe200078e00ff */
[----:B------:R-:W-:Y:S01]  /*75f0*/  P2R R157, PR, RZ, 0x20 ;  /* 0x00000020ff9d7803 */ /* 0x000fe20000000000 */
[----:B------:R-:W-:Y:S01]  /*7600*/  IMAD.MOV.U32 R77, RZ, RZ, RZ ;  /* 0x000000ffff4d7224 */ /* 0x000fe200078e00ff */
[----:B--2---:R-:W-:Y:S02]  /*7610*/  SHF.L.U32 R0, R4, 0x1f, RZ ;  /* 0x0000001f04007819 */ /* 0x004fe400000006ff */
[----:B------:R-:W-:Y:S02]  /*7620*/  CS2R R130, SRZ ;  /* 0x0000000000827805 */ /* 0x000fe4000001ff00 */
[----:B------:R-:W-:Y:S02]  /*7630*/  SEL R4, RZ, 0xffffffff, P3 ;  /* 0xffffffffff047807 */ /* 0x000fe40001800000 */
[----:B------:R-:W-:Y:S02]  /*7640*/  CS2R R128, SRZ ;  /* 0x0000000000807805 */ /* 0x000fe4000001ff00 */
[----:B------:R-:W-:Y:S02]  /*7650*/  CS2R R122, SRZ ;  /* 0x00000000007a7805 */ /* 0x000fe4000001ff00 */
[----:B------:R-:W-:Y:S02]  /*7660*/  CS2R R120, SRZ ;  /* 0x0000000000787805 */ /* 0x000fe4000001ff00 */
[----:B------:R-:W-:Y:S02]  /*7670*/  @P0 SEL R4, R5, R4, !P4 ;  /* 0x0000000405040207 */ /* 0x000fe40006000000 */
[----:B------:R-:W-:Y:S02]  /*7680*/  CS2R R114, SRZ ;  /* 0x0000000000727805 */ /* 0x000fe4000001ff00 */
[----:B------:R-:W-:Y:S02]  /*7690*/  @P5 SHF.L.U32 R6, R149, 0x1f, RZ ;  /* 0x0000001f95065819 */ /* 0x000fe400000006ff */
[----:B------:R-:W-:Y:S02]  /*76a0*/  CS2R R112, SRZ ;  /* 0x0000000000707805 */ /* 0x000fe4000001ff00 */
[----:B------:R-:W-:Y:S02]  /*76b0*/  LOP3.LUT R4, R4, 0x1, RZ, 0xc0, !PT ;  /* 0x0000000104047812 */ /* 0x000fe400078ec0ff */
[----:B------:R-:W-:Y:S01]  /*76c0*/  CS2R R106, SRZ ;  /* 0x00000000006a7805 */ /* 0x000fe2000001ff00 */
[----:B------:R-:W1:Y:S01]  /*76d0*/  @P5 SYNCS.PHASECHK.TRANS64.TRYWAIT P2, [UR44+0x20], R6 ;  /* 0x00002006ff0055a7 */ /* 0x000e62000804112c */
[----:B------:R-:W-:Y:S02]  /*76e0*/  ISETP.NE.AND P0, PT, RZ, UR38, PT ;  /* 0x00000026ff007c0c */ /* 0x000fe4000bf05270 */
[----:B------:R-:W-:Y:S02]  /*76f0*/  CS2R R104, SRZ ;  /* 0x0000000000687805 */ /* 0x000fe4000001ff00 */
[----:B------:R-:W-:Y:S02]  /*7700*/  ISETP.NE.U32.AND P3, PT, R4, 0x1, PT ;  /* 0x000000010400780c */ /* 0x000fe40003f65070 */
[----:B------:R-:W-:Y:S02]  /*7710*/  CS2R R98, SRZ ;  /* 0x0000000000627805 */ /* 0x000fe4000001ff00 */
[----:B------:R-:W-:Y:S02]  /*7720*/  CS2R R96, SRZ ;  /* 0x0000000000607805 */ /* 0x000fe4000001ff00 */
[----:B------:R-:W-:Y:S02]  /*7730*/  CS2R R90, SRZ ;  /* 0x00000000005a7805 */ /* 0x000fe4000001ff00 */
[----:B------:R-:W-:Y:S02]  /*7740*/  P2R R93, PR, RZ, 0x8 ;  /* 0x00000008ff5d7803 */ /* 0x000fe40000000000 */
[----:B------:R-:W-:Y:S02]  /*7750*/  CS2R R88, SRZ ;  /* 0x0000000000587805 */ /* 0x000fe4000001ff00 */
[----:B------:R-:W-:Y:S02]  /*7760*/  ISETP.NE.U32.AND P3, PT, R138, 0x1, PT ;  /* 0x000000018a00780c */ /* 0x000fe40003f65070 */
[----:B------:R-:W-:Y:S02]  /*7770*/  CS2R R82, SRZ ;  /* 0x0000000000527805 */ /* 0x000fe4000001ff00 */
[----:B------:R-:W-:Y:S02]  /*7780*/  CS2R R80, SRZ ;  /* 0x0000000000507805 */ /* 0x000fe4000001ff00 */
[----:B------:R-:W-:Y:S02]  /*7790*/  CS2R R86, SRZ ;  /* 0x0000000000567805 */ /* 0x000fe4000001ff00 */
[----:B------:R-:W-:Y:S02]  /*77a0*/  SEL R94, R94, 0x10, !P3 ;  /* 0x000000105e5e7807 */ /* 0x000fe40005800000 */
[----:B------:R-:W-:Y:S01]  /*77b0*/  CS2R R84, SRZ ;  /* 0x0000000000547805 */ /* 0x000fe2000001ff00 */
[----:B------:R-:W-:Y:S01]  /*77c0*/  IMAD R69, R3, 0xc0, R2 ;  /* 0x000000c003457824 */ /* 0x000fe200078e0202 */
[----:B------:R2:W4:Y:S01]  /*77d0*/  SYNCS.PHASECHK.TRANS64.TRYWAIT P1, [UR44+0x90], R0 ;  /* 0x00009000ff0075a7 */ /* 0x000522000802112c */
[----:B------:R-:W-:Y:S01]  /*77e0*/  SEL R70, RZ, 0xc0, P0 ;  /* 0x000000c0ff467807 */ /* 0x000fe20000000000 */
[----:B------:R-:W-:Y:S02]  /*77f0*/  IMAD.IADD R163, R163, 0x1, R94 ;  /* 0x00000001a3a37824 */ /* 0x000fe400078e025e */
[C---:B------:R-:W-:Y:S02]  /*7800*/  IMAD.IADD R161, R94.reuse, 0x1, R162 ;  /* 0x000000015ea17824 */ /* 0x040fe400078e02a2 */
[C---:B------:R-:W-:Y:S02]  /*7810*/  IMAD.IADD R160, R94.reuse, 0x1, R147 ;  /* 0x000000015ea07824 */ /* 0x040fe400078e0293 */
[----:B------:R-:W-:Y:S01]  /*7820*/  IMAD.IADD R158, R94, 0x1, R159 ;  /* 0x000000015e9e7824 */ /* 0x000fe200078e029f */
[----:B-1----:R-:W-:Y:S01]  /*7830*/  @P5 SEL R79, RZ, 0x1, !P2 ;  /* 0x00000001ff4f5807 */ /* 0x002fe20005000000 */
[----:B--2---:R-:W-:Y:S06]  /*7840*/  @!P5 BRA `(.L_x_108) ;  /* 0x000000000088d947 */ /* 0x004fec0003800000 */
[----:B------:R-:W-:Y:S01]  /*7850*/  IMAD.MOV.U32 R131, RZ, RZ, RZ ;  /* 0x000000ffff837224 */ /* 0x000fe200078e00ff */
[----:B------:R-:W-:Y:S01]  /*7860*/  ISETP.NE.AND P0, PT, R79, RZ, PT ;  /* 0x000000ff4f00720c */ /* 0x000fe20003f05270 */
[----:B------:R-:W-:Y:S01]  /*7870*/  BSSY B0, `(.L_x_109) ;  /* 0x0000014000007945 */ /* 0x000fe20003800000 */
[----:B------:R-:W-:Y:S02]  /*7880*/  CS2R R86, SRZ ;  /* 0x0000000000567805 */ /* 0x000fe4000001ff00 */
        /* <DEDUP_REMOVED lines=13> */
[----:B------:R-:W-:Y:S01]  /*7960*/  CS2R R128, SRZ ;  /* 0x0000000000807805 */ /* 0x000fe2000001ff00 */
[----:B------:R-:W-:Y:S06]  /*7970*/  @P0 BRA `(.L_x_110) ;  /* 0x00000000000c0947 */ /* 0x000fec0003800000 */
[----:B------:R-:W-:Y:S04]  /*7980*/  SHF.L.U32 R4, R149, 0x1f, RZ ;  /* 0x0000001f95047819 */ /* 0x000fe800000006ff */
[----:B------:R-:W1:Y:S02]  /*7990*/  SYNCS.PHASECHK.TRANS64.TRYWAIT P0, [UR44+0x20], R4 ;  /* 0x00002004ff0075a7 */ /* 0x000e64000800112c */
[----:B-1----:R-:W-:Y:S05]  /*79a0*/  @!P0 BRA `(.L_x_111) ;  /* 0x0000005c00588947 */ /* 0x002fea0003800000 */
.L_x_110:
[----:B------:R-:W-:Y:S05]  /*79b0*/  BSYNC B0 ;  /* 0x0000000000007941 */ /* 0x000fea0003800000 */
.L_x_109:
[----:B------:R-:W-:Y:S01]  /*79c0*/  ISETP.NE.AND P0, PT, R93, RZ, PT ;  /* 0x000000ff5d00720c */ /* 0x000fe20003f05270 */
[----:B------:R-:W-:Y:S11]  /*79d0*/  HFMA2 R77, -RZ, RZ, 0, 5.9604644775390625e-08 ;  /* 0x00000001ff4d7431 */ /* 0x000ff600000001ff */
[----:B------:R-:W-:Y:S01]  /*79e0*/  @!UPT UIADD3 URZ, UPT, UPT, URZ, URZ, URZ ;  /* 0x000000fffffff290 */ /* 0x000fe2000fffe0ff */
[----:B------:R2:W1:Y:S04]  /*79f0*/  @P0 LDS.128 R84, [R164+UR44+0x400] ;  /* 0x0004002ca4540984 */ /* 0x0004680008000c00 */
[----:B------:R2:W1:Y:S04]  /*7a00*/  @P0 LDS.128 R80, [R163+0x400] ;  /* 0x00040000a3500984 */ /* 0x0004680000000c00 */
[----:B------:R2:W1:Y:S04]  /*7a10*/  @P0 LDS.128 R88, [R162+0x400] ;  /* 0x00040000a2580984 */ /* 0x0004680000000c00 */
[----:B------:R2:W1:Y:S04]  /*7a20*/  @P0 LDS.128 R96, [R161+0x400] ;  /* 0x00040000a1600984 */ /* 0x0004680000000c00 */
[----:B------:R2:W1:Y:S04]  /*7a30*/  @P0 LDS.128 R104, [R147+0x400] ;  /* 0x0004000093680984 */ /* 0x0004680000000c00 */
[----:B------:R2:W1:Y:S04]  /*7a40*/  @P0 LDS.128 R112, [R160+0x400] ;  /* 0x00040000a0700984 */ /* 0x0004680000000c00 */
[----:B------:R2:W1:Y:S04]  /*7a50*/  @P0 LDS.128 R120, [R159+0x400] ;  /* 0x000400009f780984 */ /* 0x0004680000000c00 */
[----:B------:R2:W1:Y:S02]  /*7a60*/  @P0 LDS.128 R128, [R158+0x400] ;  /* 0x000400009e800984 */ /* 0x0004640000000c00 */
.L_x_108:
[----:B------:R-:W-:Y:S05]  /*7a70*/  BSYNC B1 ;  /* 0x0000000000017941 */ /* 0x000fea0003800000 */
.L_x_107:
[----:B------:R-:W-:Y:S05]  /*7a80*/  IMAD.IADD R64, R69, 0x1, R70 ;  /* 0x0000000145407824 */ /* 0x000fea00078e0246 */
[----:B-1----:R-:W-:Y:S04]  /*7a90*/  SHF.R.U32.HI R3, RZ, 0x15, R64 ;  /* 0x00000015ff037819 */ /* 0x002fe80000011640 */
[----:B------:R-:W-:Y:S01]  /*7aa0*/  LOP3.LUT P0, RZ, R3, 0x3, R140, 0x48, !PT ;  /* 0x0000000303ff7812 */ /* 0x000fe2000780488c */
[----:B------:R-:W-:Y:S01]  /*7ab0*/  @!UPT UIADD3 URZ, UPT, UPT, URZ, URZ, URZ ;  /* 0x000000fffffff290 */ /* 0x000fe2000fffe0ff */
[----:B----4-:R-:W-:Y:S11]  /*7ac0*/  @P1 BRA `(.L_x_112) ;  /* 0x0000000000081947 */ /* 0x010ff60003800000 */
[----:B------:R-:W1:Y:S02]  /*7ad0*/  SYNCS.PHASECHK.TRANS64.TRYWAIT P1, [UR44+0x90], R0 ;  /* 0x00009000ff0075a7 */ /* 0x000e64000802112c */
[----:B-1----:R-:W-:Y:S05]  /*7ae0*/  @!P1 BRA `(.L_x_113) ;  /* 0x0000005c00209947 */ /* 0x002fea0003800000 */
.L_x_112:
[----:B------:R-:W-:Y:S05]  /*7af0*/  @!P0 BRA `(.L_x_114) ;  /* 0x0000000000408947 */ /* 0x000fea0003800000 */
[----:B------:R-:W4:Y:S01]  /*7b00*/  LDCU.64 UR8, c[0x4][0x70] ;  /* 0x01000e00ff0877ac */ /* 0x000f220008000a00 */
[----:B------:R-:W-:Y:S01]  /*7b10*/  MOV R15, 0x0 ;  /* 0x00000000000f7802 */ /* 0x000fe20000000f00 */
[----:B------:R-:W-:Y:S02]  /*7b20*/  HFMA2 R12, -RZ, RZ, 0, 5.9604644775390625e-08 ;  /* 0x00000001ff0c7431 */ /* 0x000fe400000001ff */
[----:B------:R-:W-:Y:S02]  /*7b30*/  IMAD.MOV.U32 R8, RZ, RZ, 0x192 ;  /* 0x00000192ff087424 */ /* 0x000fe400078e00ff */
[----:B------:R-:W-:Y:S01]  /*7b40*/  IMAD.MOV.U32 R13, RZ, RZ, RZ ;  /* 0x000000ffff0d7224 */ /* 0x000fe200078e00ff */
[----:B------:R-:W5:Y:S01]  /*7b50*/  LDCU.64 UR6, c[0x4][0x78] ;  /* 0x01000f00ff0677ac */ /* 0x000f620008000a00 */
[----:B------:R-:W1:Y:S01]  /*7b60*/  LDC.64 R14, c[0x4][R15] ;  /* 0x010000000f0e7b82 */ /* 0x000e620000000a00 */
[----:B------:R-:W2:Y:S01]  /*7b70*/  LDCU.64 UR4, c[0x4][0x10] ;  /* 0x01000200ff0477ac */ /* 0x000ea20008000a00 */
[----:B----4-:R-:W-:Y:S01]  /*7b80*/  MOV R5, UR9 ;  /* 0x0000000900057c02 */ /* 0x010fe20008000f00 */
[----:B------:R-:W-:Y:S01]  /*7b90*/  IMAD.U32 R4, RZ, RZ, UR8 ;  /* 0x00000008ff047e24 */ /* 0x000fe2000f8e00ff */
[----:B-----5:R-:W-:Y:S01]  /*7ba0*/  MOV R7, UR7 ;  /* 0x0000000700077c02 */ /* 0x020fe20008000f00 */
[----:B------:R-:W-:Y:S01]  /*7bb0*/  IMAD.U32 R6, RZ, RZ, UR6 ;  /* 0x00000006ff067e24 */ /* 0x000fe2000f8e00ff */
[----:B--2---:R-:W-:Y:S01]  /*7bc0*/  MOV R11, UR5 ;  /* 0x00000005000b7c02 */ /* 0x004fe20008000f00 */
[----:B------:R-:W-:Y:S02]  /*7bd0*/  IMAD.U32 R10, RZ, RZ, UR4 ;  /* 0x00000004ff0a7e24 */ /* 0x000fe4000f8e00ff */
[----:B------:R-:W-:Y:S07]  /*7be0*/  LEPC R20, `(.L_x_114) ;  /* 0x000000001014794e */ /* 0x000fee0000000000 */
[----:B-1-3--:R-:W-:Y:S05]  /*7bf0*/  CALL.ABS.NOINC R14 ;  /* 0x000000000e007343 */ /* 0x00afea0003c00000 */
.L_x_114:
[----:B------:R-:W-:Y:S01]  /*7c00*/  SHF.L.U32 R72, R84, 0x10, RZ ;  /* 0x0000001054487819 */ /* 0x000fe200000006ff */
[----:B------:R-:W-:Y:S05]  /*7c10*/  WARPSYNC.ALL ;  /* 0x0000000000007948 */ /* 0x000fea0003800000 */
[----:B------:R-:W-:Y:S01]  /*7c20*/  R2UR UR4, R64 ;  /* 0x00000000400472ca */ /* 0x000fe200000e0000 */
[----:B------:R-:W-:Y:S01]  /*7c30*/  BSSY.RECONVERGENT B0, `(.L_x_115) ;  /* 0x0000101000007945 */ /* 0x000fe20003800200 */
[----:B------:R-:W-:Y:S02]  /*7c40*/  LOP3.LUT R74, R84, 0xffff0000, RZ, 0xc0, !PT ;  /* 0xffff0000544a7812 */ /* 0x000fe400078ec0ff */
[----:B------:R-:W-:Y:S02]  /*7c50*/  LOP3.LUT R76, R85, 0xffff0000, RZ, 0xc0, !PT ;  /* 0xffff0000554c7812 */ /* 0x000fe400078ec0ff */
[----:B------:R-:W-:Y:S02]  /*7c60*/  SHF.L.U32 R73, R86, 0x10, RZ ;  /* 0x0000001056497819 */ /* 0x000fe400000006ff */
[----:B------:R-:W-:Y:S02]  /*7c70*/  SHF.L.U32 R75, R80, 0x10, RZ ;  /* 0x00000010504b7819 */ /* 0x000fe400000006ff */
[----:B------:R-:W-:Y:S02]  /*7c80*/  R2UR UR5, R155 ;  /* 0x000000009b0572ca */ /* 0x000fe400000e0000 */
[----:B------:R-:W-:Y:S01]  /*7c90*/  ISETP.NE.AND P0, PT, R152, RZ, PT ;  /* 0x000000ff9800720c */ /* 0x000fe20003f05270 */
[----:B------:R-:W4:Y:S01]  /*7ca0*/  LDTM.x64 R4, tmem[UR4] ;  /* 0x00000004000479ee */ /* 0x000f220008340000 */
[----:B------:R-:W-:Y:S09]  /*7cb0*/  NOP ;  /* 0x0000000000007918 */ /* 0x000ff20000000000 */
[----:B----4-:R-:W-:Y:S01]  /*7cc0*/  SYNCS.ARRIVE.TRANS64.RED.A1T0 RZ, [UR5], RZ ;  /* 0x000000ffffff79a7 */ /* 0x010fe20008100405 */
[C---:B-1-3--:R-:W-:Y:S01]  /*7cd0*/  FMUL R0, R68.reuse, R4 ;  /* 0x0000000444007220 */ /* 0x04afe20000400000 */
[C---:B------:R-:W-:Y:S01]  /*7ce0*/  FMUL R3, R68.reuse, R5 ;  /* 0x0000000544037220 */ /* 0x040fe20000400000 */
[C---:B------:R-:W-:Y:S01]  /*7cf0*/  FMUL R6, R68.reuse, R6 ;  /* 0x0000000644067220 */ /* 0x040fe20000400000 */
[C---:B------:R-:W-:Y:S01]  /*7d00*/  FMUL R7, R68.reuse, R7 ;  /* 0x0000000744077220 */ /* 0x040fe20000400000 */
[----:B------:R-:W-:Y:S01]  /*7d10*/  FFMA R0, R71, R72, R0 ;  /* 0x0000004847007223 */ /* 0x000fe20000000000 */
[----:B------:R-:W-:Y:S01]  /*7d20*/  SHF.L.U32 R72, R85, 0x10, RZ ;  /* 0x0000001055487819 */ /* 0x000fe200000006ff */
[C---:B------:R-:W-:Y:S01]  /*7d30*/  FMUL R4, R68.reuse, R8 ;  /* 0x0000000844047220 */ /* 0x040fe20000400000 */
[----:B------:R-:W-:Y:S01]  /*7d40*/  FFMA R3, R71, R74, R3 ;  /* 0x0000004a47037223 */ /* 0x000fe20000000003 */
[----:B------:R-:W-:Y:S01]  /*7d50*/  LOP3.LUT R74, R87, 0xffff0000, RZ, 0xc0, !PT ;  /* 0xffff0000574a7812 */ /* 0x000fe200078ec0ff */
[----:B------:R-:W-:Y:S01]  /*7d60*/  FMUL R5, R68, R9 ;  /* 0x0000000944057220 */ /* 0x000fe20000400000 */
[C---:B------:R-:W-:Y:S01]  /*7d70*/  FFMA R6, R71.reuse, R72, R6 ;  /* 0x0000004847067223 */ /* 0x040fe20000000006 */
[----:B------:R-:W-:Y:S01]  /*7d80*/  LOP3.LUT R72, R86, 0xffff0000, RZ, 0xc0, !PT ;  /* 0xffff000056487812 */ /* 0x000fe200078ec0ff */
[----:B------:R-:W-:Y:S01]  /*7d90*/  FFMA R7, R71, R76, R7 ;  /* 0x0000004c47077223 */ /* 0x000fe20000000007 */
[----:B------:R-:W-:Y:S01]  /*7da0*/  LOP3.LUT R76, R83, 0xffff0000, RZ, 0xc0, !PT ;  /* 0xffff0000534c7812 */ /* 0x000fe200078ec0ff */
[----:B------:R-:W-:Y:S01]  /*7db0*/  FFMA R4, R71, R73, R4 ;  /* 0x0000004947047223 */ /* 0x000fe20000000004 */
[----:B------:R-:W-:Y:S01]  /*7dc0*/  SHF.L.U32 R73, R87, 0x10, RZ ;  /* 0x0000001057497819 */ /* 0x000fe200000006ff */
[----:B------:R-:W-:Y:S01]  /*7dd0*/  FMUL R10, R68, R10 ;  /* 0x0000000a440a7220 */ /* 0x000fe20000400000 */
[----:B------:R-:W-:Y:S01]  /*7de0*/  F2FP.BF16.F32.PACK_AB R100, R3, R0 ;  /* 0x000000000364723e */ /* 0x000fe200000010ff */
[----:B------:R-:W-:Y:S01]  /*7df0*/  FFMA R5, R71, R72, R5 ;  /* 0x0000004847057223 */ /* 0x000fe20000000005 */
[----:B------:R-:W-:Y:S01]  /*7e00*/  LOP3.LUT R72, R80, 0xffff0000, RZ, 0xc0, !PT ;  /* 0xffff000050487812 */ /* 0x000fe200078ec0ff */
[C---:B------:R-:W-:Y:S01]  /*7e10*/  FMUL R11, R68.reuse, R11 ;  /* 0x0000000b440b7220 */ /* 0x040fe20000400000 */
[----:B------:R-:W-:Y:S01]  /*7e20*/  F2FP.BF16.F32.PACK_AB R101, R7, R6 ;  /* 0x000000060765723e */ /* 0x000fe200000010ff */
[C---:B------:R-:W-:Y:S01]  /*7e30*/  FMUL R8, R68.reuse, R12 ;  /* 0x0000000c44087220 */ /* 0x040fe20000400000 */
[----:B------:R-:W-:Y:S01]  /*7e40*/  F2FP.BF16.F32.PACK_AB R102, R5, R4 ;  /* 0x000000040566723e */ /* 0x000fe200000010ff */
[----:B------:R-:W-:Y:S01]  /*7e50*/  FFMA R10, R71, R73, R10 ;  /* 0x00000049470a7223 */ /* 0x000fe2000000000a */
[----:B------:R-:W-:Y:S01]  /*7e60*/  SHF.L.U32 R73, R81, 0x10, RZ ;  /* 0x0000001051497819 */ /* 0x000fe200000006ff */
[----:B------:R-:W-:Y:S01]  /*7e70*/  FMUL R9, R68, R13 ;  /* 0x0000000d44097220 */ /* 0x000fe20000400000 */
[C---:B------:R-:W-:Y:S01]  /*7e80*/  FFMA R11, R71.reuse, R74, R11 ;  /* 0x0000004a470b7223 */ /* 0x040fe2000000000b */
[----:B------:R-:W-:Y:S01]  /*7e90*/  LOP3.LUT R74, R82, 0xffff0000, RZ, 0xc0, !PT ;  /* 0xffff0000524a7812 */ /* 0x000fe200078ec0ff */
[----:B------:R-:W-:Y:S01]  /*7ea0*/  FMUL R14, R68, R14 ;  /* 0x0000000e440e7220 */ /* 0x000fe20000400000 */
[----:B------:R-:W-:Y:S01]  /*7eb0*/  FFMA R8, R71, R75, R8 ;  /* 0x0000004b47087223 */ /* 0x000fe20000000008 */
[----:B------:R-:W-:Y:S01]  /*7ec0*/  SHF.L.U32 R75, R83, 0x10, RZ ;  /* 0x00000010534b7819 */ /* 0x000fe200000006ff */
[----:B------:R-:W-:Y:S01]  /*7ed0*/  FFMA R9, R71, R72, R9 ;  /* 0x0000004847097223 */ /* 0x000fe20000000009 */
[----:B------:R-:W-:Y:S01]  /*7ee0*/  LOP3.LUT R72, R81, 0xffff0000, RZ, 0xc0, !PT ;  /* 0xffff000051487812 */ /* 0x000fe200078ec0ff */
[----:B------:R-:W-:Y:S01]  /*7ef0*/  FFMA R14, R71, R73, R14 ;  /* 0x00000049470e7223 */ /* 0x000fe2000000000e */
[----:B------:R-:W-:Y:S01]  /*7f00*/  SHF.L.U32 R73, R82, 0x10, RZ ;  /* 0x0000001052497819 */ /* 0x000fe200000006ff */
[C---:B------:R-:W-:Y:S01]  /*7f10*/  FMUL R15, R68.reuse, R15 ;  /* 0x0000000f440f7220 */ /* 0x040fe20000400000 */
[----:B------:R-:W-:Y:S01]  /*7f20*/  F2FP.BF16.F32.PACK_AB R103, R11, R10 ;  /* 0x0000000a0b67723e */ /* 0x000fe200000010ff */
[C---:B------:R-:W-:Y:S01]  /*7f30*/  FMUL R12, R68.reuse, R16 ;  /* 0x00000010440c7220 */ /* 0x040fe20000400000 */
[----:B------:R-:W-:Y:S01]  /*7f40*/  F2FP.BF16.F32.PACK_AB R108, R9, R8 ;  /* 0x00000008096c723e */ /* 0x000fe200000010ff */
[----:B------:R-:W-:Y:S01]  /*7f50*/  FMUL R13, R68, R17 ;  /* 0x00000011440d7220 */ /* 0x000fe20000400000 */
[C---:B------:R-:W-:Y:S01]  /*7f60*/  FFMA R15, R71.reuse, R72, R15 ;  /* 0x00000048470f7223 */ /* 0x040fe2000000000f */
[----:B------:R-:W-:Y:S01]  /*7f70*/  SHF.L.U32 R72, R88, 0x10, RZ ;  /* 0x0000001058487819 */ /* 0x000fe200000006ff */
[C---:B------:R-:W-:Y:S01]  /*7f80*/  FMUL R18, R68.reuse, R18 ;  /* 0x0000001244127220 */ /* 0x040fe20000400000 */
[----:B------:R-:W-:Y:S01]  /*7f90*/  FMUL R19, R68, R19 ;  /* 0x0000001344137220 */ /* 0x000fe20000400000 */
[----:B------:R-:W-:Y:S01]  /*7fa0*/  FFMA R12, R71, R73, R12 ;  /* 0x00000049470c7223 */ /* 0x000fe2000000000c */
[----:B------:R-:W-:Y:S01]  /*7fb0*/  SHF.L.U32 R73, R90, 0x10, RZ ;  /* 0x000000105a497819 */ /* 0x000fe200000006ff */
[----:B------:R-:W-:Y:S01]  /*7fc0*/  FMUL R16, R68, R20 ;  /* 0x0000001444107220 */ /* 0x000fe20000400000 */
[----:B------:R-:W-:Y:S01]  /*7fd0*/  F2FP.BF16.F32.PACK_AB R109, R15, R14 ;  /* 0x0000000e0f6d723e */ /* 0x000fe200000010ff */
[C---:B------:R-:W-:Y:S01]  /*7fe0*/  FFMA R13, R71.reuse, R74, R13 ;  /* 0x0000004a470d7223 */ /* 0x040fe2000000000d */
[----:B------:R-:W-:Y:S01]  /*7ff0*/  LOP3.LUT R74, R88, 0xffff0000, RZ, 0xc0, !PT ;  /* 0xffff0000584a7812 */ /* 0x000fe200078ec0ff */
        /* <DEDUP_REMOVED lines=8> */
[----:B------:R-:W-:Y:S01]  /*8080*/  FMUL R22, R68, R22 ;  /* 0x0000001644167220 */ /* 0x000fe20000400000 */
[----:B------:R-:W-:Y:S01]  /*8090*/  F2FP.BF16.F32.PACK_AB R111, R19, R18 ;  /* 0x00000012136f723e */ /* 0x000fe200000010ff */
[C---:B------:R-:W-:Y:S01]  /*80a0*/  FFMA R17, R71.reuse, R74, R17 ;  /* 0x0000004a47117223 */ /* 0x040fe20000000011 */
[----:B------:R-:W-:Y:S01]  /*80b0*/  LOP3.LUT R74, R90, 0xffff0000, RZ, 0xc0, !PT ;  /* 0xffff00005a4a7812 */ /* 0x000fe200078ec0ff */
[----:B------:R-:W-:Y:S01]  /*80c0*/  FFMA R22, R71, R72, R22 ;  /* 0x0000004847167223 */ /* 0x000fe20000000016 */
[----:B------:R-:W-:Y:S01]  /*80d0*/  LOP3.LUT R72, R89, 0xffff0000, RZ, 0xc0, !PT ;  /* 0xffff000059487812 */ /* 0x000fe200078ec0ff */
[C---:B------:R-:W-:Y:S01]  /*80e0*/  FMUL R23, R68.reuse, R23 ;  /* 0x0000001744177220 */ /* 0x040fe20000400000 */
[----:B------:R-:W-:Y:S01]  /*80f0*/  F2FP.BF16.F32.PACK_AB R116, R17, R16 ;  /* 0x000000101174723e */ /* 0x000fe200000010ff */
[C---:B------:R-:W-:Y:S01]  /*8100*/  FMUL R20, R68.reuse, R24 ;  /* 0x0000001844147220 */ /* 0x040fe20000400000 */
[----:B------:R-:W-:Y:S01]  /*8110*/  FMUL R21, R68, R25 ;  /* 0x0000001944157220 */ /* 0x000fe20000400000 */
[C---:B------:R-:W-:Y:S01]  /*8120*/  FFMA R23, R71.reuse, R72, R23 ;  /* 0x0000004847177223 */ /* 0x040fe20000000017 */
[----:B------:R-:W-:Y:S01]  /*8130*/  SHF.L.U32 R72, R96, 0x10, RZ ;  /* 0x0000001060487819 */ /* 0x000fe200000006ff */
[C---:B------:R-:W-:Y:S01]  /*8140*/  FMUL R26, R68.reuse, R26 ;  /* 0x0000001a441a7220 */ /* 0x040fe20000400000 */
[C---:B------:R-:W-:Y:S01]  /*8150*/  FMUL R27, R68.reuse, R27 ;  /* 0x0000001b441b7220 */ /* 0x040fe20000400000 */
        /* <DEDUP_REMOVED lines=9> */
[----:B------:R-:W-:Y:S01]  /*81f0*/  F2FP.BF16.F32.PACK_AB R118, R21, R20 ;  /* 0x000000141576723e */ /* 0x000fe200000010ff */
[----:B------:R-:W-:Y:S01]  /*8200*/  FFMA R24, R71, R72, R24 ;  /* 0x0000004847187223 */ /* 0x000fe20000000018 */
[----:B------:R-:W-:Y:S01]  /*8210*/  LOP3.LUT R72, R97, 0xffff0000, RZ, 0xc0, !PT ;  /* 0xffff000061487812 */ /* 0x000fe200078ec0ff */
[C---:B------:R-:W-:Y:S01]  /*8220*/  FMUL R25, R68.reuse, R29 ;  /* 0x0000001d44197220 */ /* 0x040fe20000400000 */
[----:B------:R-:W-:Y:S01]  /*8230*/  F2FP.BF16.F32.PACK_AB R119, R27, R26 ;  /* 0x0000001a1b77723e */ /* 0x000fe200000010ff */
[C---:B------:R-:W-:Y:S01]  /*8240*/  FMUL R30, R68.reuse, R30 ;  /* 0x0000001e441e7220 */ /* 0x040fe20000400000 */
[----:B------:R-:W-:Y:S01]  /*8250*/  LOP3.LUT R76, R131, 0xffff0000, RZ, 0xc0, !PT ;  /* 0xffff0000834c7812 */ /* 0x000fe200078ec0ff */
[----:B------:R-:W-:Y:S01]  /*8260*/  FMUL R31, R68, R31 ;  /* 0x0000001f441f7220 */ /* 0x000fe20000400000 */
[----:B------:R-:W-:Y:S01]  /*8270*/  FFMA R25, R71, R74, R25 ;  /* 0x0000004a47197223 */ /* 0x000fe20000000019 */
[----:B------:R-:W-:Y:S01]  /*8280*/  LOP3.LUT R74, R99, 0xffff0000, RZ, 0xc0, !PT ;  /* 0xffff0000634a7812 */ /* 0x000fe200078ec0ff */
[C---:B------:R-:W-:Y:S01]  /*8290*/  FFMA R30, R71.reuse, R73, R30 ;  /* 0x00000049471e7223 */ /* 0x040fe2000000001e */
[C---:B------:R-:W-:Y:S01]  /*82a0*/  SHF.L.U32 R73, R98.reuse, 0x10, RZ ;  /* 0x0000001062497819 */ /* 0x040fe200000006ff */
[C---:B------:R-:W-:Y:S01]  /*82b0*/  FFMA R31, R71.reuse, R72, R31 ;  /* 0x00000048471f7223 */ /* 0x040fe2000000001f */
[----:B------:R-:W-:Y:S01]  /*82c0*/  LOP3.LUT R72, R98, 0xffff0000, RZ, 0xc0, !PT ;  /* 0xffff000062487812 */ /* 0x000fe200078ec0ff */
[C---:B------:R-:W-:Y:S01]  /*82d0*/  FMUL R28, R68.reuse, R32 ;  /* 0x00000020441c7220 */ /* 0x040fe20000400000 */
[C---:B------:R-:W-:Y:S01]  /*82e0*/  FMUL R29, R68.reuse, R33 ;  /* 0x00000021441d7220 */ /* 0x040fe20000400000 */
[C---:B------:R-:W-:Y:S01]  /*82f0*/  FMUL R34, R68.reuse, R34 ;  /* 0x0000002244227220 */ /* 0x040fe20000400000 */
[----:B------:R-:W-:Y:S01]  /*8300*/  FMUL R35, R68, R35 ;  /* 0x0000002344237220 */ /* 0x000fe20000400000 */
[----:B------:R-:W-:Y:S01]  /*8310*/  FFMA R28, R71, R73, R28 ;  /* 0x00000049471c7223 */ /* 0x000fe2000000001c */
[----:B------:R-:W-:Y:S01]  /*8320*/  SHF.L.U32 R73, R105, 0x10, RZ ;  /* 0x0000001069497819 */ /* 0x000fe200000006ff */
[C---:B------:R-:W-:Y:S01]  /*8330*/  FFMA R29, R71.reuse, R72, R29 ;  /* 0x00000048471d7223 */ /* 0x040fe2000000001d */
[C---:B------:R-:W-:Y:S01]  /*8340*/  SHF.L.U32 R72, R104.reuse, 0x10, RZ ;  /* 0x0000001068487819 */ /* 0x040fe200000006ff */
[----:B------:R-:W-:Y:S01]  /*8350*/  FFMA R34, R71, R75, R34 ;  /* 0x0000004b47227223 */ /* 0x000fe20000000022 */
[----:B------:R-:W-:Y:S01]  /*8360*/  SHF.L.U32 R75, R107, 0x10, RZ ;  /* 0x000000106b4b7819 */ /* 0x000fe200000006ff */
[C---:B------:R-:W-:Y:S01]  /*8370*/  FFMA R35, R71.reuse, R74, R35 ;  /* 0x0000004a47237223 */ /* 0x040fe20000000023 */
[----:B------:R-:W-:Y:S01]  /*8380*/  LOP3.LUT R74, R104, 0xffff0000, RZ, 0xc0, !PT ;  /* 0xffff0000684a7812 */ /* 0x000fe200078ec0ff */
[C---:B------:R-:W-:Y:S01]  /*8390*/  FMUL R32, R68.reuse, R36 ;  /* 0x0000002444207220 */ /* 0x040fe20000400000 */
[C---:B------:R-:W-:Y:S01]  /*83a0*/  FMUL R33, R68.reuse, R37 ;  /* 0x0000002544217220 */ /* 0x040fe20000400000 */
[----:B------:R-:W-:Y:S01]  /*83b0*/  FMUL R38, R68, R38 ;  /* 0x0000002644267220 */ /* 0x000fe20000400000 */
[----:B------:R1:W-:Y:S01]  /*83c0*/  STS.128 [R164+UR44+0x400], R100 ;  /* 0x00040064a4007988 */ /* 0x0003e20008000c2c */
[----:B------:R-:W-:Y:S01]  /*83d0*/  FFMA R32, R71, R72, R32 ;  /* 0x0000004847207223 */ /* 0x000fe20000000020 */
[----:B------:R-:W-:Y:S01]  /*83e0*/  LOP3.LUT R72, R105, 0xffff0000, RZ, 0xc0, !PT ;  /* 0xffff000069487812 */ /* 0x000fe200078ec0ff */
[C---:B------:R-:W-:Y:S01]  /*83f0*/  FFMA R33, R71.reuse, R74, R33 ;  /* 0x0000004a47217223 */ /* 0x040fe20000000021 */
[----:B------:R-:W-:Y:S01]  /*8400*/  LOP3.LUT R74, R106, 0xffff0000, RZ, 0xc0, !PT ;  /* 0xffff00006a4a7812 */ /* 0x000fe200078ec0ff */
[----:B------:R-:W-:Y:S01]  /*8410*/  FMUL R39, R68, R39 ;  /* 0x0000002744277220 */ /* 0x000fe20000400000 */
[C---:B------:R-:W-:Y:S01]  /*8420*/  FFMA R38, R71.reuse, R73, R38 ;  /* 0x0000004947267223 */ /* 0x040fe20000000026 */
[----:B------:R-:W-:Y:S01]  /*8430*/  SHF.L.U32 R73, R106, 0x10, RZ ;  /* 0x000000106a497819 */ /* 0x000fe200000006ff */
[C---:B------:R-:W-:Y:S01]  /*8440*/  FMUL R36, R68.reuse, R40 ;  /* 0x0000002844247220 */ /* 0x040fe20000400000 */
[----:B------:R-:W-:Y:S01]  /*8450*/  FFMA R39, R71, R72, R39 ;  /* 0x0000004847277223 */ /* 0x000fe20000000027 */
[----:B------:R-:W-:Y:S01]  /*8460*/  LOP3.LUT R72, R107, 0xffff0000, RZ, 0xc0, !PT ;  /* 0xffff00006b487812 */ /* 0x000fe200078ec0ff */
[C---:B------:R-:W-:Y:S01]  /*8470*/  FMUL R37, R68.reuse, R41 ;  /* 0x0000002944257220 */ /* 0x040fe20000400000 */
[C---:B------:R-:W-:Y:S01]  /*8480*/  FMUL R42, R68.reuse, R42 ;  /* 0x0000002a442a7220 */ /* 0x040fe20000400000 */
[----:B------:R-:W-:Y:S01]  /*8490*/  FMUL R43, R68, R43 ;  /* 0x0000002b442b7220 */ /* 0x000fe20000400000 */
[C---:B------:R-:W-:Y:S01]  /*84a0*/  FFMA R36, R71.reuse, R73, R36 ;  /* 0x0000004947247223 */ /* 0x040fe20000000024 */
[C---:B------:R-:W-:Y:S01]  /*84b0*/  SHF.L.U32 R73, R112.reuse, 0x10, RZ ;  /* 0x0000001070497819 */ /* 0x040fe200000006ff */
[----:B------:R3:W-:Y:S01]  /*84c0*/  STS.128 [R163+0x400], R108 ;  /* 0x0004006ca3007388 */ /* 0x0007e20000000c00 */
[----:B------:R-:W-:Y:S01]  /*84d0*/  FFMA R37, R71, R74, R37 ;  /* 0x0000004a47257223 */ /* 0x000fe20000000025 */
[----:B------:R-:W-:Y:S01]  /*84e0*/  LOP3.LUT R74, R113, 0xffff0000, RZ, 0xc0, !PT ;  /* 0xffff0000714a7812 */ /* 0x000fe200078ec0ff */
[----:B------:R-:W-:Y:S01]  /*84f0*/  FFMA R42, R71, R75, R42 ;  /* 0x0000004b472a7223 */ /* 0x000fe2000000002a */
[----:B------:R-:W-:Y:S01]  /*8500*/  SHF.L.U32 R75, R113, 0x10, RZ ;  /* 0x00000010714b7819 */ /* 0x000fe200000006ff */
        /* <DEDUP_REMOVED lines=8> */
[----:B------:R4:W-:Y:S01]  /*8590*/  STS.128 [R162+0x400], R116 ;  /* 0x00040074a2007388 */ /* 0x0009e20000000c00 */
[C---:B------:R-:W-:Y:S01]  /*85a0*/  FFMA R41, R71.reuse, R72, R41 ;  /* 0x0000004847297223 */ /* 0x040fe20000000029 */
[C---:B------:R-:W-:Y:S01]  /*85b0*/  SHF.L.U32 R72, R114.reuse, 0x10, RZ ;  /* 0x0000001072487819 */ /* 0x040fe200000006ff */
[----:B------:R-:W-:Y:S01]  /*85c0*/  FFMA R46, R71, R75, R46 ;  /* 0x0000004b472e7223 */ /* 0x000fe2000000002e */
[----:B------:R-:W-:Y:S01]  /*85d0*/  SHF.L.U32 R75, R121, 0x10, RZ ;  /* 0x00000010794b7819 */ /* 0x000fe200000006ff */
[----:B------:R-:W-:Y:S01]  /*85e0*/  FFMA R47, R71, R74, R47 ;  /* 0x0000004a472f7223 */ /* 0x000fe2000000002f */
[----:B------:R-:W-:Y:S01]  /*85f0*/  LOP3.LUT R74, R114, 0xffff0000, RZ, 0xc0, !PT ;  /* 0xffff0000724a7812 */ /* 0x000fe200078ec0ff */
[C---:B------:R-:W-:Y:S01]  /*8600*/  FMUL R44, R68.reuse, R48 ;  /* 0x00000030442c7220 */ /* 0x040fe20000400000 */
[----:B-1----:R-:W-:Y:S01]  /*8610*/  F2FP.BF16.F32.PACK_AB R100, R25, R24 ;  /* 0x000000181964723e */ /* 0x002fe200000010ff */
[C---:B------:R-:W-:Y:S01]  /*8620*/  FMUL R45, R68.reuse, R49 ;  /* 0x00000031442d7220 */ /* 0x040fe20000400000 */
[----:B------:R-:W-:Y:S01]  /*8630*/  F2FP.BF16.F32.PACK_AB R101, R31, R30 ;  /* 0x0000001e1f65723e */ /* 0x000fe200000010ff */
[----:B------:R-:W-:Y:S01]  /*8640*/  FMUL R50, R68, R50 ;  /* 0x0000003244327220 */ /* 0x000fe20000400000 */
[----:B------:R-:W-:Y:S01]  /*8650*/  F2FP.BF16.F32.PACK_AB R102, R29, R28 ;  /* 0x0000001c1d66723e */ /* 0x000fe200000010ff */
[----:B------:R-:W-:Y:S01]  /*8660*/  FFMA R44, R71, R72, R44 ;  /* 0x00000048472c7223 */ /* 0x000fe2000000002c */
[----:B------:R-:W-:Y:S01]  /*8670*/  LOP3.LUT R72, R115, 0xffff0000, RZ, 0xc0, !PT ;  /* 0xffff000073487812 */ /* 0x000fe200078ec0ff */
[----:B------:R-:W-:Y:S01]  /*8680*/  FFMA R45, R71, R74, R45 ;  /* 0x0000004a472d7223 */ /* 0x000fe2000000002d */
[----:B------:R-:W-:Y:S01]  /*8690*/  LOP3.LUT R74, R120, 0xffff0000, RZ, 0xc0, !PT ;  /* 0xffff0000784a7812 */ /* 0x000fe200078ec0ff */
[----:B------:R-:W-:Y:S01]  /*86a0*/  FMUL R51, R68, R51 ;  /* 0x0000003344337220 */ /* 0x000fe20000400000 */
[----:B------:R-:W-:Y:S01]  /*86b0*/  F2FP.BF16.F32.PACK_AB R103, R35, R34 ;  /* 0x000000222367723e */ /* 0x000fe200000010ff */
[----:B------:R-:W-:Y:S01]  /*86c0*/  FFMA R50, R71, R73, R50 ;  /* 0x0000004947327223 */ /* 0x000fe20000000032 */
[----:B------:R-:W-:Y:S01]  /*86d0*/  SHF.L.U32 R73, R120, 0x10, RZ ;  /* 0x0000001078497819 */ /* 0x000fe200000006ff */
[C---:B------:R-:W-:Y:S01]  /*86e0*/  FMUL R48, R68.reuse, R52 ;  /* 0x0000003444307220 */ /* 0x040fe20000400000 */
[----:B---3--:R-:W-:Y:S01]  /*86f0*/  F2FP.BF16.F32.PACK_AB R108, R33, R32 ;  /* 0x00000020216c723e */ /* 0x008fe200000010ff */
[----:B------:R-:W-:Y:S01]  /*8700*/  FFMA R51, R71, R72, R51 ;  /* 0x0000004847337223 */ /* 0x000fe20000000033 */
[----:B------:R-:W-:Y:S01]  /*8710*/  LOP3.LUT R72, R121, 0xffff0000, RZ, 0xc0, !PT ;  /* 0xffff000079487812 */ /* 0x000fe200078ec0ff */
[----:B------:R1:W-:Y:S01]  /*8720*/  STS.128 [R161+0x400], R100 ;  /* 0x00040064a1007388 */ /* 0x0003e20000000c00 */
[----:B------:R-:W-:Y:S01]  /*8730*/  F2FP.BF16.F32.PACK_AB R109, R39, R38 ;  /* 0x00000026276d723e */ /* 0x000fe200000010ff */
[C---:B------:R-:W-:Y:S01]  /*8740*/  FMUL R49, R68.reuse, R53 ;  /* 0x0000003544317220 */ /* 0x040fe20000400000 */
[----:B------:R-:W-:Y:S01]  /*8750*/  F2FP.BF16.F32.PACK_AB R110, R37, R36 ;  /* 0x00000024256e723e */ /* 0x000fe200000010ff */
[C---:B------:R-:W-:Y:S01]  /*8760*/  FMUL R54, R68.reuse, R54 ;  /* 0x0000003644367220 */ /* 0x040fe20000400000 */
[----:B------:R-:W-:Y:S01]  /*8770*/  F2FP.BF16.F32.PACK_AB R111, R43, R42 ;  /* 0x0000002a2b6f723e */ /* 0x000fe200000010ff */
[----:B------:R-:W-:Y:S01]  /*8780*/  FMUL R55, R68, R55 ;  /* 0x0000003744377220 */ /* 0x000fe20000400000 */
[----:B----4-:R-:W-:Y:S01]  /*8790*/  F2FP.BF16.F32.PACK_AB R116, R41, R40 ;  /* 0x000000282974723e */ /* 0x010fe200000010ff */
[C---:B------:R-:W-:Y:S01]  /*87a0*/  FFMA R48, R71.reuse, R73, R48 ;  /* 0x0000004947307223 */ /* 0x040fe20000000030 */
[C---:B------:R-:W-:Y:S01]  /*87b0*/  FFMA R49, R71.reuse, R74, R49 ;  /* 0x0000004a47317223 */ /* 0x040fe20000000031 */
[----:B------:R1:W-:Y:S01]  /*87c0*/  STS.128 [R147+0x400], R108 ;  /* 0x0004006c93007388 */ /* 0x0003e20000000c00 */
[C---:B------:R-:W-:Y:S01]  /*87d0*/  SHF.L.U32 R73, R122.reuse, 0x10, RZ ;  /* 0x000000107a497819 */ /* 0x040fe200000006ff */
[----:B------:R-:W-:Y:S01]  /*87e0*/  FFMA R54, R71, R75, R54 ;  /* 0x0000004b47367223 */ /* 0x000fe20000000036 */
[----:B------:R-:W-:Y:S01]  /*87f0*/  SHF.L.U32 R75, R123, 0x10, RZ ;  /* 0x000000107b4b7819 */ /* 0x000fe200000006ff */
[----:B------:R-:W-:Y:S01]  /*8800*/  FFMA R55, R71, R72, R55 ;  /* 0x0000004847377223 */ /* 0x000fe20000000037 */
[----:B------:R-:W-:Y:S01]  /*8810*/  LOP3.LUT R72, R122, 0xffff0000, RZ, 0xc0, !PT ;  /* 0xffff00007a487812 */ /* 0x000fe200078ec0ff */
[C---:B------:R-:W-:Y:S01]  /*8820*/  FMUL R52, R68.reuse, R56 ;  /* 0x0000003844347220 */ /* 0x040fe20000400000 */
[----:B------:R-:W-:Y:S01]  /*8830*/  LOP3.LUT R74, R123, 0xffff0000, RZ, 0xc0, !PT ;  /* 0xffff00007b4a7812 */ /* 0x000fe200078ec0ff */
[C---:B------:R-:W-:Y:S01]  /*8840*/  FMUL R53, R68.reuse, R57 ;  /* 0x0000003944357220 */ /* 0x040fe20000400000 */
[C---:B------:R-:W-:Y:S01]  /*8850*/  FMUL R58, R68.reuse, R58 ;  /* 0x0000003a443a7220 */ /* 0x040fe20000400000 */
[----:B------:R-:W-:Y:S01]  /*8860*/  FMUL R59, R68, R59 ;  /* 0x0000003b443b7220 */ /* 0x000fe20000400000 */
[C---:B------:R-:W-:Y:S01]  /*8870*/  FFMA R52, R71.reuse, R73, R52 ;  /* 0x0000004947347223 */ /* 0x040fe20000000034 */
[C---:B------:R-:W-:Y:S01]  /*8880*/  FFMA R53, R71.reuse, R72, R53 ;  /* 0x0000004847357223 */ /* 0x040fe20000000035 */
[C---:B------:R-:W-:Y:S01]  /*8890*/  FFMA R58, R71.reuse, R75, R58 ;  /* 0x0000004b473a7223 */ /* 0x040fe2000000003a */
[----:B------:R-:W-:Y:S01]  /*88a0*/  FFMA R59, R71, R74, R59 ;  /* 0x0000004a473b7223 */ /* 0x000fe2000000003b */
[----:B------:R-:W-:Y:S01]  /*88b0*/  SHF.L.U32 R72, R128, 0x10, RZ ;  /* 0x0000001080487819 */ /* 0x000fe200000006ff */
[----:B------:R-:W-:Y:S01]  /*88c0*/  FMUL R56, R68, R60 ;  /* 0x0000003c44387220 */ /* 0x000fe20000400000 */
[----:B------:R-:W-:Y:S01]  /*88d0*/  LOP3.LUT R74, R128, 0xffff0000, RZ, 0xc0, !PT ;  /* 0xffff0000804a7812 */ /* 0x000fe200078ec0ff */
[C---:B------:R-:W-:Y:S01]  /*88e0*/  FMUL R57, R68.reuse, R61 ;  /* 0x0000003d44397220 */ /* 0x040fe20000400000 */
[----:B------:R-:W-:Y:S01]  /*88f0*/  SHF.L.U32 R73, R129, 0x10, RZ ;  /* 0x0000001081497819 */ /* 0x000fe200000006ff */
[C---:B------:R-:W-:Y:S01]  /*8900*/  FMUL R62, R68.reuse, R62 ;  /* 0x0000003e443e7220 */ /* 0x040fe20000400000 */
[----:B------:R-:W-:Y:S01]  /*8910*/  F2FP.BF16.F32.PACK_AB R117, R47, R46 ;  /* 0x0000002e2f75723e */ /* 0x000fe200000010ff */
[----:B------:R-:W-:Y:S01]  /*8920*/  FFMA R56, R71, R72, R56 ;  /* 0x0000004847387223 */ /* 0x000fe20000000038 */
[----:B------:R-:W-:Y:S01]  /*8930*/  F2FP.BF16.F32.PACK_AB R118, R45, R44 ;  /* 0x0000002c2d76723e */ /* 0x000fe200000010ff */
[----:B------:R-:W-:Y:S01]  /*8940*/  FFMA R57, R71, R74, R57 ;  /* 0x0000004a47397223 */ /* 0x000fe20000000039 */
[----:B------:R-:W-:Y:S01]  /*8950*/  F2FP.BF16.F32.PACK_AB R119, R51, R50 ;  /* 0x000000323377723e */ /* 0x000fe200000010ff */
[----:B------:R-:W-:Y:S01]  /*8960*/  FFMA R62, R71, R73, R62 ;  /* 0x00000049473e7223 */ /* 0x000fe2000000003e */
[----:B------:R-:W-:Y:S01]  /*8970*/  LOP3.LUT R72, R129, 0xffff0000, RZ, 0xc0, !PT ;  /* 0xffff000081487812 */ /* 0x000fe200078ec0ff */
[----:B------:R-:W-:Y:S01]  /*8980*/  FMUL R63, R68, R63 ;  /* 0x0000003f443f7220 */ /* 0x000fe20000400000 */
[----:B------:R-:W-:Y:S01]  /*8990*/  SHF.L.U32 R73, R130, 0x10, RZ ;  /* 0x0000001082497819 */ /* 0x000fe200000006ff */
[----:B------:R1:W-:Y:S01]  /*89a0*/  STS.128 [R160+0x400], R116 ;  /* 0x00040074a0007388 */ /* 0x0003e20000000c00 */
[----:B------:R-:W-:Y:S01]  /*89b0*/  FMUL R60, R68, R64 ;  /* 0x00000040443c7220 */ /* 0x000fe20000400000 */
[----:B------:R-:W-:Y:S01]  /*89c0*/  LOP3.LUT R74, R130, 0xffff0000, RZ, 0xc0, !PT ;  /* 0xffff0000824a7812 */ /* 0x000fe200078ec0ff */
[C---:B------:R-:W-:Y:S01]  /*89d0*/  FMUL R61, R68.reuse, R65 ;  /* 0x00000041443d7220 */ /* 0x040fe20000400000 */
[----:B------:R-:W-:Y:S01]  /*89e0*/  SHF.L.U32 R75, R131, 0x10, RZ ;  /* 0x00000010834b7819 */ /* 0x000fe200000006ff */
[C---:B------:R-:W-:Y:S01]  /*89f0*/  FMUL R66, R68.reuse, R66 ;  /* 0x0000004244427220 */ /* 0x040fe20000400000 */
[----:B------:R-:W-:Y:S01]  /*8a00*/  FFMA R63, R71, R72, R63 ;  /* 0x00000048473f7223 */ /* 0x000fe2000000003f */
[----:B------:R-:W-:Y:S01]  /*8a10*/  FMUL R67, R68, R67 ;  /* 0x0000004344437220 */ /* 0x000fe20000400000 */
[----:B------:R-:W-:Y:S01]  /*8a20*/  F2FP.BF16.F32.PACK_AB R124, R49, R48 ;  /* 0x00000030317c723e */ /* 0x000fe200000010ff */
[----:B------:R-:W-:Y:S01]  /*8a30*/  FFMA R60, R71, R73, R60 ;  /* 0x00000049473c7223 */ /* 0x000fe2000000003c */
[----:B------:R-:W-:Y:S01]  /*8a40*/  F2FP.BF16.F32.PACK_AB R125, R55, R54 ;  /* 0x00000036377d723e */ /* 0x000fe200000010ff */
[----:B------:R-:W-:Y:S01]  /*8a50*/  FFMA R61, R71, R74, R61 ;  /* 0x0000004a473d7223 */ /* 0x000fe2000000003d */
[----:B------:R-:W-:Y:S01]  /*8a60*/  F2FP.BF16.F32.PACK_AB R126, R53, R52 ;  /* 0x00000034357e723e */ /* 0x000fe200000010ff */
[----:B------:R-:W-:Y:S01]  /*8a70*/  FFMA R66, R71, R75, R66 ;  /* 0x0000004b47427223 */ /* 0x000fe20000000042 */
[----:B------:R-:W-:Y:S01]  /*8a80*/  F2FP.BF16.F32.PACK_AB R127, R59, R58 ;  /* 0x0000003a3b7f723e */ /* 0x000fe200000010ff */
[----:B------:R-:W-:Y:S01]  /*8a90*/  FFMA R67, R71, R76, R67 ;  /* 0x0000004c47437223 */ /* 0x000fe20000000043 */
[----:B------:R-:W-:Y:S02]  /*8aa0*/  F2FP.BF16.F32.PACK_AB R56, R57, R56 ;  /* 0x000000383938723e */ /* 0x000fe400000010ff */
[----:B------:R-:W-:Y:S01]  /*8ab0*/  F2FP.BF16.F32.PACK_AB R57, R63, R62 ;  /* 0x0000003e3f39723e */ /* 0x000fe200000010ff */
[----:B------:R1:W-:Y:S01]  /*8ac0*/  STS.128 [R159+0x400], R124 ;  /* 0x0004007c9f007388 */ /* 0x0003e20000000c00 */
[----:B------:R-:W-:Y:S02]  /*8ad0*/  F2FP.BF16.F32.PACK_AB R58, R61, R60 ;  /* 0x0000003c3d3a723e */ /* 0x000fe400000010ff */
[----:B------:R-:W-:Y:S05]  /*8ae0*/  F2FP.BF16.F32.PACK_AB R59, R67, R66 ;  /* 0x00000042433b723e */ /* 0x000fea00000010ff */
[----:B------:R1:W-:Y:S01]  /*8af0*/  STS.128 [R158+0x400], R56 ;  /* 0x000400389e007388 */ /* 0x0003e20000000c00 */
[----:B------:R-:W-:Y:S01]  /*8b00*/  @!PT LDS RZ, [RZ] ;  /* 0x00000000fffff984 */ /* 0x000fe20000000800 */
[----:B------:R-:W-:Y:S01]  /*8b10*/  @!PT LDS RZ, [RZ] ;  /* 0x00000000fffff984 */ /* 0x000fe20000000800 */
[----:B------:R-:W-:Y:S01]  /*8b20*/  @!PT LDS RZ, [RZ] ;  /* 0x00000000fffff984 */ /* 0x000fe20000000800 */
[----:B------:R-:W-:Y:S01]  /*8b30*/  @!PT LDS RZ, [RZ] ;  /* 0x00000000fffff984 */ /* 0x000fe20000000800 */
[----:B------:R3:W-:Y:S07]  /*8b40*/  MEMBAR.ALL.CTA ;  /* 0x0000000000007992 */ /* 0x0007ee0000008000 */
[----:B---3--:R-:W3:Y:S02]  /*8b50*/  FENCE.VIEW.ASYNC.S ;  /* 0x00000000000073c6 */ /* 0x008ee40000000000 */
[----:B---3--:R-:W-:Y:S06]  /*8b60*/  BAR.SYNC.DEFER_BLOCKING 0x1, 0x80 ;  /* 0x0042000000007b1d */ /* 0x008fec0000010000 */
[----:B------:R-:W-:Y:S05]  /*8b70*/  @P0 BRA `(.L_x_116) ;  /* 0x0000000000300947 */ /* 0x000fea0003800000 */
[----:B------:R-:W3:Y:S01]  /*8b80*/  LDCU.64 UR6, c[0x0][0x348] ;  /* 0x00006900ff0677ac */ /* 0x000ee20008000a00 */
[----:B------:R-:W-:Y:S01]  /*8b90*/  R2UR UR5, R70 ;  /* 0x00000000460572ca */ /* 0x000fe200000e0000 */
[----:B------:R-:W-:Y:S01]  /*8ba0*/  UIADD3 UR4, UPT, UPT, UR44, 0x400, URZ ;  /* 0x000004002c047890 */ /* 0x000fe2000fffe0ff */
[----:B------:R-:W-:Y:S05]  /*8bb0*/  UMOV UR51, UR52 ;  /* 0x0000003400337c82 */ /* 0x000fea0008000000 */
[----:B------:R-:W-:Y:S06]  /*8bc0*/  IMAD.U32 R144, RZ, RZ, UR4 ;  /* 0x00000004ff907e24 */ /* 0x000fec000f8e00ff */
[----:B------:R-:W-:Y:S01]  /*8bd0*/  UIADD3 UR49, UPT, UPT, UR53, UR5, URZ ;  /* 0x0000000535317290 */ /* 0x000fe2000fffe0ff */
[----:B------:R-:W-:Y:S01]  /*8be0*/  R2UR UR48, R144 ;  /* 0x00000000903072ca */ /* 0x000fe200000e0000 */
[----:B---3--:R-:W-:Y:S04]  /*8bf0*/  UIADD3 UR4, UP0, UPT, UR6, 0xa80, URZ ;  /* 0x00000a8006047890 */ /* 0x008fe8000ff1e0ff */
[----:B------:R-:W-:Y:S09]  /*8c00*/  UIADD3.X UR5, UPT, UPT, URZ, UR7, URZ, UP0, !UPT ;  /* 0x00000007ff057290 */ /* 0x000ff200087fe4ff */
[----:B------:R3:W-:Y:S01]  /*8c10*/  UTMASTG.3D [UR48], [UR4] ;  /* 0x00000030040073b5 */ /* 0x0007e20008010000 */
[----:B------:R0:W-:Y:S01]  /*8c20*/  UTMACMDFLUSH ;  /* 0x00000000000079b7 */ /* 0x0001e20000000000 */
[----:B---3--:R-:W-:Y:S04]  /*8c30*/  DEPBAR.LE SB0, 0x1 ;  /* 0x000080400000791a */ /* 0x008fe80000000000 */
.L_x_116:
[----:B------:R-:W-:Y:S05]  /*8c40*/  BSYNC.RECONVERGENT B0 ;  /* 0x0000000000007941 */ /* 0x000fea0003800200 */
.L_x_115:
[----:B------:R-:W-:Y:S01]  /*8c50*/  BAR.SYNC.DEFER_BLOCKING 0x1, 0x80 ;  /* 0x0042000000007b1d */ /* 0x000fe20000010000 */
[----:B------:R-:W-:Y:S01]  /*8c60*/  ISETP.NE.AND P1, PT, R157, RZ, PT ;  /* 0x000000ff9d00720c */ /* 0x000fe20003f25270 */
[----:B------:R-:W-:Y:S01]  /*8c70*/  UISETP.NE.AND UP0, UPT, UR54, URZ, UPT ;  /* 0x000000ff3600728c */ /* 0x000fe2000bf05270 */
[----:B------:R-:W-:Y:S11]  /*8c80*/  LEA R3, R77, UR44, 0x3 ;  /* 0x0000002c4d037c11 */ /* 0x000ff6000f8e18ff */
[----:B------:R-:W-:Y:S01]  /*8c90*/  @P1 SHF.L.U32 R6, R149, 0x1f, RZ ;  /* 0x0000001f95061819 */ /* 0x000fe200000006ff */
[----:B------:R-:W-:Y:S06]  /*8ca0*/  BRA.U !UP0, `(.L_x_117) ;  /* 0x0000000108247547 */ /* 0x000fec000b800000 */
[----:B------:R-:W3:Y:S01]  /*8cb0*/  S2R R0, SR_CgaCtaId ;  /* 0x0000000000007919 */ /* 0x000ee20000008800 */
[----:B------:R-:W-:Y:S01]  /*8cc0*/  IMAD.U32 R4, RZ, RZ, UR47 ;  /* 0x0000002fff047e24 */ /* 0x000fe2000f8e00ff */
[----:B------:R-:W-:Y:S04]  /*8cd0*/  UIADD3 UR4, UPT, UPT, UR47, 0x1, URZ ;  /* 0x000000012f047890 */ /* 0x000fe8000fffe0ff */
[----:B------:R-:W-:Y:S01]  /*8ce0*/  @P1 LEA R4, R4, UR44, 0x3 ;  /* 0x0000002c04041c11 */ /* 0x000fe2000f8e18ff */
[----:B------:R-:W-:Y:S04]  /*8cf0*/  UISETP.NE.AND UP0, UPT, UR4, 0x4, UPT ;  /* 0x000000040400788c */ /* 0x000fe8000bf05270 */
[----:B------:R-:W-:Y:S01]  /*8d00*/  @P1 VIADD R5, R4, 0x40 ;  /* 0x0000004004051836 */ /* 0x000fe20000000000 */
[----:B------:R-:W-:Y:S04]  /*8d10*/  USEL UR47, UR4, URZ, UP0 ;  /* 0x000000ff042f7287 */ /* 0x000fe80008000000 */
[----:B---3--:R-:W-:Y:S04]  /*8d20*/  @P1 PRMT R0, R0, 0x654, R5 ;  /* 0x0000065400001816 */ /* 0x008fe80000000005 */
[----:B------:R3:W-:Y:S04]  /*8d30*/  @P1 SYNCS.ARRIVE.TRANS64.RED.A1T0 RZ, [R0+URZ], RZ ;  /* 0x000000ff00ff19a7 */ /* 0x0007e800081004ff */
.L_x_117:
[----:B------:R-:W4:Y:S01]  /*8d40*/  @P1 SYNCS.PHASECHK.TRANS64.TRYWAIT P0, [R3+URZ+0x20], R6 ;  /* 0x00002006030015a7 */ /* 0x000f2200080011ff */
[----:B------:R-:W-:Y:S01]  /*8d50*/  UISETP.NE.AND UP0, UPT, UR38, URZ, UPT ;  /* 0x000000ff2600728c */ /* 0x000fe2000bf05270 */
[----:B------:R-:W-:Y:S01]  /*8d60*/  BSSY B1, `(.L_x_118) ;  /* 0x0000021000017945 */ /* 0x000fe20003800000 */
[----:B------:R-:W-:Y:S02]  /*8d70*/  UMOV UR4, 0x80 ;  /* 0x0000008000047882 */ /* 0x000fe40000000000 */
[----:B------:R-:W-:Y:S01]  /*8d80*/  USEL UR39, UR4, 0x40, !UP0 ;  /* 0x0000004004277887 */ /* 0x000fe2000c000000 */
[----:B----4-:R-:W-:Y:S01]  /*8d90*/  @P1 SEL R79, RZ, 0x1, !P0 ;  /* 0x00000001ff4f1807 */ /* 0x010fe20004000000 */
[----:B------:R-:W-:Y:S10]  /*8da0*/  @!P1 BRA `(.L_x_119) ;  /* 0x0000000000709947 */ /* 0x000ff40003800000 */
[----:B------:R-:W-:Y:S01]  /*8db0*/  ISETP.NE.AND P1, PT, R93, RZ, PT ;  /* 0x000000ff5d00720c */ /* 0x000fe20003f25270 */
[----:B------:R-:W-:Y:S01]  /*8dc0*/  BSSY B0, `(.L_x_120) ;  /* 0x000000b000007945 */ /* 0x000fe20003800000 */
[----:B------:R-:W-:Y:S11]  /*8dd0*/  ISETP.NE.AND P0, PT, R79, RZ, PT ;  /* 0x000000ff4f00720c */ /* 0x000ff60003f05270 */
[----:B------:R-:W-:Y:S05]  /*8de0*/  @P1 IMAD R6, R77, 0x4000, R164 ;  /* 0x000040004d061824 */ /* 0x000fea00078e02a4 */
[----:B------:R-:W-:Y:S04]  /*8df0*/  @P1 IADD3 R9, PT, PT, R6, UR44, RZ ;  /* 0x0000002c06091c10 */ /* 0x000fe8000fffe0ff */
[----:B------:R-:W-:Y:S01]  /*8e00*/  @P1 IADD3 R7, PT, PT, R92, R9, RZ ;  /* 0x000000095c071210 */ /* 0x000fe20007ffe0ff */
[--C-:B------:R-:W-:Y:S02]  /*8e10*/  @P1 IMAD.IADD R5, R78, 0x1, R9.reuse ;  /* 0x000000014e051824 */ /* 0x100fe400078e0209 */
[----:B------:R-:W-:Y:S01]  /*8e20*/  @P1 IMAD.IADD R4, R94, 0x1, R9 ;  /* 0x000000015e041824 */ /* 0x000fe200078e0209 */
[----:B------:R-:W-:Y:S06]  /*8e30*/  @P0 BRA `(.L_x_121) ;  /* 0x00000000000c0947 */ /* 0x000fec0003800000 */
[----:B---3--:R-:W-:Y:S04]  /*8e40*/  SHF.L.U32 R0, R149, 0x1f, RZ ;  /* 0x0000001f95007819 */ /* 0x008fe800000006ff */
[----:B------:R-:W3:Y:S02]  /*8e50*/  SYNCS.PHASECHK.TRANS64.TRYWAIT P0, [R3+URZ+0x20], R0 ;  /* 0x00002000030075a7 */ /* 0x000ee400080011ff */
[----:B---3--:R-:W-:Y:S05]  /*8e60*/  @!P0 BRA `(.L_x_122) ;  /* 0x0000004800588947 */ /* 0x008fea0003800000 */
.L_x_121:
[----:B------:R-:W-:Y:S05]  /*8e70*/  BSYNC B0 ;  /* 0x0000000000007941 */ /* 0x000fea0003800000 */
.L_x_120:
[----:B------:R-:W-:Y:S01]  /*8e80*/  ISETP.NE.AND P0, PT, R93, RZ, PT ;  /* 0x000000ff5d00720c */ /* 0x000fe20003f05270 */
[----:B------:R-:W-:Y:S11]  /*8e90*/  VIADD R77, R77, 0x1 ;  /* 0x000000014d4d7836 */ /* 0x000ff60000000000 */
[----:B------:R-:W-:Y:S01]  /*8ea0*/  @!UPT UIADD3 URZ, UPT, UPT, URZ, URZ, URZ ;  /* 0x000000fffffff290 */ /* 0x000fe2000fffe0ff */
[----:B------:R4:W1:Y:S01]  /*8eb0*/  @P0 LDS.128 R84, [R6+UR44+0x400] ;  /* 0x0004002c06540984 */ /* 0x0008620008000c00 */
[--C-:B---3--:R-:W-:Y:S01]  /*8ec0*/  @P0 IMAD.IADD R3, R92, 0x1, R5.reuse ;  /* 0x000000015c030824 */ /* 0x108fe200078e0205 */
[C---:B------:R-:W-:Y:S01]  /*8ed0*/  @P0 IADD3 R0, PT, PT, R94.reuse, R7, RZ ;  /* 0x000000075e000210 */ /* 0x040fe20007ffe0ff */
[C---:B------:R-:W-:Y:S01]  /*8ee0*/  @P0 IMAD.IADD R8, R94.reuse, 0x1, R5 ;  /* 0x000000015e080824 */ /* 0x040fe200078e0205 */
[----:B------:R4:W3:Y:S02]  /*8ef0*/  @P0 LDS.128 R80, [R4+0x400] ;  /* 0x0004000004500984 */ /* 0x0008e40000000c00 */
[----:B------:R-:W-:Y:S02]  /*8f00*/  @P0 IADD3 R9, PT, PT, R94, R3, RZ ;  /* 0x000000035e090210 */ /* 0x000fe40007ffe0ff */
[----:B------:R4:W1:Y:S04]  /*8f10*/  @P0 LDS.128 R88, [R7+0x400] ;  /* 0x0004000007580984 */ /* 0x0008680000000c00 */
[----:B------:R4:W1:Y:S04]  /*8f20*/  @P0 LDS.128 R96, [R0+0x400] ;  /* 0x0004000000600984 */ /* 0x0008680000000c00 */
[----:B------:R4:W1:Y:S04]  /*8f30*/  @P0 LDS.128 R104, [R5+0x400] ;  /* 0x0004000005680984 */ /* 0x0008680000000c00 */
[----:B------:R4:W1:Y:S04]  /*8f40*/  @P0 LDS.128 R112, [R8+0x400] ;  /* 0x0004000008700984 */ /* 0x0008680000000c00 */
[----:B------:R4:W1:Y:S04]  /*8f50*/  @P0 LDS.128 R120, [R3+0x400] ;  /* 0x0004000003780984 */ /* 0x0008680000000c00 */
[----:B------:R4:W1:Y:S02]  /*8f60*/  @P0 LDS.128 R128, [R9+0x400] ;  /* 0x0004000009800984 */ /* 0x0008640000000c00 */
.L_x_119:
[----:B------:R-:W-:Y:S05]  /*8f70*/  BSYNC B1 ;  /* 0x0000000000017941 */ /* 0x000fea0003800000 */
.L_x_118:
[----:B------:R-:W-:Y:S05]  /*8f80*/  VIADD R50, R69, UR39 ;  /* 0x0000002745327c36 */ /* 0x000fea0008000000 */
[----:B----4-:R-:W-:Y:S04]  /*8f90*/  SHF.R.U32.HI R3, RZ, 0x15, R50 ;  /* 0x00000015ff037819 */ /* 0x010fe80000011632 */
[----:B------:R-:W-:Y:S11]  /*8fa0*/  LOP3.LUT P0, RZ, R3, 0x3, R140, 0x48, !PT ;  /* 0x0000000303ff7812 */ /* 0x000ff6000780488c */
[----:B------:R-:W-:Y:S02]  /*8fb0*/  @!UPT UIADD3 URZ, UPT, UPT, URZ, URZ, URZ ;  /* 0x000000fffffff290 */ /* 0x000fe4000fffe0ff */
        /* <DEDUP_REMOVED lines=17> */
.L_x_123:
[----:B-1----:R-:W-:Y:S01]  /*90d0*/  SHF.L.U32 R70, R84, 0x10, RZ ;  /* 0x0000001054467819 */ /* 0x002fe200000006ff */
[----:B------:R-:W-:Y:S05]  /*90e0*/  WARPSYNC.ALL ;  /* 0x0000000000007948 */ /* 0x000fea0003800000 */
[----:B------:R-:W-:Y:S01]  /*90f0*/  R2UR UR4, R50 ;  /* 0x00000000320472ca */ /* 0x000fe200000e0000 */
[----:B------:R-:W1:Y:S01]  /*9100*/  S2R R165, SR_CgaCtaId ;  /* 0x0000000000a57919 */ /* 0x000e620000008800 */
[----:B------:R-:W-:Y:S01]  /*9110*/  LOP3.LUT R72, R84, 0xffff0000, RZ, 0xc0, !PT ;  /* 0xffff000054487812 */ /* 0x000fe200078ec0ff */
[----:B------:R-:W-:Y:S01]  /*9120*/  BSSY.RECONVERGENT B0, `(.L_x_124) ;  /* 0x0000102000007945 */ /* 0x000fe20003800200 */
[----:B------:R-:W-:Y:S02]  /*9130*/  SHF.L.U32 R73, R85, 0x10, RZ ;  /* 0x0000001055497819 */ /* 0x000fe400000006ff */
[----:B------:R-:W-:Y:S02]  /*9140*/  LOP3.LUT R74, R87, 0xffff0000, RZ, 0xc0, !PT ;  /* 0xffff0000574a7812 */ /* 0x000fe400078ec0ff */
[----:B------:R-:W-:Y:S02]  /*9150*/  ISETP.NE.AND P6, PT, R157, RZ, PT ;  /* 0x000000ff9d00720c */ /* 0x000fe40003fc5270 */
[----:B------:R-:W-:Y:S02]  /*9160*/  ISETP.NE.AND P0, PT, R152, RZ, PT ;  /* 0x000000ff9800720c */ /* 0x000fe40003f05270 */
[----:B------:R-:W-:Y:S01]  /*9170*/  LEA R95, R77, UR44, 0x3 ;  /* 0x0000002c4d5f7c11 */ /* 0x000fe2000f8e18ff */
[----:B------:R-:W3:Y:S02]  /*9180*/  LDTM.x64 R4, tmem[UR4] ;  /* 0x00000004000479ee */ /* 0x000ee40008340000 */
[C---:B---3--:R-:W-:Y:S01]  /*9190*/  FMUL R0, R68.reuse, R4 ;  /* 0x0000000444007220 */ /* 0x048fe20000400000 */
[C---:B------:R-:W-:Y:S01]  /*91a0*/  FMUL R3, R68.reuse, R5 ;  /* 0x0000000544037220 */ /* 0x040fe20000400000 */
[C---:B------:R-:W-:Y:S01]  /*91b0*/  FMUL R6, R68.reuse, R6 ;  /* 0x0000000644067220 */ /* 0x040fe20000400000 */
[----:B------:R-:W-:Y:S01]  /*91c0*/  FMUL R7, R68, R7 ;  /* 0x0000000744077220 */ /* 0x000fe20000400000 */
[----:B------:R-:W-:Y:S01]  /*91d0*/  FFMA R0, R71, R70, R0 ;  /* 0x0000004647007223 */ /* 0x000fe20000000000 */
[----:B------:R-:W-:Y:S01]  /*91e0*/  LOP3.LUT R70, R85, 0xffff0000, RZ, 0xc0, !PT ;  /* 0xffff000055467812 */ /* 0x000fe200078ec0ff */
[----:B------:R-:W-:Y:S01]  /*91f0*/  FFMA R3, R71, R72, R3 ;  /* 0x0000004847037223 */ /* 0x000fe20000000003 */
[----:B------:R-:W-:Y:S01]  /*9200*/  SHF.L.U32 R72, R87, 0x10, RZ ;  /* 0x0000001057487819 */ /* 0x000fe200000006ff */
[C---:B------:R-:W-:Y:S01]  /*9210*/  FFMA R6, R71.reuse, R73, R6 ;  /* 0x0000004947067223 */ /* 0x040fe20000000006 */
[----:B------:R-:W-:Y:S01]  /*9220*/  SHF.L.U32 R73, R86, 0x10, RZ ;  /* 0x0000001056497819 */ /* 0x000fe200000006ff */
[----:B------:R-:W-:Y:S01]  /*9230*/  FFMA R7, R71, R70, R7 ;  /* 0x0000004647077223 */ /* 0x000fe20000000007 */
[----:B------:R-:W-:Y:S01]  /*9240*/  F2FP.BF16.F32.PACK_AB R100, R3, R0 ;  /* 0x000000000364723e */ /* 0x000fe200000010ff */
[----:B------:R-:W-:Y:S01]  /*9250*/  FMUL R4, R68, R8 ;  /* 0x0000000844047220 */ /* 0x000fe20000400000 */
[----:B------:R-:W-:Y:S01]  /*9260*/  LOP3.LUT R70, R86, 0xffff0000, RZ, 0xc0, !PT ;  /* 0xffff000056467812 */ /* 0x000fe200078ec0ff */
[C---:B------:R-:W-:Y:S01]  /*9270*/  FMUL R0, R68.reuse, R9 ;  /* 0x0000000944007220 */ /* 0x040fe20000400000 */
[----:B------:R-:W-:Y:S01]  /*9280*/  F2FP.BF16.F32.PACK_AB R101, R7, R6 ;  /* 0x000000060765723e */ /* 0x000fe200000010ff */
[----:B------:R-:W-:Y:S01]  /*9290*/  FMUL R3, R68, R10 ;  /* 0x0000000a44037220 */ /* 0x000fe20000400000 */
[C---:B------:R-:W-:Y:S01]  /*92a0*/  FFMA R4, R71.reuse, R73, R4 ;  /* 0x0000004947047223 */ /* 0x040fe20000000004 */
[----:B------:R-:W-:Y:S01]  /*92b0*/  SHF.L.U32 R73, R82, 0x10, RZ ;  /* 0x0000001052497819 */ /* 0x000fe200000006ff */
[----:B------:R-:W-:Y:S01]  /*92c0*/  FMUL R5, R68, R11 ;  /* 0x0000000b44057220 */ /* 0x000fe20000400000 */
[C---:B------:R-:W-:Y:S01]  /*92d0*/  FFMA R0, R71.reuse, R70, R0 ;  /* 0x0000004647007223 */ /* 0x040fe20000000000 */
[C---:B------:R-:W-:Y:S01]  /*92e0*/  SHF.L.U32 R70, R80.reuse, 0x10, RZ ;  /* 0x0000001050467819 */ /* 0x040fe200000006ff */
[C---:B------:R-:W-:Y:S01]  /*92f0*/  FFMA R3, R71.reuse, R72, R3 ;  /* 0x0000004847037223 */ /* 0x040fe20000000003 */
[----:B------:R-:W-:Y:S01]  /*9300*/  LOP3.LUT R72, R80, 0xffff0000, RZ, 0xc0, !PT ;  /* 0xffff000050487812 */ /* 0x000fe200078ec0ff */
[----:B------:R-:W-:Y:S01]  /*9310*/  FMUL R6, R68, R12 ;  /* 0x0000000c44067220 */ /* 0x000fe20000400000 */
[----:B------:R-:W-:Y:S01]  /*9320*/  F2FP.BF16.F32.PACK_AB R102, R0, R4 ;  /* 0x000000040066723e */ /* 0x000fe200000010ff */
[C---:B------:R-:W-:Y:S01]  /*9330*/  FFMA R5, R71.reuse, R74, R5 ;  /* 0x0000004a47057223 */ /* 0x040fe20000000005 */
[C---:B------:R-:W-:Y:S01]  /*9340*/  FMUL R7, R68.reuse, R13 ;  /* 0x0000000d44077220 */ /* 0x040fe20000400000 */
[----:B------:R-:W-:Y:S01]  /*9350*/  FFMA R6, R71, R70, R6 ;  /* 0x0000004647067223 */ /* 0x000fe20000000006 */
[----:B------:R-:W-:Y:S01]  /*9360*/  SHF.L.U32 R70, R81, 0x10, RZ ;  /* 0x0000001051467819 */ /* 0x000fe200000006ff */
[C---:B------:R-:W-:Y:S01]  /*9370*/  FMUL R0, R68.reuse, R14 ;  /* 0x0000000e44007220 */ /* 0x040fe20000400000 */
[----:B------:R-:W-:Y:S01]  /*9380*/  F2FP.BF16.F32.PACK_AB R103, R5, R3 ;  /* 0x000000030567723e */ /* 0x000fe200000010ff */
[----:B------:R-:W-:Y:S01]  /*9390*/  FFMA R7, R71, R72, R7 ;  /* 0x0000004847077223 */ /* 0x000fe20000000007 */
[----:B------:R-:W-:Y:S01]  /*93a0*/  LOP3.LUT R72, R81, 0xffff0000, RZ, 0xc0, !PT ;  /* 0xffff000051487812 */ /* 0x000fe200078ec0ff */
[C---:B------:R-:W-:Y:S01]  /*93b0*/  FMUL R3, R68.reuse, R15 ;  /* 0x0000000f44037220 */ /* 0x040fe20000400000 */
[----:B------:R-:W-:Y:S01]  /*93c0*/  FMUL R4, R68, R16 ;  /* 0x0000001044047220 */ /* 0x000fe20000400000 */
[C---:B------:R-:W-:Y:S01]  /*93d0*/  FFMA R0, R71.reuse, R70, R0 ;  /* 0x0000004647007223 */ /* 0x040fe20000000000 */
[----:B------:R-:W-:Y:S01]  /*93e0*/  LOP3.LUT R70, R82, 0xffff0000, RZ, 0xc0, !PT ;  /* 0xffff000052467812 */ /* 0x000fe200078ec0ff */
[----:B------:R-:W-:Y:S01]  /*93f0*/  FFMA R3, R71, R72, R3 ;  /* 0x0000004847037223 */ /* 0x000fe20000000003 */
[----:B------:R-:W-:Y:S01]  /*9400*/  F2FP.BF16.F32.PACK_AB R108, R7, R6 ;  /* 0x00000006076c723e */ /* 0x000fe200000010ff */
[----:B------:R-:W-:Y:S01]  /*9410*/  FFMA R4, R71, R73, R4 ;  /* 0x0000004947047223 */ /* 0x000fe20000000004 */
[C---:B------:R-:W-:Y:S01]  /*9420*/  SHF.L.U32 R73, R83.reuse, 0x10, RZ ;  /* 0x0000001053497819 */ /* 0x040fe200000006ff */
[C---:B------:R-:W-:Y:S01]  /*9430*/  FMUL R5, R68.reuse, R17 ;  /* 0x0000001144057220 */ /* 0x040fe20000400000 */
[----:B------:R-:W-:Y:S01]  /*9440*/  LOP3.LUT R72, R83, 0xffff0000, RZ, 0xc0, !PT ;  /* 0xffff000053487812 */ /* 0x000fe200078ec0ff */
[C---:B------:R-:W-:Y:S01]  /*9450*/  FMUL R6, R68.reuse, R18 ;  /* 0x0000001244067220 */ /* 0x040fe20000400000 */
[----:B------:R-:W-:Y:S01]  /*9460*/  F2FP.BF16.F32.PACK_AB R109, R3, R0 ;  /* 0x00000000036d723e */ /* 0x000fe200000010ff */
[----:B------:R-:W-:Y:S01]  /*9470*/  FMUL R7, R68, R19 ;  /* 0x0000001344077220 */ /* 0x000fe20000400000 */
[C---:B------:R-:W-:Y:S01]  /*9480*/  FFMA R5, R71.reuse, R70, R5 ;  /* 0x0000004647057223 */ /* 0x040fe20000000005 */
[C---:B------:R-:W-:Y:S01]  /*9490*/  SHF.L.U32 R70, R88.reuse, 0x10, RZ ;  /* 0x0000001058467819 */ /* 0x040fe200000006ff */
[----:B------:R-:W-:Y:S01]  /*94a0*/  FFMA R6, R71, R73, R6 ;  /* 0x0000004947067223 */ /* 0x000fe20000000006 */
[----:B------:R-:W-:Y:S01]  /*94b0*/  SHF.L.U32 R73, R91, 0x10, RZ ;  /* 0x000000105b497819 */ /* 0x000fe200000006ff */
        /* <DEDUP_REMOVED lines=8> */
[----:B------:R-:W-:Y:S01]  /*9540*/  FFMA R3, R71, R72, R3 ;  /* 0x0000004847037223 */ /* 0x000fe20000000003 */
[----:B------:R-:W-:Y:S01]  /*9550*/  LOP3.LUT R72, R91, 0xffff0000, RZ, 0xc0, !PT ;  /* 0xffff00005b487812 */ /* 0x000fe200078ec0ff */
[C---:B------:R-:W-:Y:S01]  /*9560*/  FMUL R4, R68.reuse, R22 ;  /* 0x0000001644047220 */ /* 0x040fe20000400000 */
[----:B------:R3:W-:Y:S01]  /*9570*/  STS.128 [R164+UR44+0x4400], R100 ;  /* 0x00440064a4007988 */ /* 0x0007e20008000c2c */
[C---:B------:R-:W-:Y:S01]  /*9580*/  FMUL R5, R68.reuse, R23 ;  /* 0x0000001744057220 */ /* 0x040fe20000400000 */
[----:B------:R-:W-:Y:S01]  /*9590*/  F2FP.BF16.F32.PACK_AB R116, R3, R0 ;  /* 0x000000000374723e */ /* 0x000fe200000010ff */
[----:B------:R-:W-:Y:S01]  /*95a0*/  FFMA R4, R71, R70, R4 ;  /* 0x0000004647047223 */ /* 0x000fe20000000004 */
[----:B------:R-:W-:Y:S01]  /*95b0*/  LOP3.LUT R0, R89, 0xffff0000, RZ, 0xc0, !PT ;  /* 0xffff000059007812 */ /* 0x000fe200078ec0ff */
[----:B------:R-:W-:Y:S01]  /*95c0*/  FMUL R6, R68, R24 ;  /* 0x0000001844067220 */ /* 0x000fe20000400000 */
[----:B------:R-:W-:Y:S01]  /*95d0*/  SHF.L.U32 R3, R90, 0x10, RZ ;  /* 0x000000105a037819 */ /* 0x000fe200000006ff */
[----:B------:R-:W-:Y:S01]  /*95e0*/  FMUL R7, R68, R25 ;  /* 0x0000001944077220 */ /* 0x000fe20000400000 */
[----:B------:R-:W-:Y:S01]  /*95f0*/  LOP3.LUT R70, R90, 0xffff0000, RZ, 0xc0, !PT ;  /* 0xffff00005a467812 */ /* 0x000fe200078ec0ff */
        /* <DEDUP_REMOVED lines=21> */
[----:B------:R4:W-:Y:S01]  /*9750*/  STS.128 [R163+0x4400], R108 ;  /* 0x0044006ca3007388 */ /* 0x0009e20000000c00 */
[----:B------:R-:W-:Y:S01]  /*9760*/  FFMA R11, R71, R70, R11 ;  /* 0x00000046470b7223 */ /* 0x000fe2000000000b */
[----:B------:R-:W-:Y:S01]  /*9770*/  LOP3.LUT R70, R99, 0xffff0000, RZ, 0xc0, !PT ;  /* 0xffff000063467812 */ /* 0x000fe200078ec0ff */
[C---:B------:R-:W-:Y:S01]  /*9780*/  FFMA R12, R71.reuse, R3, R12 ;  /* 0x00000003470c7223 */ /* 0x040fe2000000000c */
[C---:B------:R-:W-:Y:S01]  /*9790*/  SHF.L.U32 R3, R98.reuse, 0x10, RZ ;  /* 0x0000001062037819 */ /* 0x040fe200000006ff */
[----:B------:R-:W-:Y:S01]  /*97a0*/  FFMA R13, R71, R0, R13 ;  /* 0x00000000470d7223 */ /* 0x000fe2000000000d */
[----:B------:R-:W-:Y:S01]  /*97b0*/  LOP3.LUT R0, R98, 0xffff0000, RZ, 0xc0, !PT ;  /* 0xffff000062007812 */ /* 0x000fe200078ec0ff */
[C---:B------:R-:W-:Y:S01]  /*97c0*/  FMUL R14, R68.reuse, R32 ;  /* 0x00000020440e7220 */ /* 0x040fe20000400000 */
[----:B---3--:R-:W-:Y:S01]  /*97d0*/  F2FP.BF16.F32.PACK_AB R100, R11, R10 ;  /* 0x0000000a0b64723e */ /* 0x008fe200000010ff */
[C---:B------:R-:W-:Y:S01]  /*97e0*/  FMUL R15, R68.reuse, R33 ;  /* 0x00000021440f7220 */ /* 0x040fe20000400000 */
[----:B------:R-:W-:Y:S01]  /*97f0*/  F2FP.BF16.F32.PACK_AB R101, R13, R12 ;  /* 0x0000000c0d65723e */ /* 0x000fe200000010ff */
        /* <DEDUP_REMOVED lines=14> */
[----:B------:R-:W-:Y:S01]  /*98e0*/  FMUL R20, R68, R38 ;  /* 0x0000002644147220 */ /* 0x000fe20000400000 */
[----:B------:R-:W-:Y:S01]  /*98f0*/  FFMA R18, R71, R0, R18 ;  /* 0x0000000047127223 */ /* 0x000fe20000000012 */
[----:B------:R-:W-:Y:S01]  /*9900*/  LOP3.LUT R0, R105, 0xffff0000, RZ, 0xc0, !PT ;  /* 0xffff000069007812 */ /* 0x000fe200078ec0ff */
[C---:B------:R-:W-:Y:S01]  /*9910*/  FFMA R19, R71.reuse, R70, R19 ;  /* 0x0000004647137223 */ /* 0x040fe20000000013 */
[C---:B------:R-:W-:Y:S01]  /*9920*/  LOP3.LUT R70, R106.reuse, 0xffff0000, RZ, 0xc0, !PT ;  /* 0xffff00006a467812 */ /* 0x040fe200078ec0ff */
[----:B------:R-:W-:Y:S01]  /*9930*/  FFMA R20, R71, R3, R20 ;  /* 0x0000000347147223 */ /* 0x000fe20000000014 */
[----:B------:R-:W-:Y:S01]  /*9940*/  SHF.L.U32 R3, R106, 0x10, RZ ;  /* 0x000000106a037819 */ /* 0x000fe200000006ff */
[C---:B------:R-:W-:Y:S01]  /*9950*/  FMUL R21, R68.reuse, R39 ;  /* 0x0000002744157220 */ /* 0x040fe20000400000 */
[----:B----4-:R-:W-:Y:S01]  /*9960*/  F2FP.BF16.F32.PACK_AB R108, R19, R18 ;  /* 0x00000012136c723e */ /* 0x010fe200000010ff */
[C---:B------:R-:W-:Y:S01]  /*9970*/  FMUL R22, R68.reuse, R40 ;  /* 0x0000002844167220 */ /* 0x040fe20000400000 */
[----:B------:R-:W-:Y:S01]  /*9980*/  STS.128 [R162+0x4400], R116 ;  /* 0x00440074a2007388 */ /* 0x000fe20000000c00 */
[C---:B------:R-:W-:Y:S01]  /*9990*/  FMUL R23, R68.reuse, R41 ;  /* 0x0000002944177220 */ /* 0x040fe20000400000 */
[----:B------:R-:W-:Y:S01]  /*99a0*/  FMUL R24, R68, R42 ;  /* 0x0000002a44187220 */ /* 0x000fe20000400000 */
[C---:B------:R-:W-:Y:S01]  /*99b0*/  FFMA R21, R71.reuse, R0, R21 ;  /* 0x0000000047157223 */ /* 0x040fe20000000015 */
[----:B------:R-:W-:Y:S01]  /*99c0*/  SHF.L.U32 R0, R112, 0x10, RZ ;  /* 0x0000001070007819 */ /* 0x000fe200000006ff */
[----:B------:R-:W-:Y:S01]  /*99d0*/  FMUL R25, R68, R43 ;  /* 0x0000002b44197220 */ /* 0x000fe20000400000 */
[----:B------:R-:W-:Y:S01]  /*99e0*/  FFMA R22, R71, R3, R22 ;  /* 0x0000000347167223 */ /* 0x000fe20000000016 */
[----:B------:R-:W-:Y:S01]  /*99f0*/  SHF.L.U32 R3, R113, 0x10, RZ ;  /* 0x0000001071037819 */ /* 0x000fe200000006ff */
[----:B------:R-:W-:Y:S01]  /*9a00*/  FFMA R23, R71, R70, R23 ;  /* 0x0000004647177223 */ /* 0x000fe20000000017 */
[----:B------:R-:W-:Y:S01]  /*9a10*/  LOP3.LUT R70, R112, 0xffff0000, RZ, 0xc0, !PT ;  /* 0xffff000070467812 */ /* 0x000fe200078ec0ff */
[C---:B------:R-:W-:Y:S01]  /*9a20*/  FMUL R26, R68.reuse, R44 ;  /* 0x0000002c441a7220 */ /* 0x040fe20000400000 */
[----:B------:R-:W-:Y:S01]  /*9a30*/  F2FP.BF16.F32.PACK_AB R109, R21, R20 ;  /* 0x00000014156d723e */ /* 0x000fe200000010ff */
[----:B------:R-:W-:Y:S01]  /*9a40*/  FFMA R24, R71, R73, R24 ;  /* 0x0000004947187223 */ /* 0x000fe20000000018 */
[----:B------:R-:W-:Y:S01]  /*9a50*/  F2FP.BF16.F32.PACK_AB R110, R23, R22 ;  /* 0x00000016176e723e */ /* 0x000fe200000010ff */
[----:B------:R-:W-:Y:S01]  /*9a60*/  FFMA R25, R71, R72, R25 ;  /* 0x0000004847197223 */ /* 0x000fe20000000019 */
[----:B------:R-:W-:Y:S01]  /*9a70*/  SHF.L.U32 R73, R115, 0x10, RZ ;  /* 0x0000001073497819 */ /* 0x000fe200000006ff */
[C---:B------:R-:W-:Y:S01]  /*9a80*/  FMUL R27, R68.reuse, R45 ;  /* 0x0000002d441b7220 */ /* 0x040fe20000400000 */
[----:B------:R-:W-:Y:S01]  /*9a90*/  LOP3.LUT R72, R131, 0xffff0000, RZ, 0xc0, !PT ;  /* 0xffff000083487812 */ /* 0x000fe200078ec0ff */
[----:B------:R-:W-:Y:S01]  /*9aa0*/  FMUL R28, R68, R46 ;  /* 0x0000002e441c7220 */ /* 0x000fe20000400000 */
[----:B------:R-:W-:Y:S01]  /*9ab0*/  F2FP.BF16.F32.PACK_AB R111, R25, R24 ;  /* 0x00000018196f723e */ /* 0x000fe200000010ff */
[----:B------:R3:W-:Y:S01]  /*9ac0*/  STS.128 [R161+0x4400], R100 ;  /* 0x00440064a1007388 */ /* 0x0007e20000000c00 */
        /* <DEDUP_REMOVED lines=12> */
[----:B------:R4:W-:Y:S01]  /*9b90*/  STS.128 [R147+0x4400], R108 ;  /* 0x0044006c93007388 */ /* 0x0009e20000000c00 */
[----:B------:R-:W-:Y:S01]  /*9ba0*/  FMUL R33, R68, R51 ;  /* 0x0000003344217220 */ /* 0x000fe20000400000 */
[C---:B------:R-:W-:Y:S01]  /*9bb0*/  FFMA R30, R71.reuse, R3, R30 ;  /* 0x00000003471e7223 */ /* 0x040fe2000000001e */
[C---:B------:R-:W-:Y:S01]  /*9bc0*/  SHF.L.U32 R3, R120.reuse, 0x10, RZ ;  /* 0x0000001078037819 */ /* 0x040fe200000006ff */
[C---:B------:R-:W-:Y:S01]  /*9bd0*/  FFMA R31, R71.reuse, R70, R31 ;  /* 0x00000046471f7223 */ /* 0x040fe2000000001f */
[----:B------:R-:W-:Y:S01]  /*9be0*/  LOP3.LUT R70, R120, 0xffff0000, RZ, 0xc0, !PT ;  /* 0xffff000078467812 */ /* 0x000fe200078ec0ff */
[----:B------:R-:W-:Y:S01]  /*9bf0*/  FFMA R32, R71, R73, R32 ;  /* 0x0000004947207223 */ /* 0x000fe20000000020 */
        /* <DEDUP_REMOVED lines=9> */
[----:B------:R-:W-:Y:S01]  /*9c90*/  FFMA R35, R71, R70, R35 ;  /* 0x0000004647237223 */ /* 0x000fe20000000023 */
[----:B------:R-:W-:Y:S01]  /*9ca0*/  LOP3.LUT R70, R123, 0xffff0000, RZ, 0xc0, !PT ;  /* 0xffff00007b467812 */ /* 0x000fe200078ec0ff */
[----:B------:R-:W-:Y:S01]  /*9cb0*/  FFMA R36, R71, R73, R36 ;  /* 0x0000004947247223 */ /* 0x000fe20000000024 */
[----:B------:R-:W-:Y:S01]  /*9cc0*/  SHF.L.U32 R73, R123, 0x10, RZ ;  /* 0x000000107b497819 */ /* 0x000fe200000006ff */
[----:B------:R-:W-:Y:S01]  /*9cd0*/  FFMA R37, R71, R0, R37 ;  /* 0x0000000047257223 */ /* 0x000fe20000000025 */
[----:B------:R-:W-:Y:S01]  /*9ce0*/  LOP3.LUT R0, R122, 0xffff0000, RZ, 0xc0, !PT ;  /* 0xffff00007a007812 */ /* 0x000fe200078ec0ff */
[C---:B------:R-:W-:Y:S01]  /*9cf0*/  FMUL R38, R68.reuse, R56 ;  /* 0x0000003844267220 */ /* 0x040fe20000400000 */
[----:B---3--:R-:W-:Y:S01]  /*9d00*/  F2FP.BF16.F32.PACK_AB R100, R27, R26 ;  /* 0x0000001a1b64723e */ /* 0x008fe200000010ff */
[C---:B------:R-:W-:Y:S01]  /*9d10*/  FMUL R39, R68.reuse, R57 ;  /* 0x0000003944277220 */ /* 0x040fe20000400000 */
[----:B------:R-:W-:Y:S01]  /*9d20*/  F2FP.BF16.F32.PACK_AB R101, R29, R28 ;  /* 0x0000001c1d65723e */ /* 0x000fe200000010ff */
[C---:B------:R-:W-:Y:S01]  /*9d30*/  FMUL R40, R68.reuse, R58 ;  /* 0x0000003a44287220 */ /* 0x040fe20000400000 */
[----:B------:R-:W-:Y:S01]  /*9d40*/  F2FP.BF16.F32.PACK_AB R102, R31, R30 ;  /* 0x0000001e1f66723e */ /* 0x000fe200000010ff */
[----:B------:R-:W-:Y:S01]  /*9d50*/  FMUL R41, R68, R59 ;  /* 0x0000003b44297220 */ /* 0x000fe20000400000 */
[----:B------:R-:W-:Y:S01]  /*9d60*/  F2FP.BF16.F32.PACK_AB R103, R33, R32 ;  /* 0x000000202167723e */ /* 0x000fe200000010ff */
[----:B------:R-:W-:Y:S01]  /*9d70*/  FFMA R38, R71, R3, R38 ;  /* 0x0000000347267223 */ /* 0x000fe20000000026 */
[----:B------:R-:W-:Y:S01]  /*9d80*/  SHF.L.U32 R3, R129, 0x10, RZ ;  /* 0x0000001081037819 */ /* 0x000fe200000006ff */
[----:B------:R-:W-:Y:S01]  /*9d90*/  FFMA R39, R71, R0, R39 ;  /* 0x0000000047277223 */ /* 0x000fe20000000027 */
[C---:B------:R-:W-:Y:S01]  /*9da0*/  SHF.L.U32 R0, R128.reuse, 0x10, RZ ;  /* 0x0000001080007819 */ /* 0x040fe200000006ff */
[----:B------:R3:W-:Y:S01]  /*9db0*/  STS.128 [R160+0x4400], R100 ;  /* 0x00440064a0007388 */ /* 0x0007e20000000c00 */
[----:B----4-:R-:W-:Y:S01]  /*9dc0*/  F2FP.BF16.F32.PACK_AB R108, R35, R34 ;  /* 0x00000022236c723e */ /* 0x010fe200000010ff */
[----:B------:R-:W-:Y:S01]  /*9dd0*/  FFMA R40, R71, R73, R40 ;  /* 0x0000004947287223 */ /* 0x000fe20000000028 */
[----:B------:R-:W-:Y:S01]  /*9de0*/  SHF.L.U32 R73, R131, 0x10, RZ ;  /* 0x0000001083497819 */ /* 0x000fe200000006ff */
[----:B------:R-:W-:Y:S01]  /*9df0*/  FFMA R41, R71, R70, R41 ;  /* 0x0000004647297223 */ /* 0x000fe20000000029 */
[----:B------:R-:W-:Y:S01]  /*9e00*/  LOP3.LUT R70, R128, 0xffff0000, RZ, 0xc0, !PT ;  /* 0xffff000080467812 */ /* 0x000fe200078ec0ff */
[C---:B------:R-:W-:Y:S01]  /*9e10*/  FMUL R42, R68.reuse, R60 ;  /* 0x0000003c442a7220 */ /* 0x040fe20000400000 */
[----:B------:R-:W-:Y:S01]  /*9e20*/  F2FP.BF16.F32.PACK_AB R109, R37, R36 ;  /* 0x00000024256d723e */ /* 0x000fe200000010ff */
[C---:B------:R-:W-:Y:S01]  /*9e30*/  FMUL R43, R68.reuse, R61 ;  /* 0x0000003d442b7220 */ /* 0x040fe20000400000 */
[C---:B------:R-:W-:Y:S01]  /*9e40*/  FMUL R44, R68.reuse, R62 ;  /* 0x0000003e442c7220 */ /* 0x040fe20000400000 */
[----:B------:R-:W-:Y:S01]  /*9e50*/  FFMA R42, R71, R0, R42 ;  /* 0x00000000472a7223 */ /* 0x000fe2000000002a */
[----:B------:R-:W-:Y:S01]  /*9e60*/  LOP3.LUT R0, R129, 0xffff0000, RZ, 0xc0, !PT ;  /* 0xffff000081007812 */ /* 0x000fe200078ec0ff */
[C---:B------:R-:W-:Y:S01]  /*9e70*/  FFMA R43, R71.reuse, R70, R43 ;  /* 0x00000046472b7223 */ /* 0x040fe2000000002b */
[C---:B------:R-:W-:Y:S01]  /*9e80*/  FFMA R44, R71.reuse, R3, R44 ;  /* 0x00000003472c7223 */ /* 0x040fe2000000002c */
[----:B------:R-:W-:Y:S01]  /*9e90*/  FMUL R45, R68, R63 ;  /* 0x0000003f442d7220 */ /* 0x000fe20000400000 */
[----:B------:R-:W-:Y:S01]  /*9ea0*/  SHF.L.U32 R3, R130, 0x10, RZ ;  /* 0x0000001082037819 */ /* 0x000fe200000006ff */
[----:B------:R-:W-:Y:S01]  /*9eb0*/  FMUL R46, R68, R64 ;  /* 0x00000040442e7220 */ /* 0x000fe20000400000 */
[----:B------:R-:W-:Y:S01]  /*9ec0*/  LOP3.LUT R70, R130, 0xffff0000, RZ, 0xc0, !PT ;  /* 0xffff000082467812 */ /* 0x000fe200078ec0ff */
[C---:B------:R-:W-:Y:S01]  /*9ed0*/  FMUL R47, R68.reuse, R65 ;  /* 0x00000041442f7220 */ /* 0x040fe20000400000 */
[C---:B------:R-:W-:Y:S01]  /*9ee0*/  FMUL R48, R68.reuse, R66 ;  /* 0x0000004244307220 */ /* 0x040fe20000400000 */
[----:B------:R-:W-:Y:S01]  /*9ef0*/  FFMA R45, R71, R0, R45 ;  /* 0x00000000472d7223 */ /* 0x000fe2000000002d */
[----:B------:R-:W-:Y:S01]  /*9f00*/  FMUL R49, R68, R67 ;  /* 0x0000004344317220 */ /* 0x000fe20000400000 */
[----:B------:R-:W-:Y:S01]  /*9f10*/  F2FP.BF16.F32.PACK_AB R110, R39, R38 ;  /* 0x00000026276e723e */ /* 0x000fe200000010ff */
[----:B------:R-:W-:Y:S01]  /*9f20*/  FFMA R46, R71, R3, R46 ;  /* 0x00000003472e7223 */ /* 0x000fe2000000002e */
[----:B------:R-:W-:Y:S01]  /*9f30*/  F2FP.BF16.F32.PACK_AB R111, R41, R40 ;  /* 0x00000028296f723e */ /* 0x000fe200000010ff */
[C---:B------:R-:W-:Y:S01]  /*9f40*/  FFMA R47, R71.reuse, R70, R47 ;  /* 0x00000046472f7223 */ /* 0x040fe2000000002f */
[C---:B------:R-:W-:Y:S01]  /*9f50*/  FFMA R48, R71.reuse, R73, R48 ;  /* 0x0000004947307223 */ /* 0x040fe20000000030 */
[----:B------:R-:W-:Y:S01]  /*9f60*/  FFMA R49, R71, R72, R49 ;  /* 0x0000004847317223 */ /* 0x000fe20000000031 */
[----:B------:R-:W-:Y:S01]  /*9f70*/  F2FP.BF16.F32.PACK_AB R72, R43, R42 ;  /* 0x0000002a2b48723e */ /* 0x000fe200000010ff */
[----:B------:R3:W-:Y:S01]  /*9f80*/  STS.128 [R159+0x4400], R108 ;  /* 0x0044006c9f007388 */ /* 0x0007e20000000c00 */
[----:B------:R-:W-:Y:S02]  /*9f90*/  F2FP.BF16.F32.PACK_AB R73, R45, R44 ;  /* 0x0000002c2d49723e */ /* 0x000fe400000010ff */
[----:B------:R-:W-:Y:S02]  /*9fa0*/  F2FP.BF16.F32.PACK_AB R74, R47, R46 ;  /* 0x0000002e2f4a723e */ /* 0x000fe400000010ff */
[----:B------:R-:W-:Y:S02]  /*9fb0*/  F2FP.BF16.F32.PACK_AB R75, R49, R48 ;  /* 0x00000030314b723e */ /* 0x000fe400000010ff */
[----:B------:R-:W-:Y:S02]  /*9fc0*/  MOV R0, UR47 ;  /* 0x0000002f00007c02 */ /* 0x000fe40008000f00 */
[----:B------:R-:W-:Y:S01]  /*9fd0*/  @P6 SHF.L.U32 R70, R149, 0x1f, RZ ;  /* 0x0000001f95466819 */ /* 0x000fe200000006ff */
[----:B------:R3:W-:Y:S01]  /*9fe0*/  STS.128 [R158+0x4400], R72 ;  /* 0x004400489e007388 */ /* 0x0007e20000000c00 */
[----:B------:R-:W-:Y:S04]  /*9ff0*/  @P6 LEA R0, R0, UR44, 0x3 ;  /* 0x0000002c00006c11 */ /* 0x000fe8000f8e18ff */
[----:B------:R-:W-:Y:S01]  /*a000*/  @P6 IADD3 R0, PT, PT, R0, 0x40, RZ ;  /* 0x0000004000006810 */ /* 0x000fe20007ffe0ff */
[----:B------:R-:W-:Y:S01]  /*a010*/  @!PT LDS RZ, [RZ] ;  /* 0x00000000fffff984 */ /* 0x000fe20000000800 */
[----:B------:R-:W-:Y:S01]  /*a020*/  @!PT LDS RZ, [RZ] ;  /* 0x00000000fffff984 */ /* 0x000fe20000000800 */
[----:B------:R-:W-:Y:S01]  /*a030*/  @!PT LDS RZ, [RZ] ;  /* 0x00000000fffff984 */ /* 0x000fe20000000800 */
[----:B------:R-:W-:Y:S01]  /*a040*/  @!PT LDS RZ, [RZ] ;  /* 0x00000000fffff984 */ /* 0x000fe20000000800 */
[----:B------:R4:W-:Y:S06]  /*a050*/  MEMBAR.ALL.CTA ;  /* 0x0000000000007992 */ /* 0x0009ec0000008000 */
[----:B----4-:R-:W4:Y:S01]  /*a060*/  FENCE.VIEW.ASYNC.S ;  /* 0x00000000000073c6 */ /* 0x010f220000000000 */
[----:B-1----:R-:W-:Y:S01]  /*a070*/  @P6 PRMT R0, R165, 0x654, R0 ;  /* 0x00000654a5006816 */ /* 0x002fe20000000000 */
[----:B----4-:R-:W-:Y:S06]  /*a080*/  BAR.SYNC.DEFER_BLOCKING 0x1, 0x80 ;  /* 0x0042000000007b1d */ /* 0x010fec0000010000 */
[----:B------:R-:W-:Y:S05]  /*a090*/  @P0 BRA `(.L_x_125) ;  /* 0x0000000000280947 */ /* 0x000fea0003800000 */
[----:B------:R-:W1:Y:S01]  /*a0a0*/  LDCU.64 UR6, c[0x0][0x348] ;  /* 0x00006900ff0677ac */ /* 0x000e620008000a00 */
[----:B------:R-:W-:Y:S02]  /*a0b0*/  UIADD3 UR9, UPT, UPT, UR53, UR39, URZ ;  /* 0x0000002735097290 */ /* 0x000fe4000fffe0ff */
[----:B------:R-:W-:Y:S01]  /*a0c0*/  UIADD3 UR8, UPT, UPT, UR44, 0x4400, URZ ;  /* 0x000044002c087890 */ /* 0x000fe2000fffe0ff */
[----:B------:R-:W-:Y:S01]  /*a0d0*/  UMOV UR10, UR50 ;  /* 0x00000032000a7c82 */ /* 0x000fe20008000000 */
[----:B------:R-:W-:Y:S01]  /*a0e0*/  UMOV UR11, UR52 ;  /* 0x00000034000b7c82 */ /* 0x000fe20008000000 */
[----:B-1----:R-:W-:Y:S04]  /*a0f0*/  UIADD3 UR4, UP0, UPT, UR6, 0xa80, URZ ;  /* 0x00000a8006047890 */ /* 0x002fe8000ff1e0ff */
[----:B------:R-:W-:Y:S09]  /*a100*/  UIADD3.X UR5, UPT, UPT, URZ, UR7, URZ, UP0, !UPT ;  /* 0x00000007ff057290 */ /* 0x000ff200087fe4ff */
[----:B------:R1:W-:Y:S01]  /*a110*/  UTMASTG.3D [UR8], [UR4] ;  /* 0x00000008040073b5 */ /* 0x0003e20008010000 */
[----:B------:R0:W-:Y:S01]  /*a120*/  UTMACMDFLUSH ;  /* 0x00000000000079b7 */ /* 0x0001e20000000000 */
[----:B-1----:R-:W-:Y:S04]  /*a130*/  DEPBAR.LE SB0, 0x1 ;  /* 0x000080400000791a */ /* 0x002fe80000000000 */
.L_x_125:
[----:B------:R-:W-:Y:S05]  /*a140*/  BSYNC.RECONVERGENT B0 ;  /* 0x0000000000007941 */ /* 0x000fea0003800200 */
.L_x_124:
[----:B------:R-:W-:Y:S01]  /*a150*/  BAR.SYNC.DEFER_BLOCKING 0x1, 0x80 ;  /* 0x0042000000007b1d */ /* 0x000fe20000010000 */
[----:B------:R-:W-:Y:S02]  /*a160*/  UIADD3 UR5, UPT, UPT, UR47, 0x1, URZ ;  /* 0x000000012f057890 */ /* 0x000fe4000fffe0ff */
[----:B------:R-:W-:Y:S02]  /*a170*/  UISETP.NE.AND UP0, UPT, UR38, URZ, UPT ;  /* 0x000000ff2600728c */ /* 0x000fe4000bf05270 */
[----:B------:R-:W-:Y:S04]  /*a180*/  UISETP.NE.AND UP1, UPT, UR5, 0x4, UPT ;  /* 0x000000040500788c */ /* 0x000fe8000bf25270 */
[----:B------:R-:W-:Y:S01]  /*a190*/  USEL UR46, UR5, URZ, UP1 ;  /* 0x000000ff052e7287 */ /* 0x000fe20008800000 */
[----:B------:R1:W-:Y:S01]  /*a1a0*/  @P6 SYNCS.ARRIVE.TRANS64.RED.A1T0 RZ, [R0+URZ], RZ ;  /* 0x000000ff00ff69a7 */ /* 0x0003e200081004ff */
[----:B------:R-:W-:Y:S01]  /*a1b0*/  UMOV UR4, 0x40 ;  /* 0x0000004000047882 */ /* 0x000fe20000000000 */
[----:B------:R-:W-:Y:S01]  /*a1c0*/  BSSY B1, `(.L_x_126) ;  /* 0x0000021000017945 */ /* 0x000fe20003800000 */
[----:B------:R-:W-:Y:S01]  /*a1d0*/  USEL UR39, UR4, 0x80, !UP0 ;  /* 0x0000008004277887 */ /* 0x000fe2000c000000 */
[----:B------:R-:W4:Y:S02]  /*a1e0*/  @P6 SYNCS.PHASECHK.TRANS64.TRYWAIT P0, [R95+URZ+0x20], R70 ;  /* 0x000020465f0065a7 */ /* 0x000f2400080011ff */
[----:B----4-:R-:W-:Y:S01]  /*a1f0*/  @P6 SEL R79, RZ, 0x1, !P0 ;  /* 0x00000001ff4f6807 */ /* 0x010fe20004000000 */
[----:B-1----:R-:W-:Y:S08]  /*a200*/  @!P6 BRA `(.L_x_127) ;  /* 0x000000000070e947 */ /* 0x002ff00003800000 */
        /* <DEDUP_REMOVED lines=9> */
[----:B------:R-:W-:Y:S04]  /*a2a0*/  SHF.L.U32 R6, R149, 0x1f, RZ ;  /* 0x0000001f95067819 */ /* 0x000fe800000006ff */
[----:B------:R-:W1:Y:S02]  /*a2b0*/  SYNCS.PHASECHK.TRANS64.TRYWAIT P0, [R95+URZ+0x20], R6 ;  /* 0x000020065f0075a7 */ /* 0x000e6400080011ff */
[----:B-1----:R-:W-:Y:S05]  /*a2c0*/  @!P0 BRA `(.L_x_130) ;  /* 0x0000003400548947 */ /* 0x002fea0003800000 */
.L_x_129:
[----:B------:R-:W-:Y:S05]  /*a2d0*/  BSYNC B0 ;  /* 0x0000000000007941 */ /* 0x000fea0003800000 */
.L_x_128:
[----:B------:R-:W-:Y:S01]  /*a2e0*/  ISETP.NE.AND P0, PT, R93, RZ, PT ;  /* 0x000000ff5d00720c */ /* 0x000fe20003f05270 */
[----:B------:R-:W-:Y:S11]  /*a2f0*/  VIADD R77, R77, 0x1 ;  /* 0x000000014d4d7836 */ /* 0x000ff60000000000 */
[----:B------:R-:W-:Y:S01]  /*a300*/  @!UPT UIADD3 URZ, UPT, UPT, URZ, URZ, URZ ;  /* 0x000000fffffff290 */ /* 0x000fe2000fffe0ff */
[----:B------:R4:W2:Y:S01]  /*a310*/  @P0 LDS.128 R84, [R4+UR44+0x400] ;  /* 0x0004002c04540984 */ /* 0x0008a20008000c00 */
[--C-:B------:R-:W-:Y:S01]  /*a320*/  @P0 IMAD.IADD R7, R92, 0x1, R3.reuse ;  /* 0x000000015c070824 */ /* 0x100fe200078e0203 */
[C---:B-1----:R-:W-:Y:S01]  /*a330*/  @P0 IADD3 R6, PT, PT, R94.reuse, R5, RZ ;  /* 0x000000055e060210 */ /* 0x042fe20007ffe0ff */
[C---:B------:R-:W-:Y:S01]  /*a340*/  @P0 IMAD.IADD R8, R94.reuse, 0x1, R3 ;  /* 0x000000015e080824 */ /* 0x040fe200078e0203 */
[----:B------:R4:W1:Y:S02]  /*a350*/  @P0 LDS.128 R80, [R0+0x400] ;  /* 0x0004000000500984 */ /* 0x0008640000000c00 */
[----:B------:R-:W-:Y:S02]  /*a360*/  @P0 IADD3 R9, PT, PT, R94, R7, RZ ;  /* 0x000000075e090210 */ /* 0x000fe40007ffe0ff */
[----:B------:R4:W1:Y:S04]  /*a370*/  @P0 LDS.128 R88, [R5+0x400] ;  /* 0x0004000005580984 */ /* 0x0008680000000c00 */
[----:B------:R4:W1:Y:S04]  /*a380*/  @P0 LDS.128 R96, [R6+0x400] ;  /* 0x0004000006600984 */ /* 0x0008680000000c00 */
[----:B------:R4:W1:Y:S04]  /*a390*/  @P0 LDS.128 R104, [R3+0x400] ;  /* 0x0004000003680984 */ /* 0x0008680000000c00 */
[----:B------:R4:W1:Y:S04]  /*a3a0*/  @P0 LDS.128 R112, [R8+0x400] ;  /* 0x0004000008700984 */ /* 0x0008680000000c00 */
[----:B------:R4:W1:Y:S04]  /*a3b0*/  @P0 LDS.128 R120, [R7+0x400] ;  /* 0x0004000007780984 */ /* 0x0008680000000c00 */
[----:B------:R4:W1:Y:S02]  /*a3c0*/  @P0 LDS.128 R128, [R9+0x400] ;  /* 0x0004000009800984 */ /* 0x0008640000000c00 */
.L_x_127:
[----:B------:R-:W-:Y:S05]  /*a3d0*/  BSYNC B1 ;  /* 0x0000000000017941 */ /* 0x000fea0003800000 */
.L_x_126:
        /* <DEDUP_REMOVED lines=21> */
.L_x_131:
[----:B--2---:R-:W-:Y:S01]  /*a530*/  SHF.L.U32 R70, R84, 0x10, RZ ;  /* 0x0000001054467819 */ /* 0x004fe200000006ff */
[----:B------:R-:W-:Y:S05]  /*a540*/  WARPSYNC.ALL ;  /* 0x0000000000007948 */ /* 0x000fea0003800000 */
[----:B------:R-:W-:Y:S01]  /*a550*/  R2UR UR4, R16 ;  /* 0x00000000100472ca */ /* 0x000fe200000e0000 */
[----:B------:R-:W-:Y:S01]  /*a560*/  BSSY.RECONVERGENT B0, `(.L_x_132) ;  /* 0x0000103000007945 */ /* 0x000fe20003800200 */
[----:B---3--:R-:W-:Y:S02]  /*a570*/  LOP3.LUT R72, R87, 0xffff0000, RZ, 0xc0, !PT ;  /* 0xffff000057487812 */ /* 0x008fe400078ec0ff */
[----:B------:R-:W-:Y:S02]  /*a580*/  ISETP.NE.AND P6, PT, R157, RZ, PT ;  /* 0x000000ff9d00720c */ /* 0x000fe40003fc5270 */
[----:B------:R-:W-:Y:S07]  /*a590*/  ISETP.NE.AND P0, PT, R152, RZ, PT ;  /* 0x000000ff9800720c */ /* 0x000fee0003f05270 */
[----:B------:R-:W2:Y:S02]  /*a5a0*/  LDTM.x64 R4, tmem[UR4] ;  /* 0x00000004000479ee */ /* 0x000ea40008340000 */
[----:B--2---:R-:W-:Y:S01]  /*a5b0*/  FMUL R0, R68, R4 ;  /* 0x0000000444007220 */ /* 0x004fe20000400000 */
[----:B------:R-:W-:Y:S01]  /*a5c0*/  LOP3.LUT R4, R84, 0xffff0000, RZ, 0xc0, !PT ;  /* 0xffff000054047812 */ /* 0x000fe200078ec0ff */
[C---:B------:R-:W-:Y:S01]  /*a5d0*/  FMUL R3, R68.reuse, R5 ;  /* 0x0000000544037220 */ /* 0x040fe20000400000 */
[----:B------:R-:W-:Y:S01]  /*a5e0*/  SHF.L.U32 R5, R85, 0x10, RZ ;  /* 0x0000001055057819 */ /* 0x000fe200000006ff */
[----:B------:R-:W-:Y:S01]  /*a5f0*/  FFMA R0, R71, R70, R0 ;  /* 0x0000004647007223 */ /* 0x000fe20000000000 */
[----:B------:R-:W-:Y:S01]  /*a600*/  LOP3.LUT R70, R85, 0xffff0000, RZ, 0xc0, !PT ;  /* 0xffff000055467812 */ /* 0x000fe200078ec0ff */
[C---:B------:R-:W-:Y:S01]  /*a610*/  FMUL R6, R68.reuse, R6 ;  /* 0x0000000644067220 */ /* 0x040fe20000400000 */
[C---:B------:R-:W-:Y:S01]  /*a620*/  FFMA R3, R71.reuse, R4, R3 ;  /* 0x0000000447037223 */ /* 0x040fe20000000003 */
[C---:B------:R-:W-:Y:S01]  /*a630*/  FMUL R7, R68.reuse, R7 ;  /* 0x0000000744077220 */ /* 0x040fe20000400000 */
[----:B------:R-:W-:Y:S01]  /*a640*/  FMUL R4, R68, R8 ;  /* 0x0000000844047220 */ /* 0x000fe20000400000 */
[C---:B------:R-:W-:Y:S01]  /*a650*/  LOP3.LUT R8, R86.reuse, 0xffff0000, RZ, 0xc0, !PT ;  /* 0xffff000056087812 */ /* 0x040fe200078ec0ff */
[C---:B------:R-:W-:Y:S01]  /*a660*/  FFMA R6, R71.reuse, R5, R6 ;  /* 0x0000000547067223 */ /* 0x040fe20000000006 */
[----:B------:R-:W-:Y:S01]  /*a670*/  SHF.L.U32 R5, R86, 0x10, RZ ;  /* 0x0000001056057819 */ /* 0x000fe200000006ff */
[----:B------:R-:W-:Y:S01]  /*a680*/  FFMA R7, R71, R70, R7 ;  /* 0x0000004647077223 */ /* 0x000fe20000000007 */
[----:B------:R-:W-:Y:S01]  /*a690*/  F2FP.BF16.F32.PACK_AB R100, R3, R0 ;  /* 0x000000000364723e */ /* 0x000fe200000010ff */
[----:B------:R-:W-:Y:S01]  /*a6a0*/  FMUL R0, R68, R9 ;  /* 0x0000000944007220 */ /* 0x000fe20000400000 */
[----:B------:R-:W-:Y:S01]  /*a6b0*/  SHF.L.U32 R70, R87, 0x10, RZ ;  /* 0x0000001057467819 */ /* 0x000fe200000006ff */
[----:B------:R-:W-:Y:S01]  /*a6c0*/  FFMA R4, R71, R5, R4 ;  /* 0x0000000547047223 */ /* 0x000fe20000000004 */
[----:B------:R-:W-:Y:S01]  /*a6d0*/  F2FP.BF16.F32.PACK_AB R101, R7, R6 ;  /* 0x000000060765723e */ /* 0x000fe200000010ff */
[C---:B------:R-:W-:Y:S01]  /*a6e0*/  FFMA R0, R71.reuse, R8, R0 ;  /* 0x0000000847007223 */ /* 0x040fe20000000000 */
[----:B-1----:R-:W-:Y:S01]  /*a6f0*/  SHF.L.U32 R8, R80, 0x10, RZ ;  /* 0x0000001050087819 */ /* 0x002fe200000006ff */
[----:B------:R-:W-:Y:S01]  /*a700*/  FMUL R3, R68, R10 ;  /* 0x0000000a44037220 */ /* 0x000fe20000400000 */
[----:B------:R-:W-:Y:S01]  /*a710*/  LOP3.LUT R10, R80, 0xffff0000, RZ, 0xc0, !PT ;  /* 0xffff0000500a7812 */ /* 0x000fe200078ec0ff */
[----:B------:R-:W-:Y:S01]  /*a720*/  FMUL R5, R68, R11 ;  /* 0x0000000b44057220 */ /* 0x000fe20000400000 */
[----:B------:R-:W-:Y:S01]  /*a730*/  F2FP.BF16.F32.PACK_AB R102, R0, R4 ;  /* 0x000000040066723e */ /* 0x000fe200000010ff */
[C---:B------:R-:W-:Y:S01]  /*a740*/  FMUL R6, R68.reuse, R12 ;  /* 0x0000000c44067220 */ /* 0x040fe20000400000 */
[C---:B------:R-:W-:Y:S01]  /*a750*/  FMUL R7, R68.reuse, R13 ;  /* 0x0000000d44077220 */ /* 0x040fe20000400000 */
[----:B------:R-:W-:Y:S01]  /*a760*/  FFMA R3, R71, R70, R3 ;  /* 0x0000004647037223 */ /* 0x000fe20000000003 */
[----:B------:R-:W-:Y:S01]  /*a770*/  SHF.L.U32 R70, R81, 0x10, RZ ;  /* 0x0000001051467819 */ /* 0x000fe200000006ff */
[C---:B------:R-:W-:Y:S01]  /*a780*/  FFMA R5, R71.reuse, R72, R5 ;  /* 0x0000004847057223 */ /* 0x040fe20000000005 */
[C---:B------:R-:W-:Y:S01]  /*a790*/  FFMA R6, R71.reuse, R8, R6 ;  /* 0x0000000847067223 */ /* 0x040fe20000000006 */
[C---:B------:R-:W-:Y:S01]  /*a7a0*/  FMUL R0, R68.reuse, R14 ;  /* 0x0000000e44007220 */ /* 0x040fe20000400000 */
[----:B------:R-:W-:Y:S01]  /*a7b0*/  FFMA R7, R71, R10, R7 ;  /* 0x0000000a47077223 */ /* 0x000fe20000000007 */
[C---:B------:R-:W-:Y:S01]  /*a7c0*/  FMUL R14, R68.reuse, R24 ;  /* 0x00000018440e7220 */ /* 0x040fe20000400000 */
[----:B------:R-:W-:Y:S01]  /*a7d0*/  F2FP.BF16.F32.PACK_AB R103, R5, R3 ;  /* 0x000000030567723e */ /* 0x000fe200000010ff */
[C---:B------:R-:W-:Y:S01]  /*a7e0*/  FMUL R24, R68.reuse, R34 ;  /* 0x0000002244187220 */ /* 0x040fe20000400000 */
[C---:B------:R-:W-:Y:S01]  /*a7f0*/  FMUL R34, R68.reuse, R44 ;  /* 0x0000002c44227220 */ /* 0x040fe20000400000 */
[C---:B------:R-:W-:Y:S01]  /*a800*/  FMUL R44, R68.reuse, R54 ;  /* 0x00000036442c7220 */ /* 0x040fe20000400000 */
[C---:B------:R-:W-:Y:S01]  /*a810*/  FMUL R54, R68.reuse, R64 ;  /* 0x0000004044367220 */ /* 0x040fe20000400000 */
[----:B------:R-:W-:Y:S01]  /*a820*/  F2FP.BF16.F32.PACK_AB R64, R7, R6 ;  /* 0x000000060740723e */ /* 0x000fe200000010ff */
[----:B------:R-:W-:Y:S01]  /*a830*/  STS.128 [R164+UR44+0x8400], R100 ;  /* 0x00840064a4007988 */ /* 0x000fe20008000c2c */
[----:B------:R-:W-:Y:S01]  /*a840*/  LOP3.LUT R6, R81, 0xffff0000, RZ, 0xc0, !PT ;  /* 0xffff000051067812 */ /* 0x000fe200078ec0ff */
[----:B------:R-:W-:Y:S01]  /*a850*/  FMUL R3, R68, R15 ;  /* 0x0000000f44037220 */ /* 0x000fe20000400000 */
[----:B------:R-:W-:Y:S01]  /*a860*/  SHF.L.U32 R7, R82, 0x10, RZ ;  /* 0x0000001052077819 */ /* 0x000fe200000006ff */
[C---:B------:R-:W-:Y:S01]  /*a870*/  FMUL R8, R68.reuse, R18 ;  /* 0x0000001244087220 */ /* 0x040fe20000400000 */
[C---:B------:R-:W-:Y:S01]  /*a880*/  FFMA R0, R71.reuse, R70, R0 ;  /* 0x0000004647007223 */ /* 0x040fe20000000000 */
[C---:B------:R-:W-:Y:S01]  /*a890*/  FMUL R9, R68.reuse, R19 ;  /* 0x0000001344097220 */ /* 0x040fe20000400000 */
[----:B------:R-:W-:Y:S01]  /*a8a0*/  FMUL R18, R68, R28 ;  /* 0x0000001c44127220 */ /* 0x000fe20000400000 */
[----:B------:R-:W-:Y:S01]  /*a8b0*/  FFMA R3, R71, R6, R3 ;  /* 0x0000000647037223 */ /* 0x000fe20000000003 */
[----:B------:R-:W-:Y:S01]  /*a8c0*/  LOP3.LUT R6, R88, 0xffff0000, RZ, 0xc0, !PT ;  /* 0xffff000058067812 */ /* 0x000fe200078ec0ff */
[C---:B------:R-:W-:Y:S01]  /*a8d0*/  FMUL R10, R68.reuse, R20 ;  /* 0x00000014440a7220 */ /* 0x040fe20000400000 */
        /* <DEDUP_REMOVED lines=10> */
[----:B------:R-:W-:Y:S01]  /*a980*/  FMUL R48, R68, R58 ;  /* 0x0000003a44307220 */ /* 0x000fe20000400000 */
[----:B------:R-:W-:Y:S01]  /*a990*/  LOP3.LUT R58, R82, 0xffff0000, RZ, 0xc0, !PT ;  /* 0xffff0000523a7812 */ /* 0x000fe200078ec0ff */
[C---:B------:R-:W-:Y:S01]  /*a9a0*/  FMUL R4, R68.reuse, R16 ;  /* 0x0000001044047220 */ /* 0x040fe20000400000 */
[C---:B------:R-:W-:Y:S01]  /*a9b0*/  FMUL R40, R68.reuse, R50 ;  /* 0x0000003244287220 */ /* 0x040fe20000400000 */
[C---:B------:R-:W-:Y:S01]  /*a9c0*/  FMUL R45, R68.reuse, R55 ;  /* 0x00000037442d7220 */ /* 0x040fe20000400000 */
[C---:B------:R-:W-:Y:S01]  /*a9d0*/  FMUL R49, R68.reuse, R59 ;  /* 0x0000003b44317220 */ /* 0x040fe20000400000 */
[----:B------:R-:W-:Y:S01]  /*a9e0*/  SHF.L.U32 R59, R83, 0x10, RZ ;  /* 0x00000010533b7819 */ /* 0x000fe200000006ff */
[C---:B------:R-:W-:Y:S01]  /*a9f0*/  FMUL R55, R68.reuse, R65 ;  /* 0x0000004144377220 */ /* 0x040fe20000400000 */
[----:B------:R-:W-:Y:S01]  /*aa00*/  F2FP.BF16.F32.PACK_AB R65, R3, R0 ;  /* 0x000000000341723e */ /* 0x000fe200000010ff */
[----:B------:R-:W-:Y:S01]  /*aa10*/  FMUL R5, R68, R17 ;  /* 0x0000001144057220 */ /* 0x000fe20000400000 */
[----:B------:R-:W-:Y:S01]  /*aa20*/  SHF.L.U32 R0, R88, 0x10, RZ ;  /* 0x0000001058007819 */ /* 0x000fe200000006ff */
[C---:B------:R-:W-:Y:S01]  /*aa30*/  FMUL R50, R68.reuse, R60 ;  /* 0x0000003c44327220 */ /* 0x040fe20000400000 */
[----:B------:R-:W-:Y:S01]  /*aa40*/  LOP3.LUT R60, R83, 0xffff0000, RZ, 0xc0, !PT ;  /* 0xffff0000533c7812 */ /* 0x000fe200078ec0ff */
[----:B------:R-:W-:Y:S01]  /*aa50*/  FFMA R4, R71, R7, R4 ;  /* 0x0000000747047223 */ /* 0x000fe20000000004 */
[----:B------:R-:W-:Y:S01]  /*aa60*/  SHF.L.U32 R3, R89, 0x10, RZ ;  /* 0x0000001059037819 */ /* 0x000fe200000006ff */
[C---:B------:R-:W-:Y:S01]  /*aa70*/  FFMA R5, R71.reuse, R58, R5 ;  /* 0x0000003a47057223 */ /* 0x040fe20000000005 */
[C---:B------:R-:W-:Y:S01]  /*aa80*/  FFMA R8, R71.reuse, R59, R8 ;  /* 0x0000003b47087223 */ /* 0x040fe20000000008 */
[C---:B------:R-:W-:Y:S01]  /*aa90*/  FFMA R9, R71.reuse, R60, R9 ;  /* 0x0000003c47097223 */ /* 0x040fe20000000009 */
[----:B------:R-:W-:Y:S01]  /*aaa0*/  FFMA R10, R71, R0, R10 ;  /* 0x00000000470a7223 */ /* 0x000fe2000000000a */
[----:B------:R-:W-:Y:S01]  /*aab0*/  LOP3.LUT R0, R89, 0xffff0000, RZ, 0xc0, !PT ;  /* 0xffff000059007812 */ /* 0x000fe200078ec0ff */
[C---:B------:R-:W-:Y:S01]  /*aac0*/  FMUL R11, R68.reuse, R21 ;  /* 0x00000015440b7220 */ /* 0x040fe20000400000 */
[C---:B------:R-:W-:Y:S01]  /*aad0*/  FMUL R12, R68.reuse, R22 ;  /* 0x00000016440c7220 */ /* 0x040fe20000400000 */
[C---:B------:R-:W-:Y:S01]  /*aae0*/  FMUL R13, R68.reuse, R23 ;  /* 0x00000017440d7220 */ /* 0x040fe20000400000 */
[C---:B------:R-:W-:Y:S01]  /*aaf0*/  FMUL R16, R68.reuse, R26 ;  /* 0x0000001a44107220 */ /* 0x040fe20000400000 */
[C---:B------:R-:W-:Y:S01]  /*ab00*/  FMUL R26, R68.reuse, R36 ;  /* 0x00000024441a7220 */ /* 0x040fe20000400000 */
[----:B------:R-:W-:Y:S01]  /*ab10*/  FFMA R11, R71, R6, R11 ;  /* 0x00000006470b7223 */ /* 0x000fe2000000000b */
[----:B------:R-:W-:Y:S01]  /*ab20*/  LOP3.LUT R6, R99, 0xffff0000, RZ, 0xc0, !PT ;  /* 0xffff000063067812 */ /* 0x000fe200078ec0ff */
[----:B------:R-:W-:Y:S01]  /*ab30*/  FMUL R36, R68, R46 ;  /* 0x0000002e44247220 */ /* 0x000fe20000400000 */
[----:B------:R-:W-:Y:S01]  /*ab40*/  FFMA R12, R71, R3, R12 ;  /* 0x00000003470c7223 */ /* 0x000fe2000000000c */
[----:B------:R-:W-:Y:S01]  /*ab50*/  SHF.L.U32 R3, R90, 0x10, RZ ;  /* 0x000000105a037819 */ /* 0x000fe200000006ff */
[C---:B------:R-:W-:Y:S01]  /*ab60*/  FMUL R46, R68.reuse, R56 ;  /* 0x00000038442e7220 */ /* 0x040fe20000400000 */
[----:B------:R-:W-:Y:S01]  /*ab70*/  FMUL R56, R68, R66 ;  /* 0x0000004244387220 */ /* 0x000fe20000400000 */
[----:B------:R-:W-:Y:S01]  /*ab80*/  F2FP.BF16.F32.PACK_AB R66, R5, R4 ;  /* 0x000000040542723e */ /* 0x000fe200000010ff */
[C---:B------:R-:W-:Y:S01]  /*ab90*/  FFMA R13, R71.reuse, R0, R13 ;  /* 0x00000000470d7223 */ /* 0x040fe2000000000d */
[----:B------:R-:W-:Y:S01]  /*aba0*/  LOP3.LUT R0, R90, 0xffff0000, RZ, 0xc0, !PT ;  /* 0xffff00005a007812 */ /* 0x000fe200078ec0ff */
[----:B------:R-:W-:Y:S01]  /*abb0*/  FFMA R14, R71, R3, R14 ;  /* 0x00000003470e7223 */ /* 0x000fe2000000000e */
[C---:B------:R-:W-:Y:S01]  /*abc0*/  SHF.L.U32 R5, R91.reuse, 0x10, RZ ;  /* 0x000000105b057819 */ /* 0x040fe200000006ff */
[----:B------:R-:W-:Y:S01]  /*abd0*/  FMUL R17, R68, R27 ;  /* 0x0000001b44117220 */ /* 0x000fe20000400000 */
[----:B------:R-:W-:Y:S01]  /*abe0*/  LOP3.LUT R4, R91, 0xffff0000, RZ, 0xc0, !PT ;  /* 0xffff00005b047812 */ /* 0x000fe200078ec0ff */
[C---:B------:R-:W-:Y:S01]  /*abf0*/  FFMA R15, R71.reuse, R0, R15 ;  /* 0x00000000470f7223 */ /* 0x040fe2000000000f */
[C---:B------:R-:W-:Y:S01]  /*ac00*/  SHF.L.U32 R0, R96.reuse, 0x10, RZ ;  /* 0x0000001060007819 */ /* 0x040fe200000006ff */
[----:B------:R-:W-:Y:S01]  /*ac10*/  FFMA R16, R71, R5, R16 ;  /* 0x0000000547107223 */ /* 0x000fe20000000010 */
[----:B------:R-:W-:Y:S01]  /*ac20*/  SHF.L.U32 R3, R97, 0x10, RZ ;  /* 0x0000001061037819 */ /* 0x000fe200000006ff */
[----:B------:R-:W-:Y:S01]  /*ac30*/  FFMA R17, R71, R4, R17 ;  /* 0x0000000447117223 */ /* 0x000fe20000000011 */
[----:B------:R-:W-:Y:S01]  /*ac40*/  LOP3.LUT R4, R96, 0xffff0000, RZ, 0xc0, !PT ;  /* 0xffff000060047812 */ /* 0x000fe200078ec0ff */
[C---:B------:R-:W-:Y:S01]  /*ac50*/  FMUL R27, R68.reuse, R37 ;  /* 0x00000025441b7220 */ /* 0x040fe20000400000 */
[----:B------:R-:W-:Y:S01]  /*ac60*/  SHF.L.U32 R5, R99, 0x10, RZ ;  /* 0x0000001063057819 */ /* 0x000fe200000006ff */
[C---:B------:R-:W-:Y:S01]  /*ac70*/  FMUL R37, R68.reuse, R47 ;  /* 0x0000002f44257220 */ /* 0x040fe20000400000 */
[C---:B------:R-:W-:Y:S01]  /*ac80*/  FMUL R47, R68.reuse, R57 ;  /* 0x00000039442f7220 */ /* 0x040fe20000400000 */
[----:B------:R-:W-:Y:S01]  /*ac90*/  FMUL R57, R68, R67 ;  /* 0x0000004344397220 */ /* 0x000fe20000400000 */
[----:B------:R-:W-:Y:S01]  /*aca0*/  F2FP.BF16.F32.PACK_AB R67, R9, R8 ;  /* 0x000000080943723e */ /* 0x000fe200000010ff */
[----:B------:R-:W-:Y:S01]  /*acb0*/  FFMA R18, R71, R0, R18 ;  /* 0x0000000047127223 */ /* 0x000fe20000000012 */
[----:B------:R-:W-:Y:S01]  /*acc0*/  LOP3.LUT R0, R97, 0xffff0000, RZ, 0xc0, !PT ;  /* 0xffff000061007812 */ /* 0x000fe200078ec0ff */
[C---:B------:R-:W-:Y:S01]  /*acd0*/  FFMA R19, R71.reuse, R4, R19 ;  /* 0x0000000447137223 */ /* 0x040fe20000000013 */
[C---:B------:R-:W-:Y:S01]  /*ace0*/  LOP3.LUT R4, R98.reuse, 0xffff0000, RZ, 0xc0, !PT ;  /* 0xffff000062047812 */ /* 0x040fe200078ec0ff */
[----:B------:R-:W-:Y:S01]  /*acf0*/  FFMA R20, R71, R3, R20 ;  /* 0x0000000347147223 */ /* 0x000fe20000000014 */
[----:B------:R-:W-:Y:S01]  /*ad00*/  SHF.L.U32 R3, R98, 0x10, RZ ;  /* 0x0000001062037819 */ /* 0x000fe200000006ff */
[C---:B------:R-:W-:Y:S01]  /*ad10*/  FMUL R21, R68.reuse, R31 ;  /* 0x0000001f44157220 */ /* 0x040fe20000400000 */
[----:B------:R-:W-:Y:S01]  /*ad20*/  F2FP.BF16.F32.PACK_AB R8, R11, R10 ;  /* 0x0000000a0b08723e */ /* 0x000fe200000010ff */
[C---:B------:R-:W-:Y:S01]  /*ad30*/  FMUL R22, R68.reuse, R32 ;  /* 0x0000002044167220 */ /* 0x040fe20000400000 */
[----:B------:R-:W-:Y:S01]  /*ad40*/  F2FP.BF16.F32.PACK_AB R9, R13, R12 ;  /* 0x0000000c0d09723e */ /* 0x000fe200000010ff */
[----:B------:R-:W-:Y:S01]  /*ad50*/  STS.128 [R163+0x8400], R64 ;  /* 0x00840040a3007388 */ /* 0x000fe20000000c00 */
[----:B------:R-:W-:Y:S01]  /*ad60*/  F2FP.BF16.F32.PACK_AB R10, R15, R14 ;  /* 0x0000000e0f0a723e */ /* 0x000fe200000010ff */
[----:B------:R-:W-:Y:S01]  /*ad70*/  FMUL R23, R68, R33 ;  /* 0x0000002144177220 */ /* 0x000fe20000400000 */
[----:B------:R-:W-:Y:S01]  /*ad80*/  F2FP.BF16.F32.PACK_AB R11, R17, R16 ;  /* 0x00000010110b723e */ /* 0x000fe200000010ff */
[----:B------:R-:W-:Y:S01]  /*ad90*/  FFMA R21, R71, R0, R21 ;  /* 0x0000000047157223 */ /* 0x000fe20000000015 */
[----:B------:R-:W-:Y:S01]  /*ada0*/  F2FP.BF16.F32.PACK_AB R12, R19, R18 ;  /* 0x00000012130c723e */ /* 0x000fe200000010ff */
[C---:B------:R-:W-:Y:S01]  /*adb0*/  FFMA R22, R71.reuse, R3, R22 ;  /* 0x0000000347167223 */ /* 0x040fe20000000016 */
[C---:B------:R-:W-:Y:S01]  /*adc0*/  SHF.L.U32 R0, R104.reuse, 0x10, RZ ;  /* 0x0000001068007819 */ /* 0x040fe200000006ff */
[----:B------:R-:W-:Y:S01]  /*add0*/  FFMA R23, R71, R4, R23 ;  /* 0x0000000447177223 */ /* 0x000fe20000000017 */
[----:B------:R-:W-:Y:S01]  /*ade0*/  F2FP.BF16.F32.PACK_AB R13, R21, R20 ;  /* 0x00000014150d723e */ /* 0x000fe200000010ff */
[C---:B------:R-:W-:Y:S01]  /*adf0*/  FFMA R24, R71.reuse, R5, R24 ;  /* 0x0000000547187223 */ /* 0x040fe20000000018 */
[----:B------:R-:W-:Y:S01]  /*ae00*/  LOP3.LUT R4, R104, 0xffff0000, RZ, 0xc0, !PT ;  /* 0xffff000068047812 */ /* 0x000fe200078ec0ff */
[----:B------:R-:W-:Y:S01]  /*ae10*/  FFMA R25, R71, R6, R25 ;  /* 0x0000000647197223 */ /* 0x000fe20000000019 */
[----:B------:R-:W-:Y:S01]  /*ae20*/  F2FP.BF16.F32.PACK_AB R14, R23, R22 ;  /* 0x00000016170e723e */ /* 0x000fe200000010ff */
[----:B------:R1:W-:Y:S01]  /*ae30*/  STS.128 [R162+0x8400], R8 ;  /* 0x00840008a2007388 */ /* 0x0003e20000000c00 */
[----:B------:R-:W-:Y:S01]  /*ae40*/  SHF.L.U32 R3, R105, 0x10, RZ ;  /* 0x0000001069037819 */ /* 0x000fe200000006ff */
[----:B------:R-:W-:Y:S01]  /*ae50*/  FFMA R26, R71, R0, R26 ;  /* 0x00000000471a7223 */ /* 0x000fe2000000001a */
[----:B------:R-:W-:Y:S01]  /*ae60*/  F2FP.BF16.F32.PACK_AB R15, R25, R24 ;  /* 0x00000018190f723e */ /* 0x000fe200000010ff */
[----:B------:R-:W-:Y:S01]  /*ae70*/  FFMA R27, R71, R4, R27 ;  /* 0x00000004471b7223 */ /* 0x000fe2000000001b */
[----:B------:R-:W-:Y:S01]  /*ae80*/  LOP3.LUT R0, R105, 0xffff0000, RZ, 0xc0, !PT ;  /* 0xffff000069007812 */ /* 0x000fe200078ec0ff */
[C---:B------:R-:W-:Y:S01]  /*ae90*/  FFMA R28, R71.reuse, R3, R28 ;  /* 0x00000003471c7223 */ /* 0x040fe2000000001c */
[C---:B------:R-:W-:Y:S01]  /*aea0*/  SHF.L.U32 R3, R106.reuse, 0x10, RZ ;  /* 0x000000106a037819 */ /* 0x040fe200000006ff */
[----:B------:R2:W-:Y:S01]  /*aeb0*/  STS.128 [R161+0x8400], R12 ;  /* 0x0084000ca1007388 */ /* 0x0005e20000000c00 */
[----:B------:R-:W-:Y:S01]  /*aec0*/  LOP3.LUT R4, R106, 0xffff0000, RZ, 0xc0, !PT ;  /* 0xffff00006a047812 */ /* 0x000fe200078ec0ff */
[----:B------:R-:W-:Y:S01]  /*aed0*/  FFMA R29, R71, R0, R29 ;  /* 0x00000000471d7223 */ /* 0x000fe2000000001d */
[C---:B------:R-:W-:Y:S01]  /*aee0*/  SHF.L.U32 R5, R107.reuse, 0x10, RZ ;  /* 0x000000106b057819 */ /* 0x040fe200000006ff */
[C---:B------:R-:W-:Y:S01]  /*aef0*/  FMUL R31, R68.reuse, R41 ;  /* 0x00000029441f7220 */ /* 0x040fe20000400000 */
[----:B------:R-:W-:Y:S01]  /*af00*/  LOP3.LUT R6, R107, 0xffff0000, RZ, 0xc0, !PT ;  /* 0xffff00006b067812 */ /* 0x000fe200078ec0ff */
[----:B------:R-:W-:Y:S01]  /*af10*/  FMUL R32, R68, R42 ;  /* 0x0000002a44207220 */ /* 0x000fe20000400000 */
[----:B------:R-:W-:Y:S01]  /*af20*/  SHF.L.U32 R0, R112, 0x10, RZ ;  /* 0x0000001070007819 */ /* 0x000fe200000006ff */
[----:B------:R-:W-:Y:S01]  /*af30*/  FMUL R33, R68, R43 ;  /* 0x0000002b44217220 */ /* 0x000fe20000400000 */
[----:B------:R-:W-:Y:S01]  /*af40*/  LEA R16, R77, UR44, 0x3 ;  /* 0x0000002c4d107c11 */ /* 0x000fe2000f8e18ff */
[----:B------:R-:W-:Y:S01]  /*af50*/  FFMA R30, R71, R3, R30 ;  /* 0x00000003471e7223 */ /* 0x000fe2000000001e */
[----:B------:R-:W-:Y:S01]  /*af60*/  SHF.L.U32 R3, R113, 0x10, RZ ;  /* 0x0000001071037819 */ /* 0x000fe200000006ff */
[C---:B------:R-:W-:Y:S01]  /*af70*/  FFMA R31, R71.reuse, R4, R31 ;  /* 0x00000004471f7223 */ /* 0x040fe2000000001f */
[----:B------:R-:W-:Y:S01]  /*af80*/  LOP3.LUT R4, R112, 0xffff0000, RZ, 0xc0, !PT ;  /* 0xffff000070047812 */ /* 0x000fe200078ec0ff */
[----:B------:R-:W-:Y:S01]  /*af90*/  FFMA R32, R71, R5, R32 ;  /* 0x0000000547207223 */ /* 0x000fe20000000020 */
[----:B------:R-:W-:Y:S01]  /*afa0*/  SHF.L.U32 R5, R115, 0x10, RZ ;  /* 0x0000001073057819 */ /* 0x000fe200000006ff */
[----:B------:R-:W-:Y:S01]  /*afb0*/  FFMA R33, R71, R6, R33 ;  /* 0x0000000647217223 */ /* 0x000fe20000000021 */
[----:B------:R-:W-:Y:S01]  /*afc0*/  LOP3.LUT R6, R131, 0xffff0000, RZ, 0xc0, !PT ;  /* 0xffff000083067812 */ /* 0x000fe200078ec0ff */
[----:B------:R-:W-:Y:S01]  /*afd0*/  FFMA R34, R71, R0, R34 ;  /* 0x0000000047227223 */ /* 0x000fe20000000022 */
[----:B------:R-:W-:Y:S01]  /*afe0*/  LOP3.LUT R0, R113, 0xffff0000, RZ, 0xc0, !PT ;  /* 0xffff000071007812 */ /* 0x000fe200078ec0ff */
[C---:B------:R-:W-:Y:S01]  /*aff0*/  FFMA R35, R71.reuse, R4, R35 ;  /* 0x0000000447237223 */ /* 0x040fe20000000023 */
[----:B------:R-:W-:Y:S01]  /*b000*/  LOP3.LUT R4, R120, 0xffff0000, RZ, 0xc0, !PT ;  /* 0xffff000078047812 */ /* 0x000fe200078ec0ff */
[C---:B------:R-:W-:Y:S01]  /*b010*/  FFMA R36, R71.reuse, R3, R36 ;  /* 0x0000000347247223 */ /* 0x040fe20000000024 */
[C---:B------:R-:W-:Y:S01]  /*b020*/  SHF.L.U32 R3, R114.reuse, 0x10, RZ ;  /* 0x0000001072037819 */ /* 0x040fe200000006ff */
[----:B------:R-:W-:Y:S01]  /*b030*/  FFMA R37, R71, R0, R37 ;  /* 0x0000000047257223 */ /* 0x000fe20000000025 */
[----:B------:R-:W-:Y:S01]  /*b040*/  LOP3.LUT R0, R114, 0xffff0000, RZ, 0xc0, !PT ;  /* 0xffff000072007812 */ /* 0x000fe200078ec0ff */
[----:B------:R-:W-:Y:S01]  /*b050*/  FMUL R41, R68, R51 ;  /* 0x0000003344297220 */ /* 0x000fe20000400000 */
[----:B-1----:R-:W-:Y:S01]  /*b060*/  F2FP.BF16.F32.PACK_AB R8, R35, R34 ;  /* 0x000000222308723e */ /* 0x002fe200000010ff */
[C---:B------:R-:W-:Y:S01]  /*b070*/  FFMA R38, R71.reuse, R3, R38 ;  /* 0x0000000347267223 */ /* 0x040fe20000000026 */
[----:B------:R-:W-:Y:S01]  /*b080*/  SHF.L.U32 R3, R120, 0x10, RZ ;  /* 0x0000001078037819 */ /* 0x000fe200000006ff */
[----:B------:R-:W-:Y:S01]  /*b090*/  FFMA R39, R71, R0, R39 ;  /* 0x0000000047277223 */ /* 0x000fe20000000027 */
[----:B--2---:R-:W-:Y:S01]  /*b0a0*/  F2FP.BF16.F32.PACK_AB R12, R27, R26 ;  /* 0x0000001a1b0c723e */ /* 0x004fe200000010ff */
[----:B------:R-:W-:Y:S01]  /*b0b0*/  FFMA R40, R71, R5, R40 ;  /* 0x0000000547287223 */ /* 0x000fe20000000028 */
[----:B------:R-:W-:Y:S01]  /*b0c0*/  F2FP.BF16.F32.PACK_AB R13, R29, R28 ;  /* 0x0000001c1d0d723e */ /* 0x000fe200000010ff */
[C---:B------:R-:W-:Y:S01]  /*b0d0*/  FMUL R42, R68.reuse, R52 ;  /* 0x00000034442a7220 */ /* 0x040fe20000400000 */
[----:B------:R-:W-:Y:S01]  /*b0e0*/  F2FP.BF16.F32.PACK_AB R14, R31, R30 ;  /* 0x0000001e1f0e723e */ /* 0x000fe200000010ff */
[C---:B------:R-:W-:Y:S01]  /*b0f0*/  FMUL R43, R68.reuse, R53 ;  /* 0x00000035442b7220 */ /* 0x040fe20000400000 */
[----:B------:R-:W-:Y:S01]  /*b100*/  F2FP.BF16.F32.PACK_AB R15, R33, R32 ;  /* 0x00000020210f723e */ /* 0x000fe200000010ff */
[C---:B------:R-:W-:Y:S01]  /*b110*/  FMUL R51, R68.reuse, R61 ;  /* 0x0000003d44337220 */ /* 0x040fe20000400000 */
[----:B------:R-:W-:Y:S01]  /*b120*/  LOP3.LUT R0, R115, 0xffff0000, RZ, 0xc0, !PT ;  /* 0xffff000073007812 */ /* 0x000fe200078ec0ff */
[----:B------:R-:W-:Y:S01]  /*b130*/  FMUL R52, R68, R62 ;  /* 0x0000003e44347220 */ /* 0x000fe20000400000 */
[----:B------:R-:W-:Y:S01]  /*b140*/  SHF.L.U32 R5, R121, 0x10, RZ ;  /* 0x0000001079057819 */ /* 0x000fe200000006ff */
[----:B------:R1:W-:Y:S01]  /*b150*/  STS.128 [R147+0x8400], R12 ;  /* 0x0084000c93007388 */ /* 0x0003e20000000c00 */
[----:B------:R-:W-:Y:S01]  /*b160*/  F2FP.BF16.F32.PACK_AB R9, R37, R36 ;  /* 0x000000242509723e */ /* 0x000fe200000010ff */
[----:B------:R-:W-:Y:S01]  /*b170*/  FFMA R41, R71, R0, R41 ;  /* 0x0000000047297223 */ /* 0x000fe20000000029 */
[----:B------:R-:W-:Y:S01]  /*b180*/  LOP3.LUT R0, R121, 0xffff0000, RZ, 0xc0, !PT ;  /* 0xffff000079007812 */ /* 0x000fe200078ec0ff */
[C---:B------:R-:W-:Y:S01]  /*b190*/  FFMA R42, R71.reuse, R3, R42 ;  /* 0x00000003472a7223 */ /* 0x040fe2000000002a */
[C---:B------:R-:W-:Y:S01]  /*b1a0*/  SHF.L.U32 R3, R122.reuse, 0x10, RZ ;  /* 0x000000107a037819 */ /* 0x040fe200000006ff */
[----:B------:R-:W-:Y:S01]  /*b1b0*/  FFMA R43, R71, R4, R43 ;  /* 0x00000004472b7223 */ /* 0x000fe2000000002b */
[----:B------:R-:W-:Y:S01]  /*b1c0*/  LOP3.LUT R4, R123, 0xffff0000, RZ, 0xc0, !PT ;  /* 0xffff00007b047812 */ /* 0x000fe200078ec0ff */
[----:B------:R-:W-:Y:S01]  /*b1d0*/  FFMA R44, R71, R5, R44 ;  /* 0x00000005472c7223 */ /* 0x000fe2000000002c */
[----:B------:R-:W-:Y:S01]  /*b1e0*/  SHF.L.U32 R5, R123, 0x10, RZ ;  /* 0x000000107b057819 */ /* 0x000fe200000006ff */
[C---:B------:R-:W-:Y:S01]  /*b1f0*/  FFMA R45, R71.reuse, R0, R45 ;  /* 0x00000000472d7223 */ /* 0x040fe2000000002d */
[----:B------:R-:W-:Y:S01]  /*b200*/  LOP3.LUT R0, R122, 0xffff0000, RZ, 0xc0, !PT ;  /* 0xffff00007a007812 */ /* 0x000fe200078ec0ff */
[----:B------:R-:W-:Y:S01]  /*b210*/  FFMA R46, R71, R3, R46 ;  /* 0x00000003472e7223 */ /* 0x000fe2000000002e */
[----:B------:R-:W-:Y:S01]  /*b220*/  SHF.L.U32 R3, R129, 0x10, RZ ;  /* 0x0000001081037819 */ /* 0x000fe200000006ff */
[----:B------:R-:W-:Y:S01]  /*b230*/  FMUL R53, R68, R63 ;  /* 0x0000003f44357220 */ /* 0x000fe20000400000 */
        /* <DEDUP_REMOVED lines=8> */
[----:B------:R-:W-:Y:S01]  /*b2c0*/  LOP3.LUT R0, R129, 0xffff0000, RZ, 0xc0, !PT ;  /* 0xffff000081007812 */ /* 0x000fe200078ec0ff */
[----:B------:R2:W-:Y:S01]  /*b2d0*/  STS.128 [R160+0x8400], R8 ;  /* 0x00840008a0007388 */ /* 0x0005e20000000c00 */
[----:B------:R-:W-:Y:S01]  /*b2e0*/  SHF.L.U32 R5, R131, 0x10, RZ ;  /* 0x0000001083057819 */ /* 0x000fe200000006ff */
[C---:B------:R-:W-:Y:S01]  /*b2f0*/  FFMA R51, R71.reuse, R4, R51 ;  /* 0x0000000447337223 */ /* 0x040fe20000000033 */
[C---:B------:R-:W-:Y:S01]  /*b300*/  LOP3.LUT R4, R130.reuse, 0xffff0000, RZ, 0xc0, !PT ;  /* 0xffff000082047812 */ /* 0x040fe200078ec0ff */
[C---:B------:R-:W-:Y:S01]  /*b310*/  FFMA R52, R71.reuse, R3, R52 ;  /* 0x0000000347347223 */ /* 0x040fe20000000034 */
[----:B------:R-:W-:Y:S01]  /*b320*/  SHF.L.U32 R3, R130, 0x10, RZ ;  /* 0x0000001082037819 */ /* 0x000fe200000006ff */
[----:B------:R-:W-:Y:S01]  /*b330*/  FFMA R53, R71, R0, R53 ;  /* 0x0000000047357223 */ /* 0x000fe20000000035 */
[----:B-1----:R-:W-:Y:S02]  /*b340*/  F2FP.BF16.F32.PACK_AB R12, R43, R42 ;  /* 0x0000002a2b0c723e */ /* 0x002fe400000010ff */
[----:B------:R-:W-:Y:S01]  /*b350*/  F2FP.BF16.F32.PACK_AB R13, R45, R44 ;  /* 0x0000002c2d0d723e */ /* 0x000fe200000010ff */
[----:B------:R-:W-:Y:S01]  /*b360*/  FFMA R54, R71, R3, R54 ;  /* 0x0000000347367223 */ /* 0x000fe20000000036 */
[----:B------:R-:W-:Y:S01]  /*b370*/  F2FP.BF16.F32.PACK_AB R14, R47, R46 ;  /* 0x0000002e2f0e723e */ /* 0x000fe200000010ff */
[----:B------:R-:W-:Y:S01]  /*b380*/  FFMA R55, R71, R4, R55 ;  /* 0x0000000447377223 */ /* 0x000fe20000000037 */
[----:B------:R-:W-:Y:S01]  /*b390*/  F2FP.BF16.F32.PACK_AB R15, R49, R48 ;  /* 0x00000030310f723e */ /* 0x000fe200000010ff */
[C---:B------:R-:W-:Y:S01]  /*b3a0*/  FFMA R56, R71.reuse, R5, R56 ;  /* 0x0000000547387223 */ /* 0x040fe20000000038 */
[----:B------:R-:W-:Y:S01]  /*b3b0*/  FFMA R57, R71, R6, R57 ;  /* 0x0000000647397223 */ /* 0x000fe20000000039 */
[----:B------:R-:W-:Y:S02]  /*b3c0*/  F2FP.BF16.F32.PACK_AB R4, R51, R50 ;  /* 0x000000323304723e */ /* 0x000fe400000010ff */
        /* <DEDUP_REMOVED lines=14> */
[----:B-1----:R-:W1:Y:S01]  /*b4b0*/  FENCE.VIEW.ASYNC.S ;  /* 0x00000000000073c6 */ /* 0x002e620000000000 */
[----:B------:R-:W-:Y:S01]  /*b4c0*/  @P6 PRMT R0, R165, 0x654, R0 ;  /* 0x00000654a5006816 */ /* 0x000fe20000000000 */
[----:B-1----:R-:W-:Y:S06]  /*b4d0*/  BAR.SYNC.DEFER_BLOCKING 0x1, 0x80 ;  /* 0x0042000000007b1d */ /* 0x002fec0000010000 */
        /* <DEDUP_REMOVED lines=11> */
.L_x_133:
[----:B------:R-:W-:Y:S05]  /*b590*/  BSYNC.RECONVERGENT B0 ;  /* 0x0000000000007941 */ /* 0x000fea0003800200 */
.L_x_132:
[----:B------:R-:W-:Y:S01]  /*b5a0*/  BAR.SYNC.DEFER_BLOCKING 0x1, 0x80 ;  /* 0x0042000000007b1d */ /* 0x000fe20000010000 */
[----:B------:R-:W-:Y:S02]  /*b5b0*/  UIADD3 UR4, UPT, UPT, UR46, 0x1, URZ ;  /* 0x000000012e047890 */ /* 0x000fe4000fffe0ff */
[----:B------:R-:W-:Y:S02]  /*b5c0*/  UISETP.NE.AND UP0, UPT, UR38, URZ, UPT ;  /* 0x000000ff2600728c */ /* 0x000fe4000bf05270 */
[----:B------:R-:W-:Y:S02]  /*b5d0*/  UISETP.NE.AND UP1, UPT, UR4, 0x4, UPT ;  /* 0x000000040400788c */ /* 0x000fe4000bf25270 */
[----:B------:R-:W-:Y:S02]  /*b5e0*/  USEL UR39, URZ, 0xc0, !UP0 ;  /* 0x000000c0ff277887 */ /* 0x000fe4000c000000 */
[----:B------:R-:W-:Y:S01]  /*b5f0*/  USEL UR47, UR4, URZ, UP1 ;  /* 0x000000ff042f7287 */ /* 0x000fe20008800000 */
[----:B------:R1:W-:Y:S01]  /*b600*/  @P6 SYNCS.ARRIVE.TRANS64.RED.A1T0 RZ, [R0+URZ], RZ ;  /* 0x000000ff00ff69a7 */ /* 0x0003e200081004ff */
[----:B------:R-:W-:Y:S01]  /*b610*/  BSSY B1, `(.L_x_134) ;  /* 0x000001f000017945 */ /* 0x000fe20003800000 */
[----:B------:R-:W3:Y:S02]  /*b620*/  @P6 SYNCS.PHASECHK.TRANS64.TRYWAIT P0, [R16+URZ+0x20], R3 ;  /* 0x00002003100065a7 */ /* 0x000ee400080011ff */
[----:B---3--:R-:W-:Y:S01]  /*b630*/  @P6 SEL R79, RZ, 0x1, !P0 ;  /* 0x00000001ff4f6807 */ /* 0x008fe20004000000 */
[----:B-1----:R-:W-:Y:S06]  /*b640*/  @!P6 BRA `(.L_x_135) ;  /* 0x00000000006ce947 */ /* 0x002fec0003800000 */
[----:B------:R-:W-:Y:S01]  /*b650*/  ISETP.NE.AND P1, PT, R93, RZ, PT ;  /* 0x000000ff5d00720c */ /* 0x000fe20003f25270 */
[----:B------:R-:W-:Y:S01]  /*b660*/  BSSY B0, `(.L_x_136) ;  /* 0x000000b000007945 */ /* 0x000fe20003800000 */
[----:B------:R-:W-:Y:S11]  /*b670*/  ISETP.NE.AND P0, PT, R79, RZ, PT ;  /* 0x000000ff4f00720c */ /* 0x000ff60003f05270 */
[----:B------:R-:W-:Y:S05]  /*b680*/  @P1 IMAD R77, R77, 0x4000, R164 ;  /* 0x000040004d4d1824 */ /* 0x000fea00078e02a4 */
[----:B------:R-:W-:Y:S04]  /*b690*/  @P1 IADD3 R3, PT, PT, R77, UR44, RZ ;  /* 0x0000002c4d031c10 */ /* 0x000fe8000fffe0ff */
[----:B--2---:R-:W-:Y:S01]  /*b6a0*/  @P1 IADD3 R7, PT, PT, R92, R3, RZ ;  /* 0x000000035c071210 */ /* 0x004fe20007ffe0ff */
[--C-:B------:R-:W-:Y:S02]  /*b6b0*/  @P1 IMAD.IADD R5, R78, 0x1, R3.reuse ;  /* 0x000000014e051824 */ /* 0x100fe400078e0203 */
[----:B------:R-:W-:Y:S01]  /*b6c0*/  @P1 IMAD.IADD R0, R94, 0x1, R3 ;  /* 0x000000015e001824 */ /* 0x000fe200078e0203 */
[----:B------:R-:W-:Y:S06]  /*b6d0*/  @P0 BRA `(.L_x_137) ;  /* 0x00000000000c0947 */ /* 0x000fec0003800000 */
[----:B------:R-:W-:Y:S04]  /*b6e0*/  SHF.L.U32 R3, R149, 0x1f, RZ ;  /* 0x0000001f95037819 */ /* 0x000fe800000006ff */
[----:B------:R-:W1:Y:S02]  /*b6f0*/  SYNCS.PHASECHK.TRANS64.TRYWAIT P0, [R16+URZ+0x20], R3 ;  /* 0x00002003100075a7 */ /* 0x000e6400080011ff */
[----:B-1----:R-:W-:Y:S05]  /*b700*/  @!P0 BRA `(.L_x_138) ;  /* 0x0000002000588947 */ /* 0x002fea0003800000 */
.L_x_137:
[----:B------:R-:W-:Y:S05]  /*b710*/  BSYNC B0 ;  /* 0x0000000000007941 */ /* 0x000fea0003800000 */
.L_x_136:
[----:B------:R-:W-:Y:S11]  /*b720*/  ISETP.NE.AND P0, PT, R93, RZ, PT ;  /* 0x000000ff5d00720c */ /* 0x000ff60003f05270 */
[----:B------:R-:W-:Y:S02]  /*b730*/  @!UPT UIADD3 URZ, UPT, UPT, URZ, URZ, URZ ;  /* 0x000000fffffff290 */ /* 0x000fe4000fffe0ff */
[----:B------:R3:W4:Y:S01]  /*b740*/  @P0 LDS.128 R84, [R77+UR44+0x400] ;  /* 0x0004002c4d540984 */ /* 0x0007220008000c00 */
[----:B-1----:R-:W-:Y:S01]  /*b750*/  @P0 IMAD.IADD R3, R92, 0x1, R5 ;  /* 0x000000015c030824 */ /* 0x002fe200078e0205 */
[C---:B------:R-:W-:Y:S01]  /*b760*/  @P0 IADD3 R6, PT, PT, R94.reuse, R5, RZ ;  /* 0x000000055e060210 */ /* 0x040fe20007ffe0ff */
[C---:B------:R-:W-:Y:S01]  /*b770*/  @P0 IMAD.IADD R4, R94.reuse, 0x1, R7 ;  /* 0x000000015e040824 */ /* 0x040fe200078e0207 */
[----:B------:R3:W1:Y:S02]  /*b780*/  @P0 LDS.128 R80, [R0+0x400] ;  /* 0x0004000000500984 */ /* 0x0006640000000c00 */
[----:B------:R-:W-:Y:S02]  /*b790*/  @P0 IADD3 R94, PT, PT, R94, R3, RZ ;  /* 0x000000035e5e0210 */ /* 0x000fe40007ffe0ff */
[----:B------:R3:W2:Y:S04]  /*b7a0*/  @P0 LDS.128 R88, [R7+0x400] ;  /* 0x0004000007580984 */ /* 0x0006a80000000c00 */
[----:B------:R3:W1:Y:S04]  /*b7b0*/  @P0 LDS.128 R96, [R4+0x400] ;  /* 0x0004000004600984 */ /* 0x0006680000000c00 */
[----:B------:R3:W1:Y:S04]  /*b7c0*/  @P0 LDS.128 R104, [R5+0x400] ;  /* 0x0004000005680984 */ /* 0x0006680000000c00 */
[----:B------:R3:W1:Y:S04]  /*b7d0*/  @P0 LDS.128 R112, [R6+0x400] ;  /* 0x0004000006700984 */ /* 0x0006680000000c00 */
[----:B------:R3:W1:Y:S04]  /*b7e0*/  @P0 LDS.128 R120, [R3+0x400] ;  /* 0x0004000003780984 */ /* 0x0006680000000c00 */
[----:B------:R3:W1:Y:S02]  /*b7f0*/  @P0 LDS.128 R128, [R94+0x400] ;  /* 0x000400005e800984 */ /* 0x0006640000000c00 */
.L_x_135:
[----:B------:R-:W-:Y:S05]  /*b800*/  BSYNC B1 ;  /* 0x0000000000017941 */ /* 0x000fea0003800000 */
.L_x_134:
[----:B------:R-:W-:Y:S01]  /*b810*/  VIADD R16, R69, UR39 ;  /* 0x0000002745107c36 */ /* 0x000fe20008000000 */
[----:B------:R-:W-:Y:S04]  /*b820*/  BSSY.RECONVERGENT B6, `(.L_x_139) ;  /* 0x0000015000067945 */ /* 0x000fe80003800200 */
[----:B---3--:R-:W-:Y:S04]  /*b830*/  SHF.R.U32.HI R3, RZ, 0x15, R16 ;  /* 0x00000015ff037819 */ /* 0x008fe80000011610 */
[----:B------:R-:W-:Y:S11]  /*b840*/  LOP3.LUT P0, RZ, R3, 0x3, R140, 0x48, !PT ;  /* 0x0000000303ff7812 */ /* 0x000ff6000780488c */
[----:B------:R-:W-:Y:S02]  /*b850*/  @!UPT UIADD3 URZ, UPT, UPT, URZ, URZ, URZ ;  /* 0x000000fffffff290 */ /* 0x000fe4000fffe0ff */
[----:B------:R-:W-:Y:S05]  /*b860*/  @!P0 BRA `(.L_x_140) ;  /* 0x0000000000408947 */ /* 0x000fea0003800000 */
[----:B------:R-:W3:Y:S01]  /*b870*/  LDCU.64 UR8, c[0x4][0x70] ;  /* 0x01000e00ff0877ac */ /* 0x000ee20008000a00 */
[----:B--2---:R-:W-:Y:S01]  /*b880*/  MOV R15, 0x0 ;  /* 0x00000000000f7802 */ /* 0x004fe20000000f00 */
[----:B------:R-:W-:Y:S02]  /*b890*/  HFMA2 R12, -RZ, RZ, 0, 5.9604644775390625e-08 ;  /* 0x00000001ff0c7431 */ /* 0x000fe400000001ff */
[----:B------:R-:W-:Y:S02]  /*b8a0*/  IMAD.MOV.U32 R8, RZ, RZ, 0x192 ;  /* 0x00000192ff087424 */ /* 0x000fe400078e00ff */
[----:B------:R-:W-:Y:S01]  /*b8b0*/  IMAD.MOV.U32 R13, RZ, RZ, RZ ;  /* 0x000000ffff0d7224 */ /* 0x000fe200078e00ff */
[----:B------:R-:W2:Y:S01]  /*b8c0*/  LDCU.64 UR6, c[0x4][0x78] ;  /* 0x01000f00ff0677ac */ /* 0x000ea20008000a00 */
[----:B------:R-:W1:Y:S01]  /*b8d0*/  LDC.64 R14, c[0x4][R15] ;  /* 0x010000000f0e7b82 */ /* 0x000e620000000a00 */
[----:B------:R-:W5:Y:S01]  /*b8e0*/  LDCU.64 UR4, c[0x4][0x10] ;  /* 0x01000200ff0477ac */ /* 0x000f620008000a00 */
[----:B---3--:R-:W-:Y:S01]  /*b8f0*/  MOV R5, UR9 ;  /* 0x0000000900057c02 */ /* 0x008fe20008000f00 */
[----:B------:R-:W-:Y:S01]  /*b900*/  IMAD.U32 R4, RZ, RZ, UR8 ;  /* 0x00000008ff047e24 */ /* 0x000fe2000f8e00ff */
[----:B--2---:R-:W-:Y:S01]  /*b910*/  MOV R7, UR7 ;  /* 0x0000000700077c02 */ /* 0x004fe20008000f00 */
[----:B------:R-:W-:Y:S01]  /*b920*/  IMAD.U32 R6, RZ, RZ, UR6 ;  /* 0x00000006ff067e24 */ /* 0x000fe2000f8e00ff */
[----:B-----5:R-:W-:Y:S01]  /*b930*/  MOV R11, UR5 ;  /* 0x00000005000b7c02 */ /* 0x020fe20008000f00 */
[----:B------:R-:W-:Y:S02]  /*b940*/  IMAD.U32 R10, RZ, RZ, UR4 ;  /* 0x00000004ff0a7e24 */ /* 0x000fe4000f8e00ff */
[----:B------:R-:W-:Y:S07]  /*b950*/  LEPC R20, `(.L_x_140) ;  /* 0x000000001014794e */ /* 0x000fee0000000000 */
[----:B-1--4-:R-:W-:Y:S05]  /*b960*/  CALL.ABS.NOINC R14 ;  /* 0x000000000e007343 */ /* 0x012fea0003c00000 */
.L_x_140:
[----:B------:R-:W-:Y:S05]  /*b970*/  BSYNC.RECONVERGENT B6 ;  /* 0x0000000000067941 */ /* 0x000fea0003800200 */
.L_x_139:
[----:B----4-:R-:W-:Y:S01]  /*b980*/  SHF.L.U32 R69, R84, 0x10, RZ ;  /* 0x0000001054457819 */ /* 0x010fe200000006ff */
[----:B------:R-:W-:Y:S05]  /*b990*/  WARPSYNC.ALL ;  /* 0x0000000000007948 */ /* 0x000fea0003800000 */
[----:B------:R-:W-:Y:S01]  /*b9a0*/  R2UR UR4, R16 ;  /* 0x00000000100472ca */ /* 0x000fe200000e0000 */
[----:B------:R-:W-:Y:S01]  /*b9b0*/  BSSY.RECONVERGENT B0, `(.L_x_141) ;  /* 0x00000fc000007945 */ /* 0x000fe20003800200 */
[----:B------:R-:W-:Y:S02]  /*b9c0*/  LOP3.LUT R0, R84, 0xffff0000, RZ, 0xc0, !PT ;  /* 0xffff000054007812 */ /* 0x000fe400078ec0ff */
[C---:B------:R-:W-:Y:S02]  /*b9d0*/  SHF.L.U32 R3, R85.reuse, 0x10, RZ ;  /* 0x0000001055037819 */ /* 0x040fe400000006ff */
[----:B------:R-:W-:Y:S02]  /*b9e0*/  LOP3.LUT R70, R85, 0xffff0000, RZ, 0xc0, !PT ;  /* 0xffff000055467812 */ /* 0x000fe400078ec0ff */
[C---:B------:R-:W-:Y:S02]  /*b9f0*/  SHF.L.U32 R72, R86.reuse, 0x10, RZ ;  /* 0x0000001056487819 */ /* 0x040fe400000006ff */
[----:B------:R-:W-:Y:S02]  /*ba00*/  LOP3.LUT R74, R86, 0xffff0000, RZ, 0xc0, !PT ;  /* 0xffff0000564a7812 */ /* 0x000fe400078ec0ff */
[C---:B------:R-:W-:Y:S01]  /*ba10*/  SHF.L.U32 R73, R87.reuse, 0x10, RZ ;  /* 0x0000001057497819 */ /* 0x040fe200000006ff */
[----:B--2---:R-:W2:Y:S01]  /*ba20*/  LDTM.x64 R4, tmem[UR4] ;  /* 0x00000004000479ee */ /* 0x004ea20008340000 */
[----:B------:R-:W-:Y:S02]  /*ba30*/  LOP3.LUT R76, R87, 0xffff0000, RZ, 0xc0, !PT ;  /* 0xffff0000574c7812 */ /* 0x000fe400078ec0ff */
[C---:B-1----:R-:W-:Y:S02]  /*ba40*/  SHF.L.U32 R75, R80.reuse, 0x10, RZ ;  /* 0x00000010504b7819 */ /* 0x042fe400000006ff */
[----:B------:R-:W-:Y:S02]  /*ba50*/  LOP3.LUT R78, R80, 0xffff0000, RZ, 0xc0, !PT ;  /* 0xffff0000504e7812 */ /* 0x000fe400078ec0ff */
[C---:B------:R-:W-:Y:S02]  /*ba60*/  SHF.L.U32 R77, R81.reuse, 0x10, RZ ;  /* 0x00000010514d7819 */ /* 0x040fe400000006ff */
[----:B------:R-:W-:Y:S02]  /*ba70*/  LOP3.LUT R80, R81, 0xffff0000, RZ, 0xc0, !PT ;  /* 0xffff000051507812 */ /* 0x000fe400078ec0ff */
[C---:B------:R-:W-:Y:S02]  /*ba80*/  SHF.L.U32 R79, R82.reuse, 0x10, RZ ;  /* 0x00000010524f7819 */ /* 0x040fe400000006ff */
[----:B------:R-:W-:Y:S02]  /*ba90*/  LOP3.LUT R82, R82, 0xffff0000, RZ, 0xc0, !PT ;  /* 0xffff000052527812 */ /* 0x000fe400078ec0ff */
[C---:B------:R-:W-:Y:S02]  /*baa0*/  SHF.L.U32 R81, R83.reuse, 0x10, RZ ;  /* 0x0000001053517819 */ /* 0x040fe400000006ff */
[----:B------:R-:W-:Y:S02]  /*bab0*/  LOP3.LUT R84, R83, 0xffff0000, RZ, 0xc0, !PT ;  /* 0xffff000053547812 */ /* 0x000fe400078ec0ff */
[C---:B------:R-:W-:Y:S02]  /*bac0*/  SHF.L.U32 R83, R88.reuse, 0x10, RZ ;  /* 0x0000001058537819 */ /* 0x040fe400000006ff */
[----:B------:R-:W-:Y:S02]  /*bad0*/  LOP3.LUT R86, R88, 0xffff0000, RZ, 0xc0, !PT ;  /* 0xffff000058567812 */ /* 0x000fe400078ec0ff */
[C---:B------:R-:W-:Y:S01]  /*bae0*/  SHF.L.U32 R85, R89.reuse, 0x10, RZ ;  /* 0x0000001059557819 */ /* 0x040fe200000006ff */
[C---:B--2---:R-:W-:Y:S01]  /*baf0*/  FMUL R4, R68.reuse, R4 ;  /* 0x0000000444047220 */ /* 0x044fe20000400000 */
[----:B------:R-:W-:Y:S01]  /*bb00*/  LOP3.LUT R88, R89, 0xffff0000, RZ, 0xc0, !PT ;  /* 0xffff000059587812 */ /* 0x000fe200078ec0ff */
[----:B------:R-:W-:Y:S01]  /*bb10*/  FMUL R5, R68, R5 ;  /* 0x0000000544057220 */ /* 0x000fe20000400000 */
[C---:B------:R-:W-:Y:S01]  /*bb20*/  SHF.L.U32 R87, R90.reuse, 0x10, RZ ;  /* 0x000000105a577819 */ /* 0x040fe200000006ff */
[C---:B------:R-:W-:Y:S01]  /*bb30*/  FFMA R4, R71.reuse, R69, R4 ;  /* 0x0000004547047223 */ /* 0x040fe20000000004 */
[----:B------:R-:W-:Y:S01]  /*bb40*/  LOP3.LUT R90, R90, 0xffff0000, RZ, 0xc0, !PT ;  /* 0xffff00005a5a7812 */ /* 0x000fe200078ec0ff */
[----:B------:R-:W-:Y:S01]  /*bb50*/  FFMA R5, R71, R0, R5 ;  /* 0x0000000047057223 */ /* 0x000fe20000000005 */
[C---:B------:R-:W-:Y:S01]  /*bb60*/  SHF.L.U32 R89, R91.reuse, 0x10, RZ ;  /* 0x000000105b597819 */ /* 0x040fe200000006ff */
[C---:B------:R-:W-:Y:S01]  /*bb70*/  FMUL R6, R68.reuse, R6 ;  /* 0x0000000644067220 */ /* 0x040fe20000400000 */
[----:B------:R-:W-:Y:S01]  /*bb80*/  LOP3.LUT R92, R91, 0xffff0000, RZ, 0xc0, !PT ;  /* 0xffff00005b5c7812 */ /* 0x000fe200078ec0ff */
[----:B------:R-:W-:Y:S01]  /*bb90*/  FMUL R7, R68, R7 ;  /* 0x0000000744077220 */ /* 0x000fe20000400000 */
[----:B------:R-:W-:Y:S01]  /*bba0*/  F2FP.BF16.F32.PACK_AB R4, R5, R4 ;  /* 0x000000040504723e */ /* 0x000fe200000010ff */
[C---:B------:R-:W-:Y:S01]  /*bbb0*/  FFMA R6, R71.reuse, R3, R6 ;  /* 0x0000000347067223 */ /* 0x040fe20000000006 */
[C---:B------:R-:W-:Y:S01]  /*bbc0*/  SHF.L.U32 R91, R96.reuse, 0x10, RZ ;  /* 0x00000010605b7819 */ /* 0x040fe200000006ff */
[----:B------:R-:W-:Y:S01]  /*bbd0*/  FFMA R7, R71, R70, R7 ;  /* 0x0000004647077223 */ /* 0x000fe20000000007 */
[----:B------:R-:W-:Y:S01]  /*bbe0*/  LOP3.LUT R94, R96, 0xffff0000, RZ, 0xc0, !PT ;  /* 0xffff0000605e7812 */ /* 0x000fe200078ec0ff */
[C---:B------:R-:W-:Y:S01]  /*bbf0*/  FMUL R8, R68.reuse, R8 ;  /* 0x0000000844087220 */ /* 0x040fe20000400000 */
[----:B------:R-:W-:Y:S01]  /*bc00*/  SHF.L.U32 R93, R97, 0x10, RZ ;  /* 0x00000010615d7819 */ /* 0x000fe200000006ff */
[----:B------:R-:W-:Y:S01]  /*bc10*/  FMUL R9, R68, R9 ;  /* 0x0000000944097220 */ /* 0x000fe20000400000 */
[----:B------:R-:W-:Y:S01]  /*bc20*/  F2FP.BF16.F32.PACK_AB R5, R7, R6 ;  /* 0x000000060705723e */ /* 0x000fe200000010ff */
[----:B------:R-:W-:Y:S01]  /*bc30*/  FFMA R8, R71, R72, R8 ;  /* 0x0000004847087223 */ /* 0x000fe20000000008 */
[----:B------:R-:W-:Y:S01]  /*bc40*/  LOP3.LUT R96, R97, 0xffff0000, RZ, 0xc0, !PT ;  /* 0xffff000061607812 */ /* 0x000fe200078ec0ff */
[----:B------:R-:W-:Y:S01]  /*bc50*/  FFMA R9, R71, R74, R9 ;  /* 0x0000004a47097223 */ /* 0x000fe20000000009 */
[----:B------:R-:W-:Y:S01]  /*bc60*/  SHF.L.U32 R95, R98, 0x10, RZ ;  /* 0x00000010625f7819 */ /* 0x000fe200000006ff */
[----:B------:R-:W-:Y:S01]  /*bc70*/  FMUL R10, R68, R10 ;  /* 0x0000000a440a7220 */ /* 0x000fe20000400000 */
[----:B------:R-:W-:Y:S01]  /*bc80*/  LOP3.LUT R98, R98, 0xffff0000, RZ, 0xc0, !PT ;  /* 0xffff000062627812 */ /* 0x000fe200078ec0ff */
[C---:B------:R-:W-:Y:S01]  /*bc90*/  FMUL R11, R68.reuse, R11 ;  /* 0x0000000b440b7220 */ /* 0x040fe20000400000 */
[----:B------:R-:W-:Y:S01]  /*bca0*/  F2FP.BF16.F32.PACK_AB R6, R9, R8 ;  /* 0x000000080906723e */ /* 0x000fe200000010ff */
[----:B------:R-:W-:Y:S01]  /*bcb0*/  FFMA R10, R71, R73, R10 ;  /* 0x00000049470a7223 */ /* 0x000fe2000000000a */
[----:B------:R-:W-:Y:S01]  /*bcc0*/  SHF.L.U32 R97, R99, 0x10, RZ ;  /* 0x0000001063617819 */ /* 0x000fe200000006ff */
[----:B------:R-:W-:Y:S01]  /*bcd0*/  FFMA R11, R71, R76, R11 ;  /* 0x0000004c470b7223 */ /* 0x000fe2000000000b */
[----:B------:R-:W-:Y:S01]  /*bce0*/  LOP3.LUT R100, R99, 0xffff0000, RZ, 0xc0, !PT ;  /* 0xffff000063647812 */ /* 0x000fe200078ec0ff */
[----:B------:R-:W-:Y:S01]  /*bcf0*/  FMUL R0, R68, R12 ;  /* 0x0000000c44007220 */ /* 0x000fe20000400000 */
[----:B------:R-:W-:Y:S01]  /*bd00*/  SHF.L.U32 R99, R104, 0x10, RZ ;  /* 0x0000001068637819 */ /* 0x000fe200000006ff */
[C---:B------:R-:W-:Y:S01]  /*bd10*/  FMUL R3, R68.reuse, R13 ;  /* 0x0000000d44037220 */ /* 0x040fe20000400000 */
[----:B------:R-:W-:Y:S01]  /*bd20*/  F2FP.BF16.F32.PACK_AB R7, R11, R10 ;  /* 0x0000000a0b07723e */ /* 0x000fe200000010ff */
[----:B------:R-:W-:Y:S01]  /*bd30*/  FMUL R14, R68, R14 ;  /* 0x0000000e440e7220 */ /* 0x000fe20000400000 */
[----:B------:R-:W-:Y:S01]  /*bd40*/  LOP3.LUT R102, R104, 0xffff0000, RZ, 0xc0, !PT ;  /* 0xffff000068667812 */ /* 0x000fe200078ec0ff */
[C---:B------:R-:W-:Y:S01]  /*bd50*/  FMUL R15, R68.reuse, R15 ;  /* 0x0000000f440f7220 */ /* 0x040fe20000400000 */
[----:B------:R-:W-:Y:S01]  /*bd60*/  SHF.L.U32 R101, R105, 0x10, RZ ;  /* 0x0000001069657819 */ /* 0x000fe200000006ff */
[----:B------:R-:W-:Y:S01]  /*bd70*/  FFMA R0, R71, R75, R0 ;  /* 0x0000004b47007223 */ /* 0x000fe20000000000 */
[----:B------:R-:W-:Y:S01]  /*bd80*/  LOP3.LUT R104, R105, 0xffff0000, RZ, 0xc0, !PT ;  /* 0xffff000069687812 */ /* 0x000fe200078ec0ff */
[----:B------:R-:W-:Y:S01]  /*bd90*/  FMUL R12, R68, R16 ;  /* 0x00000010440c7220 */ /* 0x000fe20000400000 */
[C---:B------:R-:W-:Y:S01]  /*bda0*/  SHF.L.U32 R103, R106.reuse, 0x10, RZ ;  /* 0x000000106a677819 */ /* 0x040fe200000006ff */
[----:B------:R-:W-:Y:S01]  /*bdb0*/  FFMA R3, R71, R78, R3 ;  /* 0x0000004e47037223 */ /* 0x000fe20000000003 */
[----:B------:R-:W-:Y:S01]  /*bdc0*/  LOP3.LUT R106, R106, 0xffff0000, RZ, 0xc0, !PT ;  /* 0xffff00006a6a7812 */ /* 0x000fe200078ec0ff */
[C---:B------:R-:W-:Y:S01]  /*bdd0*/  FMUL R13, R68.reuse, R17 ;  /* 0x00000011440d7220 */ /* 0x040fe20000400000 */
[----:B------:R-:W-:Y:S01]  /*bde0*/  SHF.L.U32 R105, R107, 0x10, RZ ;  /* 0x000000106b697819 */ /* 0x000fe200000006ff */
[----:B------:R-:W-:Y:S01]  /*bdf0*/  FFMA R14, R71, R77, R14 ;  /* 0x0000004d470e7223 */ /* 0x000fe2000000000e */
[----:B------:R-:W-:Y:S01]  /*be00*/  F2FP.BF16.F32.PACK_AB R8, R3, R0 ;  /* 0x000000000308723e */ /* 0x000fe200000010ff */
[----:B------:R-:W-:Y:S01]  /*be10*/  FMUL R18, R68, R18 ;  /* 0x0000001244127220 */ /* 0x000fe20000400000 */
[----:B------:R-:W-:Y:S01]  /*be20*/  LOP3.LUT R108, R107, 0xffff0000, RZ, 0xc0, !PT ;  /* 0xffff00006b6c7812 */ /* 0x000fe200078ec0ff */
[----:B------:R-:W-:Y:S01]  /*be30*/  FFMA R15, R71, R80, R15 ;  /* 0x00000050470f7223 */ /* 0x000fe2000000000f */
[----:B------:R-:W-:Y:S01]  /*be40*/  SHF.L.U32 R107, R112, 0x10, RZ ;  /* 0x00000010706b7819 */ /* 0x000fe200000006ff */
[----:B------:R-:W-:Y:S01]  /*be50*/  FMUL R19, R68, R19 ;  /* 0x0000001344137220 */ /* 0x000fe20000400000 */
[----:B------:R-:W-:Y:S01]  /*be60*/  LOP3.LUT R110, R112, 0xffff0000, RZ, 0xc0, !PT ;  /* 0xffff0000706e7812 */ /* 0x000fe200078ec0ff */
[----:B------:R1:W-:Y:S01]  /*be70*/  STS.128 [R164+UR44+0xc400], R4 ;  /* 0x00c40004a4007988 */ /* 0x0003e20008000c2c */
[----:B------:R-:W-:Y:S01]  /*be80*/  F2FP.BF16.F32.PACK_AB R9, R15, R14 ;  /* 0x0000000e0f09723e */ /* 0x000fe200000010ff */
[C---:B------:R-:W-:Y:S01]  /*be90*/  FFMA R12, R71.reuse, R79, R12 ;  /* 0x0000004f470c7223 */ /* 0x040fe2000000000c */
[C---:B------:R-:W-:Y:S01]  /*bea0*/  FFMA R13, R71.reuse, R82, R13 ;  /* 0x00000052470d7223 */ /* 0x040fe2000000000d */
[----:B------:R-:W-:Y:S01]  /*beb0*/  FFMA R18, R71, R81, R18 ;  /* 0x0000005147127223 */ /* 0x000fe20000000012 */
[----:B------:R-:W-:Y:S01]  /*bec0*/  SHF.L.U32 R109, R113, 0x10, RZ ;  /* 0x00000010716d7819 */ /* 0x000fe200000006ff */
[----:B------:R-:W-:Y:S01]  /*bed0*/  FFMA R19, R71, R84, R19 ;  /* 0x0000005447137223 */ /* 0x000fe20000000013 */
[C---:B------:R-:W-:Y:S01]  /*bee0*/  FMUL R16, R68.reuse, R20 ;  /* 0x0000001444107220 */ /* 0x040fe20000400000 */
[----:B------:R-:W-:Y:S01]  /*bef0*/  F2FP.BF16.F32.PACK_AB R10, R13, R12 ;  /* 0x0000000c0d0a723e */ /* 0x000fe200000010ff */
[C---:B------:R-:W-:Y:S01]  /*bf00*/  FMUL R17, R68.reuse, R21 ;  /* 0x0000001544117220 */ /* 0x040fe20000400000 */
[C---:B------:R-:W-:Y:S01]  /*bf10*/  FMUL R22, R68.reuse, R22 ;  /* 0x0000001644167220 */ /* 0x040fe20000400000 */
[----:B------:R-:W-:Y:S01]  /*bf20*/  F2FP.BF16.F32.PACK_AB R11, R19, R18 ;  /* 0x00000012130b723e */ /* 0x000fe200000010ff */
[C---:B------:R-:W-:Y:S01]  /*bf30*/  FFMA R16, R71.reuse, R83, R16 ;  /* 0x0000005347107223 */ /* 0x040fe20000000010 */
[----:B------:R-:W-:Y:S01]  /*bf40*/  FFMA R17, R71, R86, R17 ;  /* 0x0000005647117223 */ /* 0x000fe20000000011 */
[----:B------:R-:W-:Y:S01]  /*bf50*/  LOP3.LUT R112, R113, 0xffff0000, RZ, 0xc0, !PT ;  /* 0xffff000071707812 */ /* 0x000fe200078ec0ff */
[----:B------:R-:W-:Y:S01]  /*bf60*/  FFMA R22, R71, R85, R22 ;  /* 0x0000005547167223 */ /* 0x000fe20000000016 */
[----:B------:R1:W-:Y:S01]  /*bf70*/  STS.128 [R163+0xc400], R8 ;  /* 0x00c40008a3007388 */ /* 0x0003e20000000c00 */
[C---:B------:R-:W-:Y:S01]  /*bf80*/  FMUL R23, R68.reuse, R23 ;  /* 0x0000001744177220 */ /* 0x040fe20000400000 */
[----:B------:R-:W-:Y:S01]  /*bf90*/  F2FP.BF16.F32.PACK_AB R16, R17, R16 ;  /* 0x000000101110723e */ /* 0x000fe200000010ff */
[C---:B------:R-:W-:Y:S01]  /*bfa0*/  FMUL R20, R68.reuse, R24 ;  /* 0x0000001844147220 */ /* 0x040fe20000400000 */
[----:B------:R-:W-:Y:S01]  /*bfb0*/  FMUL R21, R68, R25 ;  /* 0x0000001944157220 */ /* 0x000fe20000400000 */
[C---:B------:R-:W-:Y:S01]  /*bfc0*/  SHF.L.U32 R111, R114.reuse, 0x10, RZ ;  /* 0x00000010726f7819 */ /* 0x040fe200000006ff */
[C---:B------:R-:W-:Y:S01]  /*bfd0*/  FFMA R23, R71.reuse, R88, R23 ;  /* 0x0000005847177223 */ /* 0x040fe20000000017 */
[C---:B------:R-:W-:Y:S01]  /*bfe0*/  FFMA R20, R71.reuse, R87, R20 ;  /* 0x0000005747147223 */ /* 0x040fe20000000014 */
[----:B------:R-:W-:Y:S01]  /*bff0*/  LOP3.LUT R114, R114, 0xffff0000, RZ, 0xc0, !PT ;  /* 0xffff000072727812 */ /* 0x000fe200078ec0ff */
        /* <DEDUP_REMOVED lines=8> */
[----:B------:R-:W-:Y:S01]  /*c080*/  SHF.L.U32 R113, R115, 0x10, RZ ;  /* 0x0000001073717819 */ /* 0x000fe200000006ff */
[----:B------:R-:W-:Y:S01]  /*c090*/  FFMA R24, R71, R91, R24 ;  /* 0x0000005b47187223 */ /* 0x000fe20000000018 */
[C---:B------:R-:W-:Y:S01]  /*c0a0*/  FMUL R25, R68.reuse, R29 ;  /* 0x0000001d44197220 */ /* 0x040fe20000400000 */
[----:B------:R-:W-:Y:S01]  /*c0b0*/  LOP3.LUT R116, R115, 0xffff0000, RZ, 0xc0, !PT ;  /* 0xffff000073747812 */ /* 0x000fe200078ec0ff */
[C---:B------:R-:W-:Y:S01]  /*c0c0*/  FMUL R30, R68.reuse, R30 ;  /* 0x0000001e441e7220 */ /* 0x040fe20000400000 */
[----:B------:R-:W-:Y:S01]  /*c0d0*/  F2FP.BF16.F32.PACK_AB R19, R27, R26 ;  /* 0x0000001a1b13723e */ /* 0x000fe200000010ff */
[C---:B------:R-:W-:Y:S01]  /*c0e0*/  FFMA R25, R71.reuse, R94, R25 ;  /* 0x0000005e47197223 */ /* 0x040fe20000000019 */
[----:B------:R-:W-:Y:S01]  /*c0f0*/  FMUL R31, R68, R31 ;  /* 0x0000001f441f7220 */ /* 0x000fe20000400000 */
[----:B------:R-:W-:Y:S01]  /*c100*/  FFMA R30, R71, R93, R30 ;  /* 0x0000005d471e7223 */ /* 0x000fe2000000001e */
[----:B------:R-:W-:Y:S01]  /*c110*/  SHF.L.U32 R115, R120, 0x10, RZ ;  /* 0x0000001078737819 */ /* 0x000fe200000006ff */
[----:B------:R1:W-:Y:S01]  /*c120*/  STS.128 [R162+0xc400], R16 ;  /* 0x00c40010a2007388 */ /* 0x0003e20000000c00 */
[----:B------:R-:W-:Y:S01]  /*c130*/  F2FP.BF16.F32.PACK_AB R24, R25, R24 ;  /* 0x000000181918723e */ /* 0x000fe200000010ff */
[C---:B------:R-:W-:Y:S01]  /*c140*/  FFMA R31, R71.reuse, R96, R31 ;  /* 0x00000060471f7223 */ /* 0x040fe2000000001f */
[C---:B------:R-:W-:Y:S01]  /*c150*/  FMUL R28, R68.reuse, R32 ;  /* 0x00000020441c7220 */ /* 0x040fe20000400000 */
[C---:B------:R-:W-:Y:S01]  /*c160*/  FMUL R29, R68.reuse, R33 ;  /* 0x00000021441d7220 */ /* 0x040fe20000400000 */
[----:B------:R-:W-:Y:S01]  /*c170*/  FMUL R34, R68, R34 ;  /* 0x0000002244227220 */ /* 0x000fe20000400000 */
[----:B------:R-:W-:Y:S01]  /*c180*/  LOP3.LUT R118, R120, 0xffff0000, RZ, 0xc0, !PT ;  /* 0xffff000078767812 */ /* 0x000fe200078ec0ff */
[----:B------:R-:W-:Y:S01]  /*c190*/  FFMA R28, R71, R95, R28 ;  /* 0x0000005f471c7223 */ /* 0x000fe2000000001c */
[----:B------:R-:W-:Y:S01]  /*c1a0*/  F2FP.BF16.F32.PACK_AB R25, R31, R30 ;  /* 0x0000001e1f19723e */ /* 0x000fe200000010ff */
[C---:B------:R-:W-:Y:S01]  /*c1b0*/  FFMA R29, R71.reuse, R98, R29 ;  /* 0x00000062471d7223 */ /* 0x040fe2000000001d */
[----:B------:R-:W-:Y:S01]  /*c1c0*/  FFMA R34, R71, R97, R34 ;  /* 0x0000006147227223 */ /* 0x000fe20000000022 */
[C---:B------:R-:W-:Y:S01]  /*c1d0*/  FMUL R35, R68.reuse, R35 ;  /* 0x0000002344237220 */ /* 0x040fe20000400000 */
[----:B------:R-:W-:Y:S01]  /*c1e0*/  SHF.L.U32 R117, R121, 0x10, RZ ;  /* 0x0000001079757819 */ /* 0x000fe200000006ff */
[C---:B------:R-:W-:Y:S01]  /*c1f0*/  FMUL R32, R68.reuse, R36 ;  /* 0x0000002444207220 */ /* 0x040fe20000400000 */
[----:B------:R-:W-:Y:S01]  /*c200*/  F2FP.BF16.F32.PACK_AB R26, R29, R28 ;  /* 0x0000001c1d1a723e */ /* 0x000fe200000010ff */
[C---:B------:R-:W-:Y:S01]  /*c210*/  FFMA R35, R71.reuse, R100, R35 ;  /* 0x0000006447237223 */ /* 0x040fe20000000023 */
[C---:B------:R-:W-:Y:S01]  /*c220*/  FMUL R33, R68.reuse, R37 ;  /* 0x0000002544217220 */ /* 0x040fe20000400000 */
[----:B------:R-:W-:Y:S01]  /*c230*/  FFMA R32, R71, R99, R32 ;  /* 0x0000006347207223 */ /* 0x000fe20000000020 */
        /* <DEDUP_REMOVED lines=29> */
[C---:B------:R-:W-:Y:S01]  /*c410*/  FMUL R47, R68.reuse, R47 ;  /* 0x0000002f442f7220 */ /* 0x040fe20000400000 */
[C---:B------:R-:W-:Y:S01]  /*c420*/  FMUL R44, R68.reuse, R48 ;  /* 0x00000030442c7220 */ /* 0x040fe20000400000 */
[----:B------:R-:W-:Y:S01]  /*c430*/  FMUL R45, R68, R49 ;  /* 0x00000031442d7220 */ /* 0x000fe20000400000 */
[----:B------:R1:W-:Y:S01]  /*c440*/  STS.128 [R147+0xc400], R32 ;  /* 0x00c4002093007388 */ /* 0x0003e20000000c00 */
[C---:B------:R-:W-:Y:S01]  /*c450*/  SHF.L.U32 R123, R128.reuse, 0x10, RZ ;  /* 0x00000010807b7819 */ /* 0x040fe200000006ff */
[----:B------:R-:W-:Y:S01]  /*c460*/  FFMA R46, R71, R109, R46 ;  /* 0x0000006d472e7223 */ /* 0x000fe2000000002e */
[----:B------:R-:W-:Y:S01]  /*c470*/  F2FP.BF16.F32.PACK_AB R40, R41, R40 ;  /* 0x000000282928723e */ /* 0x000fe200000010ff */
[C---:B------:R-:W-:Y:S01]  /*c480*/  FFMA R47, R71.reuse, R112, R47 ;  /* 0x00000070472f7223 */ /* 0x040fe2000000002f */
[C---:B------:R-:W-:Y:S01]  /*c490*/  FFMA R44, R71.reuse, R111, R44 ;  /* 0x0000006f472c7223 */ /* 0x040fe2000000002c */
[----:B------:R-:W-:Y:S01]  /*c4a0*/  LOP3.LUT R126, R128, 0xffff0000, RZ, 0xc0, !PT ;  /* 0xffff0000807e7812 */ /* 0x000fe200078ec0ff */
[C---:B------:R-:W-:Y:S01]  /*c4b0*/  FFMA R45, R71.reuse, R114, R45 ;  /* 0x00000072472d7223 */ /* 0x040fe2000000002d */
[C---:B------:R-:W-:Y:S01]  /*c4c0*/  FMUL R50, R68.reuse, R50 ;  /* 0x0000003244327220 */ /* 0x040fe20000400000 */
[C---:B------:R-:W-:Y:S01]  /*c4d0*/  FMUL R51, R68.reuse, R51 ;  /* 0x0000003344337220 */ /* 0x040fe20000400000 */
[C---:B------:R-:W-:Y:S01]  /*c4e0*/  FMUL R48, R68.reuse, R52 ;  /* 0x0000003444307220 */ /* 0x040fe20000400000 */
[C---:B------:R-:W-:Y:S01]  /*c4f0*/  FMUL R49, R68.reuse, R53 ;  /* 0x0000003544317220 */ /* 0x040fe20000400000 */
[C---:B------:R-:W-:Y:S01]  /*c500*/  FFMA R50, R71.reuse, R113, R50 ;  /* 0x0000007147327223 */ /* 0x040fe20000000032 */
        /* <DEDUP_REMOVED lines=9> */
[----:B------:R-:W-:Y:S01]  /*c5a0*/  FFMA R55, R71, R120, R55 ;  /* 0x0000007847377223 */ /* 0x000fe20000000037 */
[C---:B------:R-:W-:Y:S01]  /*c5b0*/  FMUL R59, R68.reuse, R59 ;  /* 0x0000003b443b7220 */ /* 0x040fe20000400000 */
[----:B------:R-:W-:Y:S01]  /*c5c0*/  F2FP.BF16.F32.PACK_AB R41, R47, R46 ;  /* 0x0000002e2f29723e */ /* 0x000fe200000010ff */
[----:B------:R-:W-:Y:S01]  /*c5d0*/  FFMA R52, R71, R119, R52 ;  /* 0x0000007747347223 */ /* 0x000fe20000000034 */
[----:B------:R-:W-:Y:S01]  /*c5e0*/  F2FP.BF16.F32.PACK_AB R42, R45, R44 ;  /* 0x0000002c2d2a723e */ /* 0x000fe200000010ff */
[C---:B------:R-:W-:Y:S01]  /*c5f0*/  FMUL R56, R68.reuse, R60 ;  /* 0x0000003c44387220 */ /* 0x040fe20000400000 */
[----:B------:R-:W-:Y:S01]  /*c600*/  F2FP.BF16.F32.PACK_AB R43, R51, R50 ;  /* 0x00000032332b723e */ /* 0x000fe200000010ff */
[----:B------:R-:W-:Y:S01]  /*c610*/  FFMA R53, R71, R122, R53 ;  /* 0x0000007a47357223 */ /* 0x000fe20000000035 */
[----:B------:R-:W-:Y:S01]  /*c620*/  SHF.L.U32 R125, R129, 0x10, RZ ;  /* 0x00000010817d7819 */ /* 0x000fe200000006ff */
[C---:B------:R-:W-:Y:S01]  /*c630*/  FMUL R57, R68.reuse, R61 ;  /* 0x0000003d44397220 */ /* 0x040fe20000400000 */
[----:B------:R-:W-:Y:S01]  /*c640*/  FFMA R58, R71, R121, R58 ;  /* 0x00000079473a7223 */ /* 0x000fe2000000003a */
[----:B------:R1:W-:Y:S01]  /*c650*/  STS.128 [R160+0xc400], R40 ;  /* 0x00c40028a0007388 */ /* 0x0003e20000000c00 */
[----:B------:R-:W-:Y:S01]  /*c660*/  LOP3.LUT R128, R129, 0xffff0000, RZ, 0xc0, !PT ;  /* 0xffff000081807812 */ /* 0x000fe200078ec0ff */
[----:B------:R-:W-:Y:S01]  /*c670*/  FMUL R62, R68, R62 ;  /* 0x0000003e443e7220 */ /* 0x000fe20000400000 */
[C---:B------:R-:W-:Y:S01]  /*c680*/  FFMA R59, R71.reuse, R124, R59 ;  /* 0x0000007c473b7223 */ /* 0x040fe2000000003b */
[----:B------:R-:W-:Y:S01]  /*c690*/  SHF.L.U32 R127, R130, 0x10, RZ ;  /* 0x00000010827f7819 */ /* 0x000fe200000006ff */
[----:B------:R-:W-:Y:S01]  /*c6a0*/  FMUL R63, R68, R63 ;  /* 0x0000003f443f7220 */ /* 0x000fe20000400000 */
[C---:B------:R-:W-:Y:S01]  /*c6b0*/  FFMA R56, R71.reuse, R123, R56 ;  /* 0x0000007b47387223 */ /* 0x040fe20000000038 */
[----:B------:R-:W-:Y:S01]  /*c6c0*/  LOP3.LUT R130, R130, 0xffff0000, RZ, 0xc0, !PT ;  /* 0xffff000082827812 */ /* 0x000fe200078ec0ff */
[C---:B------:R-:W-:Y:S01]  /*c6d0*/  FMUL R60, R68.reuse, R64 ;  /* 0x00000040443c7220 */ /* 0x040fe20000400000 */
[----:B------:R-:W-:Y:S01]  /*c6e0*/  FFMA R57, R71, R126, R57 ;  /* 0x0000007e47397223 */ /* 0x000fe20000000039 */
[----:B------:R-:W-:Y:S01]  /*c6f0*/  SHF.L.U32 R129, R131, 0x10, RZ ;  /* 0x0000001083817819 */ /* 0x000fe200000006ff */
[C---:B------:R-:W-:Y:S01]  /*c700*/  FMUL R61, R68.reuse, R65 ;  /* 0x00000041443d7220 */ /* 0x040fe20000400000 */
[----:B------:R-:W-:Y:S01]  /*c710*/  FFMA R62, R71, R125, R62 ;  /* 0x0000007d473e7223 */ /* 0x000fe2000000003e */
[----:B------:R-:W-:Y:S01]  /*c720*/  LOP3.LUT R132, R131, 0xffff0000, RZ, 0xc0, !PT ;  /* 0xffff000083847812 */ /* 0x000fe200078ec0ff */
[C---:B------:R-:W-:Y:S01]  /*c730*/  FMUL R66, R68.reuse, R66 ;  /* 0x0000004244427220 */ /* 0x040fe20000400000 */
[----:B------:R-:W-:Y:S01]  /*c740*/  F2FP.BF16.F32.PACK_AB R48, R49, R48 ;  /* 0x000000303130723e */ /* 0x000fe200000010ff */
[----:B------:R-:W-:Y:S01]  /*c750*/  FFMA R63, R71, R128, R63 ;  /* 0x00000080473f7223 */ /* 0x000fe2000000003f */
[----:B------:R-:W-:Y:S01]  /*c760*/  FMUL R67, R68, R67 ;  /* 0x0000004344437220 */ /* 0x000fe20000400000 */
        /* <DEDUP_REMOVED lines=12> */
[----:B------:R-:W-:Y:S03]  /*c830*/  ISETP.NE.AND P0, PT, R152, RZ, PT ;  /* 0x000000ff9800720c */ /* 0x000fe60003f05270 */
[----:B------:R1:W-:Y:S01]  /*c840*/  STS.128 [R158+0xc400], R56 ;  /* 0x00c400389e007388 */ /* 0x0003e20000000c00 */
[----:B------:R-:W-:Y:S01]  /*c850*/  @!PT LDS RZ, [RZ] ;  /* 0x00000000fffff984 */ /* 0x000fe20000000800 */
[----:B------:R-:W-:Y:S01]  /*c860*/  @!PT LDS RZ, [RZ] ;  /* 0x00000000fffff984 */ /* 0x000fe20000000800 */
[----:B------:R-:W-:Y:S01]  /*c870*/  @!PT LDS RZ, [RZ] ;  /* 0x00000000fffff984 */ /* 0x000fe20000000800 */
[----:B------:R-:W-:Y:S01]  /*c880*/  @!PT LDS RZ, [RZ] ;  /* 0x00000000fffff984 */ /* 0x000fe20000000800 */
[----:B------:R2:W-:Y:S07]  /*c890*/  MEMBAR.ALL.CTA ;  /* 0x0000000000007992 */ /* 0x0005ee0000008000 */
[----:B--2---:R-:W2:Y:S02]  /*c8a0*/  FENCE.VIEW.ASYNC.S ;  /* 0x00000000000073c6 */ /* 0x004ea40000000000 */
[----:B--2---:R-:W-:Y:S06]  /*c8b0*/  BAR.SYNC.DEFER_BLOCKING 0x1, 0x80 ;  /* 0x0042000000007b1d */ /* 0x004fec0000010000 */
[----:B------:R-:W-:Y:S05]  /*c8c0*/  @P0 BRA `(.L_x_142) ;  /* 0x0000000000280947 */ /* 0x000fea0003800000 */
[----:B------:R-:W2:Y:S01]  /*c8d0*/  LDCU.64 UR6, c[0x0][0x348] ;  /* 0x00006900ff0677ac */ /* 0x000ea20008000a00 */
[----:B------:R-:W-:Y:S02]  /*c8e0*/  UIADD3 UR9, UPT, UPT, UR53, UR39, URZ ;  /* 0x0000002735097290 */ /* 0x000fe4000fffe0ff */
[----:B------:R-:W-:Y:S01]  /*c8f0*/  UIADD3 UR8, UPT, UPT, UR44, 0xc400, URZ ;  /* 0x0000c4002c087890 */ /* 0x000fe2000fffe0ff */
[----:B------:R-:W-:Y:S01]  /*c900*/  UMOV UR10, UR50 ;  /* 0x00000032000a7c82 */ /* 0x000fe20008000000 */
[----:B------:R-:W-:Y:S01]  /*c910*/  UMOV UR11, UR52 ;  /* 0x00000034000b7c82 */ /* 0x000fe20008000000 */
[----:B--2---:R-:W-:Y:S04]  /*c920*/  UIADD3 UR4, UP0, UPT, UR6, 0xa80, URZ ;  /* 0x00000a8006047890 */ /* 0x004fe8000ff1e0ff */
[----:B------:R-:W-:Y:S09]  /*c930*/  UIADD3.X UR5, UPT, UPT, URZ, UR7, URZ, UP0, !UPT ;  /* 0x00000007ff057290 */ /* 0x000ff200087fe4ff */
[----:B------:R2:W-:Y:S01]  /*c940*/  UTMASTG.3D [UR8], [UR4] ;  /* 0x00000008040073b5 */ /* 0x0005e20008010000 */
[----:B------:R0:W-:Y:S01]  /*c950*/  UTMACMDFLUSH ;  /* 0x00000000000079b7 */ /* 0x0001e20000000000 */
[----:B--2---:R-:W-:Y:S04]  /*c960*/  DEPBAR.LE SB0, 0x1 ;  /* 0x000080400000791a */ /* 0x004fe80000000000 */
.L_x_142:
[----:B------:R-:W-:Y:S05]  /*c970*/  BSYNC.RECONVERGENT B0 ;  /* 0x0000000000007941 */ /* 0x000fea0003800200 */
.L_x_141:
[----:B------:R-:W-:Y:S01]  /*c980*/  BAR.SYNC.DEFER_BLOCKING 0x1, 0x80 ;  /* 0x0042000000007b1d */ /* 0x000fe20000010000 */
[----:B------:R-:W-:Y:S09]  /*c990*/  UISETP.NE.AND UP0, UPT, UR54, -0x4, UPT ;  /* 0xfffffffc3600788c */ /* 0x000ff2000bf05270 */
[----:B------:R-:W-:Y:S05]  /*c9a0*/  BRA.U !UP0, `(.L_x_143) ;  /* 0x0000000108247547 */ /* 0x000fea000b800000 */
[----:B------:R-:W-:Y:S01]  /*c9b0*/  ISETP.NE.AND P0, PT, R157, RZ, PT ;  /* 0x000000ff9d00720c */ /* 0x000fe20003f05270 */
[----:B------:R-:W-:Y:S01]  /*c9c0*/  IMAD.U32 R0, RZ, RZ, UR47 ;  /* 0x0000002fff007e24 */ /* 0x000fe2000f8e00ff */
[----:B------:R-:W-:Y:S04]  /*c9d0*/  UIADD3 UR4, UPT, UPT, UR47, 0x1, URZ ;  /* 0x000000012f047890 */ /* 0x000fe8000fffe0ff */
[----:B------:R-:W-:Y:S04]  /*c9e0*/  UISETP.NE.AND UP0, UPT, UR4, 0x4, UPT ;  /* 0x000000040400788c */ /* 0x000fe8000bf05270 */
[----:B------:R-:W-:Y:S03]  /*c9f0*/  USEL UR47, UR4, URZ, UP0 ;  /* 0x000000ff042f7287 */ /* 0x000fe60008000000 */
[----:B------:R-:W-:Y:S05]  /*ca00*/  @P0 LEA R0, R0, UR44, 0x3 ;  /* 0x0000002c00000c11 */ /* 0x000fea000f8e18ff */
[----:B------:R-:W-:Y:S05]  /*ca10*/  @P0 VIADD R0, R0, 0x40 ;  /* 0x0000004000000836 */ /* 0x000fea0000000000 */
[----:B------:R-:W-:Y:S04]  /*ca20*/  @P0 PRMT R0, R165, 0x654, R0 ;  /* 0x00000654a5000816 */ /* 0x000fe80000000000 */
[----:B------:R2:W-:Y:S03]  /*ca30*/  @P0 SYNCS.ARRIVE.TRANS64.RED.A1T0 RZ, [R0+URZ], RZ ;  /* 0x000000ff00ff09a7 */ /* 0x0005e600081004ff */
.L_x_143:
[----:B------:R-:W-:Y:S01]  /*ca40*/  R2UR UR6, R156 ;  /* 0x000000009c0672ca */ /* 0x000fe200000e0000 */
[----:B------:R-:W-:Y:S01]  /*ca50*/  UIADD3 UR54, UPT, UPT, UR54, 0x4, URZ ;  /* 0x0000000436367890 */ /* 0x000fe2000fffe0ff */
[----:B------:R-:W-:Y:S01]  /*ca60*/  R2UR UR5, R141 ;  /* 0x000000008d0572ca */ /* 0x000fe200000e0000 */
[----:B------:R-:W-:Y:S01]  /*ca70*/  ULOP3.LUT UR38, UR38, 0x1, URZ, 0x3c, !UPT ;  /* 0x0000000126267892 */ /* 0x000fe2000f8e3cff */
[----:B------:R-:W-:Y:S01]  /*ca80*/  R2UR UR4, R142 ;  /* 0x000000008e0472ca */ /* 0x000fe200000e0000 */
[----:B------:R-:W-:Y:S01]  /*ca90*/  UMOV UR52, UR63 ;  /* 0x0000003f00347c82 */ /* 0x000fe20008000000 */
[C---:B------:R-:W-:Y:S04]  /*caa0*/  ISETP.NE.AND P0, PT, R146.reuse, 0x2, PT ;  /* 0x000000029200780c */ /* 0x040fe80003f05270 */
[----:B------:R-:W-:Y:S02]  /*cab0*/  SEL R3, RZ, 0x1, P0 ;  /* 0x00000001ff037807 */ /* 0x000fe40000000000 */
[----:B------:R-:W-:Y:S01]  /*cac0*/  SEL R146, R146, RZ, P0 ;  /* 0x000000ff92927207 */ /* 0x000fe20000000000 */
[----:B------:R-:W-:Y:S01]  /*cad0*/  UISETP.NE.AND UP0, UPT, UR6, URZ, UPT ;  /* 0x000000ff0600728c */ /* 0x000fe2000bf05270 */
[----:B------:R-:W-:Y:S01]  /*cae0*/  LOP3.LUT R148, R148, R3, RZ, 0x3c, !PT ;  /* 0x0000000394947212 */ /* 0x000fe200078e3cff */
[----:B------:R-:W-:Y:S02]  /*caf0*/  UIADD3 UR20, UPT, UPT, UR36, UR5, URZ ;  /* 0x0000000524147290 */ /* 0x000fe4000fffe0ff */
[----:B------:R-:W-:Y:S05]  /*cb00*/  UIADD3 UR28, UPT, UPT, UR37, UR4, URZ ;  /* 0x00000004251c7290 */ /* 0x000fea000fffe0ff */
[----:B------:R-:W-:Y:S07]  /*cb10*/  BRA.U UP0, `(.L_x_144) ;  /* 0xffffff9d00887547 */ /* 0x000fee000b83ffff */
[----:B------:R-:W3:Y:S01]  /*cb20*/  S2UR UR4, SR_CgaCtaId ;  /* 0x00000000000479c3 */ /* 0x000ee20000008800 */
[----:B------:R-:W-:-:S13]  /*cb30*/  R2UR UR5, R143 ;  /* 0x000000008f0572ca */ /* 0x000fda00000e0000 */
[----:B------:R-:W-:Y:S02]  /*cb40*/  UISETP.NE.AND UP0, UPT, UR5, URZ, UPT ;  /* 0x000000ff0500728c */ /* 0x000fe4000bf05270 */
[----:B---3--:R-:W-:Y:S02]  /*cb50*/  ULOP3.LUT UR5, UR4, 0x1, URZ, 0x3c, !UPT ;  /* 0x0000000104057892 */ /* 0x008fe4000f8e3cff */
[----:B------:R-:W-:-:S04]  /*cb60*/  UIADD3 UR4, UPT, UPT, UR44, 0xc0, URZ ;  /* 0x000000c02c047890 */ /* 0x000fc8000fffe0ff */
[----:B------:R-:W-:-:S09]  /*cb70*/  UPRMT UR4, UR5, 0x654, UR4 ;  /* 0x0000065405047896 */ /* 0x000fd20008000004 */
[----:B------:R-:W-:Y:S01]  /*cb80*/  SYNCS.ARRIVE.TRANS64.RED.A1T0 RZ, [UR4], RZ ;  /* 0x000000ffffff79a7 */ /* 0x000fe20008100404 */
[----:B------:R-:W-:Y:S01]  /*cb90*/  SYNCS.ARRIVE.TRANS64.A1T0 RZ, [UR44+0xc0], RZ ;  /* 0x0000c0ffffff79a7 */ /* 0x000fe2000810002c */
[----:B------:R-:W-:Y:S05]  /*cba0*/  BRA.U !UP0, `(.L_x_145) ;  /* 0x0000000108487547 */ /* 0x000fea000b800000 */
[----:B------:R-:W3:Y:S02]  /*cbb0*/  LDCU.64 UR4, c[0x0][0xc90] ;  /* 0x00019200ff0477ac */ /* 0x000ee40008000a00 */
[----:B---3--:R-:W-:-:S04]  /*cbc0*/  UISETP.NE.U32.AND UP0, UPT, UR4, URZ, UPT ;  /* 0x000000ff0400728c */ /* 0x008fc8000bf05070 */
[----:B------:R-:W-:-:S09]  /*cbd0*/  UISETP.NE.AND.EX UP0, UPT, UR5, URZ, UPT, UP0 ;  /* 0x000000ff0500728c */ /* 0x000fd2000bf05300 */
[----:B------:R-:W-:Y:S05]  /*cbe0*/  BRA.U UP0, `(.L_x_146) ;  /* 0x00000001000c7547 */ /* 0x000fea000b800000 */
[----:B------:R-:W-:-:S13]  /*cbf0*/  FSETP.NEU.AND P0, PT, R71, RZ, PT ;  /* 0x000000ff4700720b */ /* 0x000fda0003f0d000 */
[----:B------:R-:W-:Y:S05]  /*cc00*/  @!P0 EXIT ;  /* 0x000000000000894d */ /* 0x000fea0003800000 */
[----:B------:R-:W-:Y:S05]  /*cc10*/  BRA `(.L_x_145) ;  /* 0x00000000002c7947 */ /* 0x000fea0003800000 */
.L_x_146:
[----:B------:R-:W-:Y:S01]  /*cc20*/  ISETP.NE.AND P0, PT, R145, RZ, PT ;  /* 0x000000ff9100720c */ /* 0x000fe20003f05270 */
[----:B------:R-:W-:-:S12]  /*cc30*/  BSSY.RECONVERGENT B0, `(.L_x_145) ;  /* 0x0000009000007945 */ /* 0x000fd80003800200 */
[----:B------:R-:W-:Y:S05]  /*cc40*/  @P0 BRA `(.L_x_147) ;  /* 0x0000000000140947 */ /* 0x000fea0003800000 */
[----:B------:R-:W3:Y:S02]  /*cc50*/  LDCU.64 UR4, c[0x0][0xc88] ;  /* 0x00019100ff0477ac */ /* 0x000ee40008000a00 */
[----:B---3--:R-:W-:-:S04]  /*cc60*/  ISETP.NE.U32.AND P0, PT, RZ, UR4, PT ;  /* 0x00000004ff007c0c */ /* 0x008fc8000bf05070 */
[----:B------:R-:W-:-:S13]  /*cc70*/  ISETP.NE.AND.EX P0, PT, RZ, UR5, PT, P0 ;  /* 0x00000005ff007c0c */ /* 0x000fda000bf05300 */
[----:B------:R-:W-:Y:S05]  /*cc80*/  @!P0 EXIT ;  /* 0x000000000000894d */ /* 0x000fea0003800000 */
[----:B------:R-:W-:Y:S05]  /*cc90*/  BRA `(.L_x_148) ;  /* 0x0000000000087947 */ /* 0x000fea0003800000 */
.L_x_147:
[----:B------:R-:W-:-:S13]  /*cca0*/  FSETP.NEU.AND P0, PT, R71, RZ, PT ;  /* 0x000000ff4700720b */ /* 0x000fda0003f0d000 */
[----:B------:R-:W-:Y:S05]  /*ccb0*/  @!P0 EXIT ;  /* 0x000000000000894d */ /* 0x000fea0003800000 */
.L_x_148:
[----:B------:R-:W-:Y:S05]  /*ccc0*/  BSYNC.RECONVERGENT B0 ;  /* 0x0000000000007941 */ /* 0x000fea0003800200 */
.L_x_145:
[----:B------:R-:W3:Y:S01]  /*ccd0*/  S2UR UR5, SR_CgaCtaId ;  /* 0x00000000000579c3 */ /* 0x000ee20000008800 */
[----:B------:R-:W-:Y:S01]  /*cce0*/  ULEA UR4, UR47, UR44, 0x3 ;  /* 0x0000002c2f047291 */ /* 0x000fe2000f8e18ff */
[----:B------:R-:W-:-:S04]  /*ccf0*/  DEPBAR.LE SB0, 0x0 ;  /* 0x000080000000791a */ /* 0x000fc80000000000 */
[----:B------:R-:W-:-:S04]  /*cd00*/  UIADD3 UR4, UPT, UPT, UR4, 0x40, URZ ;  /* 0x0000004004047890 */ /* 0x000fc8000fffe0ff */
[----:B---3--:R-:W-:-:S09]  /*cd10*/  UPRMT UR4, UR5, 0x654, UR4 ;  /* 0x0000065405047896 */ /* 0x008fd20008000004 */
[----:B------:R-:W-:Y:S01]  /*cd20*/  SYNCS.ARRIVE.TRANS64.RED.A1T0 RZ, [UR4], RZ ;  /* 0x000000ffffff79a7 */ /* 0x000fe20008100404 */
[----:B------:R-:W-:Y:S05]  /*cd30*/  EXIT ;  /* 0x000000000000794d */ /* 0x000fea0003800000 */
.L_x_24:
[----:B-1----:R1:W2:Y:S02]  /*cd40*/  SYNCS.PHASECHK.TRANS64.TRYWAIT P0, [R0+URZ+0xb0], R3 ;  /* 0x0000b003000075a7 */ /* 0x0022a400080011ff */
[----:B--2---:R-:W-:Y:S05]  /*cd50*/  @!P0 NANOSLEEP.SYNCS 0x989680 ;  /* 0x009896800000895d */ /* 0x004fea0003900000 */
[----:B------:R-:W2:Y:S02]  /*cd60*/  @!P0 SYNCS.PHASECHK.TRANS64 P0, [R0+URZ+0xb0], R3 ;  /* 0x0000b003000085a7 */ /* 0x000ea400080010ff */
[----:B--2---:R-:W-:Y:S05]  /*cd70*/  @!P0 BRA `(.L_x_24) ;  /* 0xfffffffc00f08947 */ /* 0x004fea000383ffff */
[----:B------:R-:W-:Y:S05]  /*cd80*/  BRA `(.L_x_149) ;  /* 0xffffff4c00007947 */ /* 0x000fea000383ffff */
.L_x_27:
[----:B-1----:R-:W-:-:S07]  /*cd90*/  MOV R0, UR6 ;  /* 0x0000000600007c02 */ /* 0x002fce0008000f00 */
.L_x_150:
[----:B-1----:R1:W2:Y:S02]  /*cda0*/  SYNCS.PHASECHK.TRANS64.TRYWAIT P0, [R0+URZ+0x10], R3 ;  /* 0x00001003000075a7 */ /* 0x0022a400080011ff */
[----:B--2---:R-:W-:Y:S05]  /*cdb0*/  @!P0 NANOSLEEP.SYNCS 0x989680 ;  /* 0x009896800000895d */ /* 0x004fea0003900000 */
[----:B------:R-:W2:Y:S02]  /*cdc0*/  @!P0 SYNCS.PHASECHK.TRANS64 P0, [R0+URZ+0x10], R3 ;  /* 0x00001003000085a7 */ /* 0x000ea400080010ff */
[----:B--2---:R-:W-:Y:S05]  /*cdd0*/  @!P0 BRA `(.L_x_150) ;  /* 0xfffffffc00f08947 */ /* 0x004fea000383ffff */
[----:B------:R-:W-:Y:S05]  /*cde0*/  BRA `(.L_x_26) ;  /* 0xffffff4c00607947 */ /* 0x000fea000383ffff */
.L_x_36:
[----:B-1----:R-:W-:-:S07]  /*cdf0*/  MOV R0, UR7 ;  /* 0x0000000700007c02 */ /* 0x002fce0008000f00 */
.L_x_151:
[----:B-1----:R1:W2:Y:S02]  /*ce00*/  SYNCS.PHASECHK.TRANS64.TRYWAIT P0, [R0+URZ+0x10], R3 ;  /* 0x00001003000075a7 */ /* 0x0022a400080011ff */
[----:B--2---:R-:W-:Y:S05]  /*ce10*/  @!P0 NANOSLEEP.SYNCS 0x989680 ;  /* 0x009896800000895d */ /* 0x004fea0003900000 */
[----:B------:R-:W2:Y:S02]  /*ce20*/  @!P0 SYNCS.PHASECHK.TRANS64 P0, [R0+URZ+0x10], R3 ;  /* 0x00001003000085a7 */ /* 0x000ea400080010ff */
[----:B--2---:R-:W-:Y:S05]  /*ce30*/  @!P0 BRA `(.L_x_151) ;  /* 0xfffffffc00f08947 */ /* 0x004fea000383ffff */
[----:B------:R-:W-:Y:S05]  /*ce40*/  BRA `(.L_x_35) ;  /* 0xffffff5000a87947 */ /* 0x000fea000383ffff */
.L_x_43:
[----:B-1----:R1:W4:Y:S02]  /*ce50*/  SYNCS.PHASECHK.TRANS64.TRYWAIT P0, [R3+URZ+0x70], R0 ;  /* 0x00007000030075a7 */ /* 0x00232400080011ff */
[----:B----4-:R-:W-:Y:S05]  /*ce60*/  @!P0 NANOSLEEP.SYNCS 0x989680 ;  /* 0x009896800000895d */ /* 0x010fea0003900000 */
[----:B------:R-:W4:Y:S02]  /*ce70*/  @!P0 SYNCS.PHASECHK.TRANS64 P0, [R3+URZ+0x70], R0 ;  /* 0x00007000030085a7 */ /* 0x000f2400080010ff */
[----:B----4-:R-:W-:Y:S05]  /*ce80*/  @!P0 BRA `(.L_x_43) ;  /* 0xfffffffc00f08947 */ /* 0x010fea000383ffff */
[----:B------:R-:W-:Y:S05]  /*ce90*/  BRA `(.L_x_152) ;  /* 0xffffff5400cc7947 */ /* 0x000fea000383ffff */
.L_x_47:
[----:B-1----:R-:W-:-:S07]  /*cea0*/  MOV R0, UR4 ;  /* 0x0000000400007c02 */ /* 0x002fce0008000f00 */
.L_x_153:
[----:B-1----:R1:W2:Y:S02]  /*ceb0*/  SYNCS.PHASECHK.TRANS64.TRYWAIT P0, [R0+URZ], R3 ;  /* 0x00000003000075a7 */ /* 0x0022a400080011ff */
[----:B--2---:R-:W-:Y:S05]  /*cec0*/  @!P0 NANOSLEEP.SYNCS 0x989680 ;  /* 0x009896800000895d */ /* 0x004fea0003900000 */
[----:B------:R-:W2:Y:S02]  /*ced0*/  @!P0 SYNCS.PHASECHK.TRANS64 P0, [R0+URZ], R3 ;  /* 0x00000003000085a7 */ /* 0x000ea400080010ff */
[----:B--2---:R-:W-:Y:S05]  /*cee0*/  @!P0 BRA `(.L_x_153) ;  /* 0xfffffffc00f08947 */ /* 0x004fea000383ffff */
[----:B------:R-:W-:Y:S05]  /*cef0*/  BRA `(.L_x_154) ;  /* 0xffffff5c00787947 */ /* 0x000fea000383ffff */
.L_x_50:
[----:B-1----:R1:W2:Y:S02]  /*cf00*/  SYNCS.PHASECHK.TRANS64.TRYWAIT P0, [R0+URZ+0xa0], R5 ;  /* 0x0000a005000075a7 */ /* 0x0022a400080011ff */
[----:B--2---:R-:W-:Y:S05]  /*cf10*/  @!P0 NANOSLEEP.SYNCS 0x989680 ;  /* 0x009896800000895d */ /* 0x004fea0003900000 */
[----:B------:R-:W2:Y:S02]  /*cf20*/  @!P0 SYNCS.PHASECHK.TRANS64 P0, [R0+URZ+0xa0], R5 ;  /* 0x0000a005000085a7 */ /* 0x000ea400080010ff */
[----:B--2---:R-:W-:Y:S05]  /*cf30*/  @!P0 BRA `(.L_x_50) ;  /* 0xfffffffc00f08947 */ /* 0x004fea000383ffff */
[----:B------:R-:W-:Y:S05]  /*cf40*/  BRA `(.L_x_155) ;  /* 0xffffff5c00dc7947 */ /* 0x000fea000383ffff */
.L_x_51:
[----:B------:R-:W-:-:S07]  /*cf50*/  MOV R0, UR4 ;  /* 0x0000000400007c02 */ /* 0x000fce0008000f00 */
.L_x_156:
[----:B-1----:R1:W2:Y:S02]  /*cf60*/  SYNCS.PHASECHK.TRANS64.TRYWAIT P0, [R0+URZ+0x80], R7 ;  /* 0x00008007000075a7 */ /* 0x0022a400080011ff */
[----:B--2---:R-:W-:Y:S05]  /*cf70*/  @!P0 NANOSLEEP.SYNCS 0x989680 ;  /* 0x009896800000895d */ /* 0x004fea0003900000 */
[----:B------:R-:W2:Y:S02]  /*cf80*/  @!P0 SYNCS.PHASECHK.TRANS64 P0, [R0+URZ+0x80], R7 ;  /* 0x00008007000085a7 */ /* 0x000ea400080010ff */
[----:B--2---:R-:W-:Y:S05]  /*cf90*/  @!P0 BRA `(.L_x_156) ;  /* 0xfffffffc00f08947 */ /* 0x004fea000383ffff */
[----:B------:R-:W-:Y:S05]  /*cfa0*/  BRA `(.L_x_157) ;  /* 0xffffff5c00ec7947 */ /* 0x000fea000383ffff */
.L_x_52:
[----:B-1----:R1:W2:Y:S02]  /*cfb0*/  SYNCS.PHASECHK.TRANS64.TRYWAIT P1, [R0+URZ+0x70], R5 ;  /* 0x00007005000075a7 */ /* 0x0022a400080211ff */
[----:B--2---:R-:W-:Y:S05]  /*cfc0*/  @!P1 NANOSLEEP.SYNCS 0x989680 ;  /* 0x009896800000995d */ /* 0x004fea0003900000 */
[----:B------:R-:W2:Y:S02]  /*cfd0*/  @!P1 SYNCS.PHASECHK.TRANS64 P1, [R0+URZ+0x70], R5 ;  /* 0x00007005000095a7 */ /* 0x000ea400080210ff */
[----:B--2---:R-:W-:Y:S05]  /*cfe0*/  @!P1 BRA `(.L_x_52) ;  /* 0xfffffffc00f09947 */ /* 0x004fea000383ffff */
[----:B------:R-:W-:Y:S05]  /*cff0*/  BRA `(.L_x_158) ;  /* 0xffffff60001c7947 */ /* 0x000fea000383ffff */
.L_x_55:
[----:B------:R-:W-:-:S07]  /*d000*/  MOV R0, UR4 ;  /* 0x0000000400007c02 */ /* 0x000fce0008000f00 */
.L_x_159:
[----:B-1----:R1:W2:Y:S02]  /*d010*/  SYNCS.PHASECHK.TRANS64.TRYWAIT P0, [R0+URZ+0x80], R3 ;  /* 0x00008003000075a7 */ /* 0x0022a400080011ff */
[----:B--2---:R-:W-:Y:S05]  /*d020*/  @!P0 NANOSLEEP.SYNCS 0x989680 ;  /* 0x009896800000895d */ /* 0x004fea0003900000 */
[----:B------:R-:W2:Y:S02]  /*d030*/  @!P0 SYNCS.PHASECHK.TRANS64 P0, [R0+URZ+0x80], R3 ;  /* 0x00008003000085a7 */ /* 0x000ea400080010ff */
[----:B--2---:R-:W-:Y:S05]  /*d040*/  @!P0 BRA `(.L_x_159) ;  /* 0xfffffffc00f08947 */ /* 0x004fea000383ffff */
[----:B------:R-:W-:Y:S05]  /*d050*/  BRA `(.L_x_54) ;  /* 0xffffff6000707947 */ /* 0x000fea000383ffff */
.L_x_64:
[----:B-1----:R-:W-:-:S04]  /*d060*/  MOV R5, UR5 ;  /* 0x0000000500057c02 */ /* 0x002fc80008000f00 */
[----:B------:R1:W2:Y:S03]  /*d070*/  SYNCS.PHASECHK.TRANS64.TRYWAIT P0, [R5+URZ+0x8], R6 ;  /* 0x00000806050075a7 */ /* 0x0002a600080011ff */
[----:B--2---:R-:W-:Y:S05]  /*d080*/  @!P0 NANOSLEEP.SYNCS 0x989680 ;  /* 0x009896800000895d */ /* 0x004fea0003900000 */
[----:B------:R-:W2:Y:S02]  /*d090*/  @!P0 SYNCS.PHASECHK.TRANS64 P0, [R5+URZ+0x8], R6 ;  /* 0x00000806050085a7 */ /* 0x000ea400080010ff */
[----:B--2---:R-:W-:Y:S05]  /*d0a0*/  @!P0 BRA `(.L_x_64) ;  /* 0xfffffffc00ec8947 */ /* 0x004fea000383ffff */
[----:B------:R-:W-:Y:S05]  /*d0b0*/  BRA `(.L_x_63) ;  /* 0xffffff6400307947 */ /* 0x000fea000383ffff */
.L_x_66:
[----:B------:R-:W-:Y:S01]  /*d0c0*/  BSSY B0, `(.L_x_160) ;  /* 0x0000006000007945 */ /* 0x000fe20003800000 */
[----:B------:R-:W-:-:S07]  /*d0d0*/  MOV R15, 0xffffffff ;  /* 0xffffffff000f7802 */ /* 0x000fce0000000f00 */
[----:B-1---5:R-:W-:Y:S05]  /*d0e0*/  WARPSYNC.COLLECTIVE R15, `(.L_x_161) ;  /* 0x000000000f0c7348 */ /* 0x022fea0003c00000 */
[----:B------:R-:W-:Y:S02]  /*d0f0*/  ELECT P6, UR79, PT ;  /* 0x00000000004f782f */ /* 0x000fe400038c0000 */
[----:B------:R-:W-:Y:S01]  /*d100*/  MOV R14, UR79 ;  /* 0x0000004f000e7c02 */ /* 0x000fe20008000f00 */
[----:B-1---5:R-:W-:Y:S10]  /*d110*/  ENDCOLLECTIVE ;  /* 0x000000000000791b */ /* 0x022ff40003800000 */
.L_x_161:
[----:B------:R-:W-:Y:S05]  /*d120*/  BSYNC B0 ;  /* 0x0000000000007941 */ /* 0x000fea0003800000 */
.L_x_160:
[----:B------:R-:W-:Y:S05]  /*d130*/  BRA `(.L_x_162) ;  /* 0xffffff6400607947 */ /* 0x000fea000383ffff */
.L_x_68:
[----:B-1----:R-:W-:-:S04]  /*d140*/  MOV R3, UR5 ;  /* 0x0000000500037c02 */ /* 0x002fc80008000f00 */
[----:B------:R1:W2:Y:S03]  /*d150*/  SYNCS.PHASECHK.TRANS64.TRYWAIT P0, [R3+URZ+0x8], R4 ;  /* 0x00000804030075a7 */ /* 0x0002a600080011ff */
[----:B--2---:R-:W-:Y:S05]  /*d160*/  @!P0 NANOSLEEP.SYNCS 0x989680 ;  /* 0x009896800000895d */ /* 0x004fea0003900000 */
[----:B------:R-:W2:Y:S02]  /*d170*/  @!P0 SYNCS.PHASECHK.TRANS64 P0, [R3+URZ+0x8], R4 ;  /* 0x00000804030085a7 */ /* 0x000ea400080010ff */
[----:B--2---:R-:W-:Y:S05]  /*d180*/  @!P0 BRA `(.L_x_68) ;  /* 0xfffffffc00ec8947 */ /* 0x004fea000383ffff */
[----:B------:R-:W-:Y:S05]  /*d190*/  BRA `(.L_x_67) ;  /* 0xffffff6400647947 */ /* 0x000fea000383ffff */
.L_x_69:
[----:B-1----:R1:W2:Y:S02]  /*d1a0*/  SYNCS.PHASECHK.TRANS64.TRYWAIT P0, [R2+URZ+0x70], R5 ;  /* 0x00007005020075a7 */ /* 0x0022a400080011ff */
[----:B--2---:R-:W-:Y:S05]  /*d1b0*/  @!P0 NANOSLEEP.SYNCS 0x989680 ;  /* 0x009896800000895d */ /* 0x004fea0003900000 */
[----:B------:R-:W2:Y:S02]  /*d1c0*/  @!P0 SYNCS.PHASECHK.TRANS64 P0, [R2+URZ+0x70], R5 ;  /* 0x00007005020085a7 */ /* 0x000ea400080010ff */
[----:B--2---:R-:W-:Y:S05]  /*d1d0*/  @!P0 BRA `(.L_x_69) ;  /* 0xfffffffc00f08947 */ /* 0x004fea000383ffff */
[----:B------:R-:W-:Y:S05]  /*d1e0*/  BRA `(.L_x_163) ;  /* 0xffffff6c00ec7947 */ /* 0x000fea000383ffff */
.L_x_73:
[----:B------:R-:W-:-:S07]  /*d1f0*/  MOV R2, UR18 ;  /* 0x0000001200027c02 */ /* 0x000fce0008000f00 */
.L_x_164:
[----:B-1----:R1:W2:Y:S02]  /*d200*/  SYNCS.PHASECHK.TRANS64.TRYWAIT P0, [R2+URZ], R5 ;  /* 0x00000005020075a7 */ /* 0x0022a400080011ff */
[----:B--2---:R-:W-:Y:S05]  /*d210*/  @!P0 NANOSLEEP.SYNCS 0x989680 ;  /* 0x009896800000895d */ /* 0x004fea0003900000 */
[----:B------:R-:W2:Y:S02]  /*d220*/  @!P0 SYNCS.PHASECHK.TRANS64 P0, [R2+URZ], R5 ;  /* 0x00000005020085a7 */ /* 0x000ea400080010ff */
[----:B--2---:R-:W-:Y:S05]  /*d230*/  @!P0 BRA `(.L_x_164) ;  /* 0xfffffffc00f08947 */ /* 0x004fea000383ffff */
[----:B------:R-:W-:Y:S05]  /*d240*/  BRA `(.L_x_72) ;  /* 0xffffff7000447947 */ /* 0x000fea000383ffff */
.L_x_74:
[----:B------:R-:W-:-:S07]  /*d250*/  MOV R2, UR39 ;  /* 0x0000002700027c02 */ /* 0x000fce0008000f00 */
.L_x_165:
[----:B-1----:R1:W2:Y:S02]  /*d260*/  SYNCS.PHASECHK.TRANS64.TRYWAIT P0, [R2+URZ+0x98], R5 ;  /* 0x00009805020075a7 */ /* 0x0022a400080011ff */
[----:B--2---:R-:W-:Y:S05]  /*d270*/  @!P0 NANOSLEEP.SYNCS 0x989680 ;  /* 0x009896800000895d */ /* 0x004fea0003900000 */
[----:B------:R-:W2:Y:S02]  /*d280*/  @!P0 SYNCS.PHASECHK.TRANS64 P0, [R2+URZ+0x98], R5 ;  /* 0x00009805020085a7 */ /* 0x000ea400080010ff */
[----:B--2---:R-:W-:Y:S05]  /*d290*/  @!P0 BRA `(.L_x_165) ;  /* 0xfffffffc00f08947 */ /* 0x004fea000383ffff */
[----:B------:R-:W-:Y:S05]  /*d2a0*/  BRA `(.L_x_166) ;  /* 0xffffff7000b87947 */ /* 0x000fea000383ffff */
.L_x_77:
[----:B------:R-:W-:Y:S07]  /*d2b0*/  MOV R2, UR9 ;  /* 0x0000000900027c02 */ /* 0x000fee0008000f00 */
.L_x_167:
[----:B-1----:R1:W2:Y:S02]  /*d2c0*/  SYNCS.PHASECHK.TRANS64.TRYWAIT P0, [R2+URZ], R5 ;  /* 0x00000005020075a7 */ /* 0x0022a400080011ff */
[----:B--2---:R-:W-:Y:S05]  /*d2d0*/  @!P0 NANOSLEEP.SYNCS 0x989680 ;  /* 0x009896800000895d */ /* 0x004fea0003900000 */
[----:B------:R-:W2:Y:S02]  /*d2e0*/  @!P0 SYNCS.PHASECHK.TRANS64 P0, [R2+URZ], R5 ;  /* 0x00000005020085a7 */ /* 0x000ea400080010ff */
[----:B--2---:R-:W-:Y:S05]  /*d2f0*/  @!P0 BRA `(.L_x_167) ;  /* 0xfffffffc00f08947 */ /* 0x004fea000383ffff */
[----:B------:R-:W-:Y:S05]  /*d300*/  BRA `(.L_x_76) ;  /* 0xffffff7400d07947 */ /* 0x000fea000383ffff */
.L_x_80:
[----:B------:R-:W-:-:S07]  /*d310*/  MOV R0, UR39 ;  /* 0x0000002700007c02 */ /* 0x000fce0008000f00 */
.L_x_168:
[----:B-1----:R1:W2:Y:S02]  /*d320*/  SYNCS.PHASECHK.TRANS64.TRYWAIT P0, [R0+URZ+0xc0], R3 ;  /* 0x0000c003000075a7 */ /* 0x0022a400080011ff */
[----:B--2---:R-:W-:Y:S05]  /*d330*/  @!P0 NANOSLEEP.SYNCS 0x989680 ;  /* 0x009896800000895d */ /* 0x004fea0003900000 */
[----:B------:R-:W2:Y:S02]  /*d340*/  @!P0 SYNCS.PHASECHK.TRANS64 P0, [R0+URZ+0xc0], R3 ;  /* 0x0000c003000085a7 */ /* 0x000ea400080010ff */
[----:B--2---:R-:W-:Y:S05]  /*d350*/  @!P0 BRA `(.L_x_168) ;  /* 0xfffffffc00f08947 */ /* 0x004fea000383ffff */
[----:B------:R-:W-:Y:S05]  /*d360*/  BRA `(.L_x_169) ;  /* 0xffffff7c00507947 */ /* 0x000fea000383ffff */
.L_x_85:
[----:B-1----:R1:W3:Y:S02]  /*d370*/  SYNCS.PHASECHK.TRANS64.TRYWAIT P0, [R8+URZ+0x70], R5 ;  /* 0x00007005080075a7 */ /* 0x0022e400080011ff */
[----:B---3--:R-:W-:Y:S05]  /*d380*/  @!P0 NANOSLEEP.SYNCS 0x989680 ;  /* 0x009896800000895d */ /* 0x008fea0003900000 */
[----:B------:R-:W3:Y:S02]  /*d390*/  @!P0 SYNCS.PHASECHK.TRANS64 P0, [R8+URZ+0x70], R5 ;  /* 0x00007005080085a7 */ /* 0x000ee400080010ff */
[----:B---3--:R-:W-:Y:S05]  /*d3a0*/  @!P0 BRA `(.L_x_85) ;  /* 0xfffffffc00f08947 */ /* 0x008fea000383ffff */
[----:B------:R-:W-:Y:S05]  /*d3b0*/  BRA `(.L_x_170) ;  /* 0xffffff8000947947 */ /* 0x000fea000383ffff */
.L_x_88:
[----:B------:R-:W-:Y:S07]  /*d3c0*/  MOV R0, UR21 ;  /* 0x0000001500007c02 */ /* 0x000fee0008000f00 */
.L_x_171:
[----:B-1----:R1:W3:Y:S02]  /*d3d0*/  SYNCS.PHASECHK.TRANS64.TRYWAIT P1, [R0+URZ+0x68], R5 ;  /* 0x00006805000075a7 */ /* 0x0022e400080211ff */
[----:B---3--:R-:W-:Y:S05]  /*d3e0*/  @!P1 NANOSLEEP.SYNCS 0x989680 ;  /* 0x009896800000995d */ /* 0x008fea0003900000 */
[----:B------:R-:W3:Y:S02]  /*d3f0*/  @!P1 SYNCS.PHASECHK.TRANS64 P1, [R0+URZ+0x68], R5 ;  /* 0x00006805000095a7 */ /* 0x000ee400080210ff */
[----:B---3--:R-:W-:Y:S05]  /*d400*/  @!P1 BRA `(.L_x_171) ;  /* 0xfffffffc00f09947 */ /* 0x008fea000383ffff */
[----:B------:R-:W-:Y:S05]  /*d410*/  BRA `(.L_x_87) ;  /* 0xffffff8800107947 */ /* 0x000fea000383ffff */
.L_x_91:
[----:B-1----:R-:W-:Y:S07]  /*d420*/  MOV R5, UR21 ;  /* 0x0000001500057c02 */ /* 0x002fee0008000f00 */
.L_x_172:
[----:B-1----:R1:W3:Y:S02]  /*d430*/  SYNCS.PHASECHK.TRANS64.TRYWAIT P0, [R5+URZ+0x40], R4 ;  /* 0x00004004050075a7 */ /* 0x0022e400080011ff */
[----:B---3--:R-:W-:Y:S05]  /*d440*/  @!P0 NANOSLEEP.SYNCS 0x989680 ;  /* 0x009896800000895d */ /* 0x008fea0003900000 */
[----:B------:R-:W3:Y:S02]  /*d450*/  @!P0 SYNCS.PHASECHK.TRANS64 P0, [R5+URZ+0x40], R4 ;  /* 0x00004004050085a7 */ /* 0x000ee400080010ff */
[----:B---3--:R-:W-:Y:S05]  /*d460*/  @!P0 BRA `(.L_x_172) ;  /* 0xfffffffc00f08947 */ /* 0x008fea000383ffff */
[----:B------:R-:W-:Y:S05]  /*d470*/  BRA `(.L_x_173) ;  /* 0xffffff8800687947 */ /* 0x000fea000383ffff */
.L_x_92:
[----:B------:R-:W-:Y:S07]  /*d480*/  MOV R5, UR21 ;  /* 0x0000001500057c02 */ /* 0x000fee0008000f00 */
.L_x_174:
[----:B-1----:R1:W3:Y:S02]  /*d490*/  SYNCS.PHASECHK.TRANS64.TRYWAIT P0, [R5+URZ+0x48], R4 ;  /* 0x00004804050075a7 */ /* 0x0022e400080011ff */
[----:B---3--:R-:W-:Y:S05]  /*d4a0*/  @!P0 NANOSLEEP.SYNCS 0x989680 ;  /* 0x009896800000895d */ /* 0x008fea0003900000 */
[----:B------:R-:W3:Y:S02]  /*d4b0*/  @!P0 SYNCS.PHASECHK.TRANS64 P0, [R5+URZ+0x48], R4 ;  /* 0x00004804050085a7 */ /* 0x000ee400080010ff */
[----:B---3--:R-:W-:Y:S05]  /*d4c0*/  @!P0 BRA `(.L_x_174) ;  /* 0xfffffffc00f08947 */ /* 0x008fea000383ffff */
[----:B------:R-:W-:Y:S05]  /*d4d0*/  BRA `(.L_x_175) ;  /* 0xffffff8800c07947 */ /* 0x000fea000383ffff */
.L_x_93:
[----:B-1----:R-:W-:Y:S07]  /*d4e0*/  MOV R5, UR21 ;  /* 0x0000001500057c02 */ /* 0x002fee0008000f00 */
.L_x_176:
[----:B-1----:R1:W3:Y:S02]  /*d4f0*/  SYNCS.PHASECHK.TRANS64.TRYWAIT P0, [R5+URZ+0x50], R4 ;  /* 0x00005004050075a7 */ /* 0x0022e400080011ff */
[----:B---3--:R-:W-:Y:S05]  /*d500*/  @!P0 NANOSLEEP.SYNCS 0x989680 ;  /* 0x009896800000895d */ /* 0x008fea0003900000 */
[----:B------:R-:W3:Y:S02]  /*d510*/  @!P0 SYNCS.PHASECHK.TRANS64 P0, [R5+URZ+0x50], R4 ;  /* 0x00005004050085a7 */ /* 0x000ee400080010ff */
[----:B---3--:R-:W-:Y:S05]  /*d520*/  @!P0 BRA `(.L_x_176) ;  /* 0xfffffffc00f08947 */ /* 0x008fea000383ffff */
[----:B------:R-:W-:Y:S05]  /*d530*/  BRA `(.L_x_177) ;  /* 0xffffff8c00087947 */ /* 0x000fea000383ffff */
.L_x_94:
[----:B-1----:R-:W-:Y:S07]  /*d540*/  MOV R5, UR21 ;  /* 0x0000001500057c02 */ /* 0x002fee0008000f00 */
.L_x_178:
[----:B-1----:R1:W3:Y:S02]  /*d550*/  SYNCS.PHASECHK.TRANS64.TRYWAIT P0, [R5+URZ+0x58], R4 ;  /* 0x00005804050075a7 */ /* 0x0022e400080011ff */
[----:B---3--:R-:W-:Y:S05]  /*d560*/  @!P0 NANOSLEEP.SYNCS 0x989680 ;  /* 0x009896800000895d */ /* 0x008fea0003900000 */
[----:B------:R-:W3:Y:S02]  /*d570*/  @!P0 SYNCS.PHASECHK.TRANS64 P0, [R5+URZ+0x58], R4 ;  /* 0x00005804050085a7 */ /* 0x000ee400080010ff */
[----:B---3--:R-:W-:Y:S05]  /*d580*/  @!P0 BRA `(.L_x_178) ;  /* 0xfffffffc00f08947 */ /* 0x008fea000383ffff */
[----:B------:R-:W-:Y:S05]  /*d590*/  BRA `(.L_x_179) ;  /* 0xffffff8c00507947 */ /* 0x000fea000383ffff */
.L_x_96:
[----:B------:R-:W-:-:S07]  /*d5a0*/  MOV R0, UR21 ;  /* 0x0000001500007c02 */ /* 0x000fce0008000f00 */
.L_x_180:
[----:B-1----:R1:W3:Y:S02]  /*d5b0*/  SYNCS.PHASECHK.TRANS64.TRYWAIT P0, [R0+URZ+0x40], R3 ;  /* 0x00004003000075a7 */ /* 0x0022e400080011ff */
[----:B---3--:R-:W-:Y:S05]  /*d5c0*/  @!P0 NANOSLEEP.SYNCS 0x989680 ;  /* 0x009896800000895d */ /* 0x008fea0003900000 */
[----:B------:R-:W3:Y:S02]  /*d5d0*/  @!P0 SYNCS.PHASECHK.TRANS64 P0, [R0+URZ+0x40], R3 ;  /* 0x00004003000085a7 */ /* 0x000ee400080010ff */
[----:B---3--:R-:W-:Y:S05]  /*d5e0*/  @!P0 BRA `(.L_x_180) ;  /* 0xfffffffc00f08947 */ /* 0x008fea000383ffff */
[----:B------:R-:W-:Y:S05]  /*d5f0*/  BRA `(.L_x_181) ;  /* 0xffffff8c00e47947 */ /* 0x000fea000383ffff */
.L_x_97:
[----:B-1----:R-:W-:-:S07]  /*d600*/  MOV R0, UR21 ;  /* 0x0000001500007c02 */ /* 0x002fce0008000f00 */
.L_x_182:
[----:B-1----:R1:W3:Y:S02]  /*d610*/  SYNCS.PHASECHK.TRANS64.TRYWAIT P0, [R0+URZ+0x48], R3 ;  /* 0x00004803000075a7 */ /* 0x0022e400080011ff */
[----:B---3--:R-:W-:Y:S05]  /*d620*/  @!P0 NANOSLEEP.SYNCS 0x989680 ;  /* 0x009896800000895d */ /* 0x008fea0003900000 */
[----:B------:R-:W3:Y:S02]  /*d630*/  @!P0 SYNCS.PHASECHK.TRANS64 P0, [R0+URZ+0x48], R3 ;  /* 0x00004803000085a7 */ /* 0x000ee400080010ff */
[----:B---3--:R-:W-:Y:S05]  /*d640*/  @!P0 BRA `(.L_x_182) ;  /* 0xfffffffc00f08947 */ /* 0x008fea000383ffff */
[----:B------:R-:W-:Y:S05]  /*d650*/  BRA `(.L_x_183) ;  /* 0xffffff8c00d47947 */ /* 0x000fea000383ffff */
.L_x_98:
[----:B-1----:R-:W-:-:S07]  /*d660*/  MOV R0, UR21 ;  /* 0x0000001500007c02 */ /* 0x002fce0008000f00 */
.L_x_184:
[----:B-1----:R1:W3:Y:S02]  /*d670*/  SYNCS.PHASECHK.TRANS64.TRYWAIT P0, [R0+URZ+0x50], R3 ;  /* 0x00005003000075a7 */ /* 0x0022e400080011ff */
[----:B---3--:R-:W-:Y:S05]  /*d680*/  @!P0 NANOSLEEP.SYNCS 0x989680 ;  /* 0x009896800000895d */ /* 0x008fea0003900000 */
[----:B------:R-:W3:Y:S02]  /*d690*/  @!P0 SYNCS.PHASECHK.TRANS64 P0, [R0+URZ+0x50], R3 ;  /* 0x00005003000085a7 */ /* 0x000ee400080010ff */
[----:B---3--:R-:W-:Y:S05]  /*d6a0*/  @!P0 BRA `(.L_x_184) ;  /* 0xfffffffc00f08947 */ /* 0x008fea000383ffff */
[----:B------:R-:W-:Y:S05]  /*d6b0*/  BRA `(.L_x_185) ;  /* 0xffffff8c00c47947 */ /* 0x000fea000383ffff */
.L_x_100:
[----:B--2---:R2:W3:Y:S02]  /*d6c0*/  SYNCS.PHASECHK.TRANS64.TRYWAIT P0, [R8+URZ+0x70], R3 ;  /* 0x00007003080075a7 */ /* 0x0044e400080011ff */
[----:B---3--:R-:W-:Y:S05]  /*d6d0*/  @!P0 NANOSLEEP.SYNCS 0x989680 ;  /* 0x009896800000895d */ /* 0x008fea0003900000 */
[----:B------:R-:W3:Y:S02]  /*d6e0*/  @!P0 SYNCS.PHASECHK.TRANS64 P0, [R8+URZ+0x70], R3 ;  /* 0x00007003080085a7 */ /* 0x000ee400080010ff */
[----:B---3--:R-:W-:Y:S05]  /*d6f0*/  @!P0 BRA `(.L_x_100) ;  /* 0xfffffffc00f08947 */ /* 0x008fea000383ffff */
[----:B------:R-:W-:Y:S05]  /*d700*/  BRA `(.L_x_186) ;  /* 0xffffff9000a07947 */ /* 0x000fea000383ffff */
.L_x_111:
[----:B-1----:R-:W-:Y:S04]  /*d710*/  MOV R3, UR44 ;  /* 0x0000002c00037c02 */ /* 0x002fe80008000f00 */
[----:B------:R1:W2:Y:S03]  /*d720*/  SYNCS.PHASECHK.TRANS64.TRYWAIT P0, [R3+URZ+0x20], R4 ;  /* 0x00002004030075a7 */ /* 0x0002a600080011ff */
[----:B--2---:R-:W-:Y:S05]  /*d730*/  @!P0 NANOSLEEP.SYNCS 0x989680 ;  /* 0x009896800000895d */ /* 0x004fea0003900000 */
[----:B------:R-:W2:Y:S02]  /*d740*/  @!P0 SYNCS.PHASECHK.TRANS64 P0, [R3+URZ+0x20], R4 ;  /* 0x00002004030085a7 */ /* 0x000ea400080010ff */
[----:B--2---:R-:W-:Y:S05]  /*d750*/  @!P0 BRA `(.L_x_111) ;  /* 0xfffffffc00ec8947 */ /* 0x004fea000383ffff */
[----:B------:R-:W-:Y:S05]  /*d760*/  BRA `(.L_x_110) ;  /* 0xffffffa000907947 */ /* 0x000fea000383ffff */
.L_x_113:
[----:B-1----:R-:W-:Y:S04]  /*d770*/  MOV R3, UR44 ;  /* 0x0000002c00037c02 */ /* 0x002fe80008000f00 */
[----:B------:R1:W4:Y:S03]  /*d780*/  SYNCS.PHASECHK.TRANS64.TRYWAIT P1, [R3+URZ+0x90], R0 ;  /* 0x00009000030075a7 */ /* 0x00032600080211ff */
[----:B----4-:R-:W-:Y:S05]  /*d790*/  @!P1 NANOSLEEP.SYNCS 0x989680 ;  /* 0x009896800000995d */ /* 0x010fea0003900000 */
[----:B------:R-:W4:Y:S02]  /*d7a0*/  @!P1 SYNCS.PHASECHK.TRANS64 P1, [R3+URZ+0x90], R0 ;  /* 0x00009000030095a7 */ /* 0x000f2400080210ff */
[----:B----4-:R-:W-:Y:S05]  /*d7b0*/  @!P1 BRA `(.L_x_113) ;  /* 0xfffffffc00ec9947 */ /* 0x010fea000383ffff */
[----:B------:R-:W-:Y:S05]  /*d7c0*/  BRA `(.L_x_112) ;  /* 0xffffffa000c87947 */ /* 0x000fea000383ffff */
.L_x_122:
[----:B---3--:R3:W4:Y:S02]  /*d7d0*/  SYNCS.PHASECHK.TRANS64.TRYWAIT P0, [R3+URZ+0x20], R0 ;  /* 0x00002000030075a7 */ /* 0x00872400080011ff */
[----:B----4-:R-:W-:Y:S05]  /*d7e0*/  @!P0 NANOSLEEP.SYNCS 0x989680 ;  /* 0x009896800000895d */ /* 0x010fea0003900000 */
[----:B------:R-:W4:Y:S02]  /*d7f0*/  @!P0 SYNCS.PHASECHK.TRANS64 P0, [R3+URZ+0x20], R0 ;  /* 0x00002000030085a7 */ /* 0x000f2400080010ff */
[----:B----4-:R-:W-:Y:S05]  /*d800*/  @!P0 BRA `(.L_x_122) ;  /* 0xfffffffc00f08947 */ /* 0x010fea000383ffff */
[----:B------:R-:W-:Y:S05]  /*d810*/  BRA `(.L_x_121) ;  /* 0xffffffb400947947 */ /* 0x000fea000383ffff */
.L_x_130:
[----:B-1----:R1:W4:Y:S02]  /*d820*/  SYNCS.PHASECHK.TRANS64.TRYWAIT P0, [R95+URZ+0x20], R6 ;  /* 0x000020065f0075a7 */ /* 0x00232400080011ff */
[----:B----4-:R-:W-:Y:S05]  /*d830*/  @!P0 NANOSLEEP.SYNCS 0x989680 ;  /* 0x009896800000895d */ /* 0x010fea0003900000 */
[----:B------:R-:W4:Y:S02]  /*d840*/  @!P0 SYNCS.PHASECHK.TRANS64 P0, [R95+URZ+0x20], R6 ;  /* 0x000020065f0085a7 */ /* 0x000f2400080010ff */
[----:B----4-:R-:W-:Y:S05]  /*d850*/  @!P0 BRA `(.L_x_130) ;  /* 0xfffffffc00f08947 */ /* 0x010fea000383ffff */
[----:B------:R-:W-:Y:S05]  /*d860*/  BRA `(.L_x_129) ;  /* 0xffffffc800987947 */ /* 0x000fea000383ffff */
.L_x_138:
[----:B-1----:R1:W2:Y:S02]  /*d870*/  SYNCS.PHASECHK.TRANS64.TRYWAIT P0, [R16+URZ+0x20], R3 ;  /* 0x00002003100075a7 */ /* 0x0022a400080011ff */
[----:B--2---:R-:W-:Y:S05]  /*d880*/  @!P0 NANOSLEEP.SYNCS 0x989680 ;  /* 0x009896800000895d */ /* 0x004fea0003900000 */
[----:B------:R-:W2:Y:S02]  /*d890*/  @!P0 SYNCS.PHASECHK.TRANS64 P0, [R16+URZ+0x20], R3 ;  /* 0x00002003100085a7 */ /* 0x000ea400080010ff */
[----:B--2---:R-:W-:Y:S05]  /*d8a0*/  @!P0 BRA `(.L_x_138) ;  /* 0xfffffffc00f08947 */ /* 0x004fea000383ffff */
[----:B------:R-:W-:Y:S05]  /*d8b0*/  BRA `(.L_x_137) ;  /* 0xffffffdc00947947 */ /* 0x000fea000383ffff */
        .weak           $__internal_0_$__cuda_sm10x_tcgen05_guardrail_trap_col_being_dealloced_not_returned_by_alloc
        .type           $__internal_0_$__cuda_sm10x_tcgen05_guardrail_trap_col_being_dealloced_not_returned_by_alloc,@function
        .size           $__internal_0_$__cuda_sm10x_tcgen05_guardrail_trap_col_being_dealloced_not_returned_by_alloc,($__internal_1_$__cuda_sm10x_tcgen05_guardrail_trap_phase_invalid_during_alloc - $__internal_0_$__cuda_sm10x_tcgen05_guardrail_trap_col_being_dealloced_not_returned_by_alloc)
$__internal_0_$__cuda_sm10x_tcgen05_guardrail_trap_col_being_dealloced_not_returned_by_alloc:
[----:B------:R-:W-:Y:S05]  /*d8c0*/  BPT.TRAP 0x1 ;  /* 0x000000040000795c */ /* 0x000fea0000300000 */
[----:B------:R-:W-:-:S04]  /*d8d0*/  HFMA2 R3, -RZ, RZ, 0, 0 ;  /* 0x00000000ff037431 */ /* 0x000fc800000001ff */
[----:B------:R-:W-:Y:S05]  /*d8e0*/  RET.REL.NODEC R2 `(_ZN7cutlass13device_kernelINS_4gemm6kernel13GemmUniversalIN4cute5tupleIJiiiiEEENS1_10collective13CollectiveMmaINS1_46MainloopSm100TmaUmmaWarpSpecializedBlockScaledILi2ELi2ELi1ENS5_IJNS4_1CILi2EEENSA_ILi1EEESC_EEEEENS5_IJNSA_ILi256EEESF_SF_EEENS5_IJNS_12float_e4m3_tENS_13float_ue8m0_tEEEENS5_IJNS5_IJlSC_lEEENS4_6LayoutINS5_IJNS5_IJNS5_IJNSA_ILi32EEENSA_ILi4EEEEEEiEEESP_NS5_IJSC_iEEEEEENS5_IJNS5_IJNS5_IJNSA_ILi16EEESN_EEEiEEENS5_IJNS5_IJNSA_ILi0EEESC_EEENSA_ILi512EEEEEENS5_IJSV_iEEEEEEEEEEESJ_S12_NS4_8TiledMMAINS4_8MMA_AtomIJNS4_27SM100_MMA_MXF8F6F4_2x1SM_SSISH_SH_fSI_Li256ELi256ELNS4_4UMMA5MajorE0ELS17_0ELNS16_7ScaleInE0ELS18_0EEEEEENSL_INS5_IJSC_SC_SC_EEENS5_IJSV_SV_SV_EEEEENS5_IJNS4_10UnderscoreES1E_S1E_EEEEENS5_IJNS4_18SM100_TMA_2SM_LOADES1H_EEENS5_IJNS4_14ComposedLayoutINS4_7SwizzleILi3ELi4ELi3EEENS4_18smem_ptr_flag_bitsILi8EEENSL_INS5_IJNSA_ILi8EEENSA_ILi128EEEEEENS5_IJS1P_SC_EEEEEEENSL_INS5_IJNS5_IJNS5_IJSO_SC_EEENS5_IJSM_SC_EEEEEESC_NS5_IJSN_SB_EEEEEENS5_IJNS5_IJNS5_IJST_SX_EEESW_EEESV_NS5_IJSC_SX_EEEEEEEEEEEvNS4_8identityENS5_IJS1H_NS4_28SM100_TMA_2SM_LOAD_MULTICASTEEEENS5_IJS1T_NSL_INS5_IJNS5_IJNS5_IJSO_SB_EEES1V_EEESC_S1X_EEENS5_IJS20_SV_NS5_IJSC_NSA_ILi1024EEEEEEEEEEEEEEvS25_EENS_8epilogue10collective18CollectiveEpilogueINS2H_23Sm100TmaWarpSpecializedILi4ELi2ELi64ELb1ELb0EEEJNS5_IJS1P_SF_SF_EEENS5_IJNSL_IS1P_SC_EENSL_INSA_ILi64EEESC_EEEEENS_10bfloat16_tESK_S2R_SK_NS2H_6fusion15FusionCallbacksIS2L_NS2S_17LinearCombinationIS2R_fS2R_fLNS_15FloatRoundStyleE2EEES2M_S2Q_JEEENS4_5SM1004TMEM4LOAD26SM100_TMEM_LOAD_32dp32b64xENS4_13SM90_TMA_LOADENS1J_IS1L_NS1M_ILi16EEENSL_INS5_IJS1O_S2O_EEENS5_IJS2O_SC_EEEEEEENS4_39AutoVectorizingCopyWithAssumedAlignmentILi128EEENS4_14SM90_TMA_STOREES37_S39_S39_EEEvvEEEEvNT_6ParamsE) ;  /* 0xffffff2402c47950 */ /* 0x000fea0003c3ffff */
        .weak           $__internal_1_$__cuda_sm10x_tcgen05_guardrail_trap_phase_invalid_during_alloc
        .type           $__internal_1_$__cuda_sm10x_tcgen05_guardrail_trap_phase_invalid_during_alloc,@function
        .size           $__internal_1_$__cuda_sm10x_tcgen05_guardrail_trap_phase_invalid_during_alloc,($__internal_2_$__cuda_sm10x_tcgen05_guardrail_trap_unallocated_columns_being_dealloced - $__internal_1_$__cuda_sm10x_tcgen05_guardrail_trap_phase_invalid_during_alloc)
$__internal_1_$__cuda_sm10x_tcgen05_guardrail_trap_phase_invalid_during_alloc:
[----:B------:R-:W-:Y:S05]  /*d8f0*/  BPT.TRAP 0x1 ;  /* 0x000000040000795c */ /* 0x000fea0000300000 */
[----:B------:R-:W-:-:S04]  /*d900*/  MOV R5, 0x0 ;  /* 0x0000000000057802 */ /* 0x000fc80000000f00 */
[----:B------:R-:W-:Y:S05]  /*d910*/  RET.REL.NODEC R4 `(_ZN7cutlass13device_kernelINS_4gemm6kernel13GemmUniversalIN4cute5tupleIJiiiiEEENS1_10collective13CollectiveMmaINS1_46MainloopSm100TmaUmmaWarpSpecializedBlockScaledILi2ELi2ELi1ENS5_IJNS4_1CILi2EEENSA_ILi1EEESC_EEEEENS5_IJNSA_ILi256EEESF_SF_EEENS5_IJNS_12float_e4m3_tENS_13float_ue8m0_tEEEENS5_IJNS5_IJlSC_lEEENS4_6LayoutINS5_IJNS5_IJNS5_IJNSA_ILi32EEENSA_ILi4EEEEEEiEEESP_NS5_IJSC_iEEEEEENS5_IJNS5_IJNS5_IJNSA_ILi16EEESN_EEEiEEENS5_IJNS5_IJNSA_ILi0EEESC_EEENSA_ILi512EEEEEENS5_IJSV_iEEEEEEEEEEESJ_S12_NS4_8TiledMMAINS4_8MMA_AtomIJNS4_27SM100_MMA_MXF8F6F4_2x1SM_SSISH_SH_fSI_Li256ELi256ELNS4_4UMMA5MajorE0ELS17_0ELNS16_7ScaleInE0ELS18_0EEEEEENSL_INS5_IJSC_SC_SC_EEENS5_IJSV_SV_SV_EEEEENS5_IJNS4_10UnderscoreES1E_S1E_EEEEENS5_IJNS4_18SM100_TMA_2SM_LOADES1H_EEENS5_IJNS4_14ComposedLayoutINS4_7SwizzleILi3ELi4ELi3EEENS4_18smem_ptr_flag_bitsILi8EEENSL_INS5_IJNSA_ILi8EEENSA_ILi128EEEEEENS5_IJS1P_SC_EEEEEEENSL_INS5_IJNS5_IJNS5_IJSO_SC_EEENS5_IJSM_SC_EEEEEESC_NS5_IJSN_SB_EEEEEENS5_IJNS5_IJNS5_IJST_SX_EEESW_EEESV_NS5_IJSC_SX_EEEEEEEEEEEvNS4_8identityENS5_IJS1H_NS4_28SM100_TMA_2SM_LOAD_MULTICASTEEEENS5_IJS1T_NSL_INS5_IJNS5_IJNS5_IJSO_SB_EEES1V_EEESC_S1X_EEENS5_IJS20_SV_NS5_IJSC_NSA_ILi1024EEEEEEEEEEEEEEvS25_EENS_8epilogue10collective18CollectiveEpilogueINS2H_23Sm100TmaWarpSpecializedILi4ELi2ELi64ELb1ELb0EEEJNS5_IJS1P_SF_SF_EEENS5_IJNSL_IS1P_SC_EENSL_INSA_ILi64EEESC_EEEEENS_10bfloat16_tESK_S2R_SK_NS2H_6fusion15FusionCallbacksIS2L_NS2S_17LinearCombinationIS2R_fS2R_fLNS_15FloatRoundStyleE2EEES2M_S2Q_JEEENS4_5SM1004TMEM4LOAD26SM100_TMEM_LOAD_32dp32b64xENS4_13SM90_TMA_LOADENS1J_IS1L_NS1M_ILi16EEENSL_INS5_IJS1O_S2O_EEENS5_IJS2O_SC_EEEEEEENS4_39AutoVectorizingCopyWithAssumedAlignmentILi128EEENS4_14SM90_TMA_STOREES37_S39_S39_EEEvvEEEEvNT_6ParamsE) ;  /* 0xffffff2404b87950 */ /* 0x000fea0003c3ffff */
        .weak           $__internal_2_$__cuda_sm10x_tcgen05_guardrail_trap_unallocated_columns_being_dealloced
        .type           $__internal_2_$__cuda_sm10x_tcgen05_guardrail_trap_unallocated_columns_being_dealloced,@function
        .size           $__internal_2_$__cuda_sm10x_tcgen05_guardrail_trap_unallocated_columns_being_dealloced,(.L_x_188 - $__internal_2_$__cuda_sm10x_tcgen05_guardrail_trap_unallocated_columns_being_dealloced)
$__internal_2_$__cuda_sm10x_tcgen05_guardrail_trap_unallocated_columns_being_dealloced:
[----:B------:R-:W-:Y:S05]  /*d920*/  BPT.TRAP 0x1 ;  /* 0x000000040000795c */ /* 0x000fea0000300000 */
[----:B------:R-:W-:-:S04]  /*d930*/  HFMA2 R3, -RZ, RZ, 0, 0 ;  /* 0x00000000ff037431 */ /* 0x000fc800000001ff */
[----:B------:R-:W-:Y:S05]  /*d940*/  RET.REL.NODEC R2 `(_ZN7cutlass13device_kernelINS_4gemm6kernel13GemmUniversalIN4cute5tupleIJiiiiEEENS1_10collective13CollectiveMmaINS1_46MainloopSm100TmaUmmaWarpSpecializedBlockScaledILi2ELi2ELi1ENS5_IJNS4_1CILi2EEENSA_ILi1EEESC_EEEEENS5_IJNSA_ILi256EEESF_SF_EEENS5_IJNS_12float_e4m3_tENS_13float_ue8m0_tEEEENS5_IJNS5_IJlSC_lEEENS4_6LayoutINS5_IJNS5_IJNS5_IJNSA_ILi32EEENSA_ILi4EEEEEEiEEESP_NS5_IJSC_iEEEEEENS5_IJNS5_IJNS5_IJNSA_ILi16EEESN_EEEiEEENS5_IJNS5_IJNSA_ILi0EEESC_EEENSA_ILi512EEEEEENS5_IJSV_iEEEEEEEEEEESJ_S12_NS4_8TiledMMAINS4_8MMA_AtomIJNS4_27SM100_MMA_MXF8F6F4_2x1SM_SSISH_SH_fSI_Li256ELi256ELNS4_4UMMA5MajorE0ELS17_0ELNS16_7ScaleInE0ELS18_0EEEEEENSL_INS5_IJSC_SC_SC_EEENS5_IJSV_SV_SV_EEEEENS5_IJNS4_10UnderscoreES1E_S1E_EEEEENS5_IJNS4_18SM100_TMA_2SM_LOADES1H_EEENS5_IJNS4_14ComposedLayoutINS4_7SwizzleILi3ELi4ELi3EEENS4_18smem_ptr_flag_bitsILi8EEENSL_INS5_IJNSA_ILi8EEENSA_ILi128EEEEEENS5_IJS1P_SC_EEEEEEENSL_INS5_IJNS5_IJNS5_IJSO_SC_EEENS5_IJSM_SC_EEEEEESC_NS5_IJSN_SB_EEEEEENS5_IJNS5_IJNS5_IJST_SX_EEESW_EEESV_NS5_IJSC_SX_EEEEEEEEEEEvNS4_8identityENS5_IJS1H_NS4_28SM100_TMA_2SM_LOAD_MULTICASTEEEENS5_IJS1T_NSL_INS5_IJNS5_IJNS5_IJSO_SB_EEES1V_EEESC_S1X_EEENS5_IJS20_SV_NS5_IJSC_NSA_ILi1024EEEEEEEEEEEEEEvS25_EENS_8epilogue10collective18CollectiveEpilogueINS2H_23Sm100TmaWarpSpecializedILi4ELi2ELi64ELb1ELb0EEEJNS5_IJS1P_SF_SF_EEENS5_IJNSL_IS1P_SC_EENSL_INSA_ILi64EEESC_EEEEENS_10bfloat16_tESK_S2R_SK_NS2H_6fusion15FusionCallbacksIS2L_NS2S_17LinearCombinationIS2R_fS2R_fLNS_15FloatRoundStyleE2EEES2M_S2Q_JEEENS4_5SM1004TMEM4LOAD26SM100_TMEM_LOAD_32dp32b64xENS4_13SM90_TMA_LOADENS1J_IS1L_NS1M_ILi16EEENSL_INS5_IJS1O_S2O_EEENS5_IJS2O_SC_EEEEEEENS4_39AutoVectorizingCopyWithAssumedAlignmentILi128EEENS4_14SM90_TMA_STOREES37_S39_S39_EEEvvEEEEvNT_6ParamsE) ;  /* 0xffffff2402ac7950 */ /* 0x000fea0003c3ffff */
.L_x_187:
[----:B------:R-:W-:-:S00]  /*d950*/  BRA `(.L_x_187) ;  /* 0xfffffffc00fc7947 */ /* 0x000fc0000383ffff */
[----:B------:R-:W-:-:S00]  /*d960*/  NOP ;  /* 0x0000000000007918 */ /* 0x000fc00000000000 */
        /* <DEDUP_REMOVED lines=9> */
.L_x_188:


//--------------------- .nv.global.init           --------------------------
	.section	.nv.global.init,"aw",@progbits
.nv.global.init:
	.type		$str$27,@object
	.size		$str$27,($str$28 - $str$27)
$str$27:
        /*0000*/ 	.byte	0x28, 0x61, 0x64, 0x64, 0x72, 0x65, 0x73, 0x73, 0x20, 0x26, 0x20, 0x6d, 0x61, 0x73, 0x6b, 0x29
        /*0010*/ 	.byte	0x20, 0x3d, 0x3d, 0x20, 0x30, 0x00
	.type		$str$28,@object
	.size		$str$28,($str$26 - $str$28)
$str$28:
        /*0016*/ 	.byte	0x2f, 0x74, 0x6d, 0x70, 0x2f, 0x63, 0x75, 0x74, 0x6c, 0x61, 0x73, 0x73, 0x5f, 0x73, 0x77, 0x65
        /*0026*/ 	.byte	0x65, 0x70, 0x5f, 0x73, 0x72, 0x63, 0x2f, 0x69, 0x6e, 0x63, 0x6c, 0x75, 0x64, 0x65, 0x2f, 0x63
        /*0036*/ 	.byte	0x75, 0x74, 0x65, 0x2f, 0x70, 0x6f, 0x69, 0x6e, 0x74, 0x65, 0x72, 0x5f, 0x66, 0x6c, 0x61, 0x67
        /*0046*/ 	.byte	0x67, 0x65, 0x64, 0x2e, 0x68, 0x70, 0x70, 0x00
	.type		$str$26,@object
	.size		$str$26,($str$25 - $str$26)
$str$26:
        /*004e*/ 	.byte	0x2f, 0x74, 0x6d, 0x70, 0x2f, 0x63, 0x75, 0x74, 0x6c, 0x61, 0x73, 0x73, 0x5f, 0x73, 0x77, 0x65
        /*005e*/ 	.byte	0x65, 0x70, 0x5f, 0x73, 0x72, 0x63, 0x2f, 0x69, 0x6e, 0x63, 0x6c, 0x75, 0x64, 0x65, 0x2f, 0x63
        /*006e*/ 	.byte	0x75, 0x74, 0x65, 0x2f, 0x61, 0x74, 0x6f, 0x6d, 0x2f, 0x63, 0x6f, 0x70, 0x79, 0x5f, 0x74, 0x72
        /*007e*/ 	.byte	0x61, 0x69, 0x74, 0x73, 0x5f, 0x73, 0x6d, 0x31, 0x30, 0x30, 0x2e, 0x68, 0x70, 0x70, 0x00
	.type		$str$25,@object
	.size		$str$25,(__unnamed_1 - $str$25)
$str$25:
        /*008d*/ 	.byte	0x28, 0x28, 0x75, 0x69, 0x6e, 0x74, 0x33, 0x32, 0x5f, 0x74, 0x28, 0x74, 0x68, 0x72, 0x65, 0x61
        /*009d*/ 	.byte	0x64, 0x49, 0x64, 0x78, 0x2e, 0x78, 0x29, 0x20, 0x2f, 0x20, 0x33, 0x32, 0x29, 0x20, 0x25, 0x20
        /*00ad*/ 	.byte	0x34, 0x29, 0x20, 0x3d, 0x3d, 0x20, 0x28, 0x28, 0x28, 0x74, 0x6d, 0x65, 0x6d, 0x5f, 0x61, 0x64
        /*00bd*/ 	.byte	0x64, 0x72, 0x20, 0x3e, 0x3e, 0x20, 0x31, 0x36, 0x29, 0x20, 0x2f, 0x20, 0x33, 0x32, 0x29, 0x20
        /*00cd*/ 	.byte	0x25, 0x20, 0x34, 0x29, 0x00
	.type		__unnamed_1,@object
	.size		__unnamed_1,(__unnamed_2 - __unnamed_1)
__unnamed_1:
        /*00d2*/ 	.byte	0x61, 0x75, 0x74, 0x6f, 0x20, 0x63, 0x75, 0x74, 0x65, 0x3a, 0x3a, 0x61, 0x73, 0x5f, 0x70, 0x6f
        /* <DEDUP_REMOVED lines=24> */
        /*0262*/ 	.byte	0x38, 0x31, 0x39, 0x32, 0x3e, 0x3e, 0x3e, 0x3e, 0x5d, 0x00
	.type		__unnamed_2,@object
	.size		__unnamed_2,(.L_2 - __unnamed_2)
__unnamed_2:
        /* <DEDUP_REMOVED lines=43> */
        /*051c*/ 	.byte	0x74, 0x65, 0x3a, 0x3a, 0x43, 0x3c, 0x30, 0x3e, 0x3e, 0x3e, 0x3e, 0x5d, 0x00
.L_2:


//--------------------- .nv.shared._ZN7cutlass13device_kernelINS_4gemm6kernel13GemmUniversalIN4cute5tupleIJiiiiEEENS1_10collective13CollectiveMmaINS1_46MainloopSm100TmaUmmaWarpSpecializedBlockScaledILi2ELi2ELi1ENS5_IJNS4_1CILi2EEENSA_ILi1EEESC_EEEEENS5_IJNSA_ILi256EEESF_SF_EEENS5_IJNS_12float_e4m3_tENS_13float_ue8m0_tEEEENS5_IJNS5_IJlSC_lEEENS4_6LayoutINS5_IJNS5_IJNS5_IJNSA_ILi32EEENSA_ILi4EEEEEEiEEESP_NS5_IJSC_iEEEEEENS5_IJNS5_IJNS5_IJNSA_ILi16EEESN_EEEiEEENS5_IJNS5_IJNSA_ILi0EEESC_EEENSA_ILi512EEEEEENS5_IJSV_iEEEEEEEEEEESJ_S12_NS4_8TiledMMAINS4_8MMA_AtomIJNS4_27SM100_MMA_MXF8F6F4_2x1SM_SSISH_SH_fSI_Li256ELi256ELNS4_4UMMA5MajorE0ELS17_0ELNS16_7ScaleInE0ELS18_0EEEEEENSL_INS5_IJSC_SC_SC_EEENS5_IJSV_SV_SV_EEEEENS5_IJNS4_10UnderscoreES1E_S1E_EEEEENS5_IJNS4_18SM100_TMA_2SM_LOADES1H_EEENS5_IJNS4_14ComposedLayoutINS4_7SwizzleILi3ELi4ELi3EEENS4_18smem_ptr_flag_bitsILi8EEENSL_INS5_IJNSA_ILi8EEENSA_ILi128EEEEEENS5_IJS1P_SC_EEEEEEENSL_INS5_IJNS5_IJNS5_IJSO_SC_EEENS5_IJSM_SC_EEEEEESC_NS5_IJSN_SB_EEEEEENS5_IJNS5_IJNS5_IJST_SX_EEESW_EEESV_NS5_IJSC_SX_EEEEEEEEEEEvNS4_8identityENS5_IJS1H_NS4_28SM100_TMA_2SM_LOAD_MULTICASTEEEENS5_IJS1T_NSL_INS5_IJNS5_IJNS5_IJSO_SB_EEES1V_EEESC_S1X_EEENS5_IJS20_SV_NS5_IJSC_NSA_ILi1024EEEEEEEEEEEEEEvS25_EENS_8epilogue10collective18CollectiveEpilogueINS2H_23Sm100TmaWarpSpecializedILi4ELi2ELi64ELb1ELb0EEEJNS5_IJS1P_SF_SF_EEENS5_IJNSL_IS1P_SC_EENSL_INSA_ILi64EEESC_EEEEENS_10bfloat16_tESK_S2R_SK_NS2H_6fusion15FusionCallbacksIS2L_NS2S_17LinearCombinationIS2R_fS2R_fLNS_15FloatRoundStyleE2EEES2M_S2Q_JEEENS4_5SM1004TMEM4LOAD26SM100_TMEM_LOAD_32dp32b64xENS4_13SM90_TMA_LOADENS1J_IS1L_NS1M_ILi16EEENSL_INS5_IJS1O_S2O_EEENS5_IJS2O_SC_EEEEEEENS4_39AutoVectorizingCopyWithAssumedAlignmentILi128EEENS4_14SM90_TMA_STOREES37_S39_S39_EEEvvEEEEvNT_6ParamsE --------------------------
	.section	.nv.shared._ZN7cutlass13device_kernelINS_4gemm6kernel13GemmUniversalIN4cute5tupleIJiiiiEEENS1_10collective13CollectiveMmaINS1_46MainloopSm100TmaUmmaWarpSpecializedBlockScaledILi2ELi2ELi1ENS5_IJNS4_1CILi2EEENSA_ILi1EEESC_EEEEENS5_IJNSA_ILi256EEESF_SF_EEENS5_IJNS_12float_e4m3_tENS_13float_ue8m0_tEEEENS5_IJNS5_IJlSC_lEEENS4_6LayoutINS5_IJNS5_IJNS5_IJNSA_ILi32EEENSA_ILi4EEEEEEiEEESP_NS5_IJSC_iEEEEEENS5_IJNS5_IJNS5_IJNSA_ILi16EEESN_EEEiEEENS5_IJNS5_IJNSA_ILi0EEESC_EEENSA_ILi512EEEEEENS5_IJSV_iEEEEEEEEEEESJ_S12_NS4_8TiledMMAINS4_8MMA_AtomIJNS4_27SM100_MMA_MXF8F6F4_2x1SM_SSISH_SH_fSI_Li256ELi256ELNS4_4UMMA5MajorE0ELS17_0ELNS16_7ScaleInE0ELS18_0EEEEEENSL_INS5_IJSC_SC_SC_EEENS5_IJSV_SV_SV_EEEEENS5_IJNS4_10UnderscoreES1E_S1E_EEEEENS5_IJNS4_18SM100_TMA_2SM_LOADES1H_EEENS5_IJNS4_14ComposedLayoutINS4_7SwizzleILi3ELi4ELi3EEENS4_18smem_ptr_flag_bitsILi8EEENSL_INS5_IJNSA_ILi8EEENSA_ILi128EEEEEENS5_IJS1P_SC_EEEEEEENSL_INS5_IJNS5_IJNS5_IJSO_SC_EEENS5_IJSM_SC_EEEEEESC_NS5_IJSN_SB_EEEEEENS5_IJNS5_IJNS5_IJST_SX_EEESW_EEESV_NS5_IJSC_SX_EEEEEEEEEEEvNS4_8identityENS5_IJS1H_NS4_28SM100_TMA_2SM_LOAD_MULTICASTEEEENS5_IJS1T_NSL_INS5_IJNS5_IJNS5_IJSO_SB_EEES1V_EEESC_S1X_EEENS5_IJS20_SV_NS5_IJSC_NSA_ILi1024EEEEEEEEEEEEEEvS25_EENS_8epilogue10collective18CollectiveEpilogueINS2H_23Sm100TmaWarpSpecializedILi4ELi2ELi64ELb1ELb0EEEJNS5_IJS1P_SF_SF_EEENS5_IJNSL_IS1P_SC_EENSL_INSA_ILi64EEESC_EEEEENS_10bfloat16_tESK_S2R_SK_NS2H_6fusion15FusionCallbacksIS2L_NS2S_17LinearCombinationIS2R_fS2R_fLNS_15FloatRoundStyleE2EEES2M_S2Q_JEEENS4_5SM1004TMEM4LOAD26SM100_TMEM_LOAD_32dp32b64xENS4_13SM90_TMA_LOADENS1J_IS1L_NS1M_ILi16EEENSL_INS5_IJS1O_S2O_EEENS5_IJS2O_SC_EEEEEEENS4_39AutoVectorizingCopyWithAssumedAlignmentILi128EEENS4_14SM90_TMA_STOREES37_S39_S39_EEEvvEEEEvNT_6ParamsE,"aw",@nobits
	.sectionflags	@""
	.align	16
	.zero		1024


//--------------------- .nv.shared.reserved.0     --------------------------
	.section	.nv.shared.reserved.0,"aw",@nobits
	.weak		__nv_reservedSMEM_offset_0_alias
	.size		__nv_reservedSMEM_offset_0_alias, 0, 64
	.other		__nv_reservedSMEM_offset_0_alias,@"STO_CUDA_RESERVED_SHARED STV_DEFAULT"
__nv_reservedSMEM_offset_0_alias:
	.zero		0
.nv.shared.reserved.0:
	.zero		64
	.weak		__nv_reservedSMEM_tcgen05_partition
	.type		__nv_reservedSMEM_tcgen05_partition,@object
	.size		__nv_reservedSMEM_tcgen05_partition,(.L_0 - __nv_reservedSMEM_tcgen05_partition)
__nv_reservedSMEM_tcgen05_partition:
	.zero		32
.L_0:


//--------------------- .nv.global                --------------------------
	.section	.nv.global,"aw",@nobits
.nv.global:
	.type		_ZN40_INTERNAL_fbced2d9_4_k_cu_540cf0ac_160354cute1_E,@object
	.size		_ZN40_INTERNAL_fbced2d9_4_k_cu_540cf0ac_160354cute1_E,(_ZN40_INTERNAL_fbced2d9_4_k_cu_540cf0ac_160354cuda3std3__45__cpo6cbeginE - _ZN40_INTERNAL_fbced2d9_4_k_cu_540cf0ac_160354cute1_E)
_ZN40_INTERNAL_fbced2d9_4_k_cu_540cf0ac_160354cute1_E:
	.zero		1
	.type		_ZN40_INTERNAL_fbced2d9_4_k_cu_540cf0ac_160354cuda3std3__45__cpo6cbeginE,@object
	.size		_ZN40_INTERNAL_fbced2d9_4_k_cu_540cf0ac_160354cuda3std3__45__cpo6cbeginE,(_ZN40_INTERNAL_fbced2d9_4_k_cu_540cf0ac_160354cuda3std3__48in_placeE - _ZN40_INTERNAL_fbced2d9_4_k_cu_540cf0ac_160354cuda3std3__45__cpo6cbeginE)
_ZN40_INTERNAL_fbced2d9_4_k_cu_540cf0ac_160354cuda3std3__45__cpo6cbeginE:
	.zero		1
	.type		_ZN40_INTERNAL_fbced2d9_4_k_cu_540cf0ac_160354cuda3std3__48in_placeE,@object
	.size		_ZN40_INTERNAL_fbced2d9_4_k_cu_540cf0ac_160354cuda3std3__48in_placeE,(_ZN40_INTERNAL_fbced2d9_4_k_cu_540cf0ac_160354cuda3std6ranges3__45__cpo9iter_moveE - _ZN40_INTERNAL_fbced2d9_4_k_cu_540cf0ac_160354cuda3std3__48in_placeE)
_ZN40_INTERNAL_fbced2d9_4_k_cu_540cf0ac_160354cuda3std3__48in_placeE:
	.zero		1
	.type		_ZN40_INTERNAL_fbced2d9_4_k_cu_540cf0ac_160354cuda3std6ranges3__45__cpo9iter_moveE,@object
	.size		_ZN40_INTERNAL_fbced2d9_4_k_cu_540cf0ac_160354cuda3std6ranges3__45__cpo9iter_moveE,(_ZN40_INTERNAL_fbced2d9_4_k_cu_540cf0ac_160354cuda3std3__45__cpo5beginE - _ZN40_INTERNAL_fbced2d9_4_k_cu_540cf0ac_160354cuda3std6ranges3__45__cpo9iter_moveE)
_ZN40_INTERNAL_fbced2d9_4_k_cu_540cf0ac_160354cuda3std6ranges3__45__cpo9iter_moveE:
	.zero		1
	.type		_ZN40_INTERNAL_fbced2d9_4_k_cu_540cf0ac_160354cuda3std3__45__cpo5beginE,@object
	.size		_ZN40_INTERNAL_fbced2d9_4_k_cu_540cf0ac_160354cuda3std3__45__cpo5beginE,(_ZN40_INTERNAL_fbced2d9_4_k_cu_540cf0ac_160354cuda3std3__442_GLOBAL__N__fbced2d9_4_k_cu_540cf0ac_160356ignoreE - _ZN40_INTERNAL_fbced2d9_4_k_cu_540cf0ac_160354cuda3std3__45__cpo5beginE)
_ZN40_INTERNAL_fbced2d9_4_k_cu_540cf0ac_160354cuda3std3__45__cpo5beginE:
	.zero		1
	.type		_ZN40_INTERNAL_fbced2d9_4_k_cu_540cf0ac_160354cuda3std3__442_GLOBAL__N__fbced2d9_4_k_cu_540cf0ac_160356ignoreE,@object
	.size		_ZN40_INTERNAL_fbced2d9_4_k_cu_540cf0ac_160354cuda3std3__442_GLOBAL__N__fbced2d9_4_k_cu_540cf0ac_160356ignoreE,(_ZN40_INTERNAL_fbced2d9_4_k_cu_540cf0ac_160354cute7productE - _ZN40_INTERNAL_fbced2d9_4_k_cu_540cf0ac_160354cuda3std3__442_GLOBAL__N__fbced2d9_4_k_cu_540cf0ac_160356ignoreE)
_ZN40_INTERNAL_fbced2d9_4_k_cu_540cf0ac_160354cuda3std3__442_GLOBAL__N__fbced2d9_4_k_cu_540cf0ac_160356ignoreE:
	.zero		1
	.type		_ZN40_INTERNAL_fbced2d9_4_k_cu_540cf0ac_160354cute7productE,@object
	.size		_ZN40_INTERNAL_fbced2d9_4_k_cu_540cf0ac_160354cute7productE,(_ZN40_INTERNAL_fbced2d9_4_k_cu_540cf0ac_160354cuda3std3__45__cpo3endE - _ZN40_INTERNAL_fbced2d9_4_k_cu_540cf0ac_160354cute7productE)
_ZN40_INTERNAL_fbced2d9_4_k_cu_540cf0ac_160354cute7productE:
	.zero		1
	.type		_ZN40_INTERNAL_fbced2d9_4_k_cu_540cf0ac_160354cuda3std3__45__cpo3endE,@object
	.size		_ZN40_INTERNAL_fbced2d9_4_k_cu_540cf0ac_160354cuda3std3__45__cpo3endE,(_ZN40_INTERNAL_fbced2d9_4_k_cu_540cf0ac_160354cuda3std3__419piecewise_constructE - _ZN40_INTERNAL_fbced2d9_4_k_cu_540cf0ac_160354cuda3std3__45__cpo3endE)
_ZN40_INTERNAL_fbced2d9_4_k_cu_540cf0ac_160354cuda3std3__45__cpo3endE:
	.zero		1
	.type		_ZN40_INTERNAL_fbced2d9_4_k_cu_540cf0ac_160354cuda3std3__419piecewise_constructE,@object
	.size		_ZN40_INTERNAL_fbced2d9_4_k_cu_540cf0ac_160354cuda3std3__419piecewise_constructE,(_ZN40_INTERNAL_fbced2d9_4_k_cu_540cf0ac_160354cuda3std3__45__cpo4cendE - _ZN40_INTERNAL_fbced2d9_4_k_cu_540cf0ac_160354cuda3std3__419piecewise_constructE)
_ZN40_INTERNAL_fbced2d9_4_k_cu_540cf0ac_160354cuda3std3__419piecewise_constructE:
	.zero		1
	.type		_ZN40_INTERNAL_fbced2d9_4_k_cu_540cf0ac_160354cuda3std3__45__cpo4cendE,@object
	.size		_ZN40_INTERNAL_fbced2d9_4_k_cu_540cf0ac_160354cuda3std3__45__cpo4cendE,(_ZN40_INTERNAL_fbced2d9_4_k_cu_540cf0ac_160354cuda3std6ranges3__45__cpo4swapE - _ZN40_INTERNAL_fbced2d9_4_k_cu_540cf0ac_160354cuda3std3__45__cpo4cendE)
_ZN40_INTERNAL_fbced2d9_4_k_cu_540cf0ac_160354cuda3std3__45__cpo4cendE:
	.zero		1
	.type		_ZN40_INTERNAL_fbced2d9_4_k_cu_540cf0ac_160354cuda3std6ranges3__45__cpo4swapE,@object
	.size		_ZN40_INTERNAL_fbced2d9_4_k_cu_540cf0ac_160354cuda3std6ranges3__45__cpo4swapE,(.L_10 - _ZN40_INTERNAL_fbced2d9_4_k_cu_540cf0ac_160354cuda3std6ranges3__45__cpo4swapE)
_ZN40_INTERNAL_fbced2d9_4_k_cu_540cf0ac_160354cuda3std6ranges3__45__cpo4swapE:
	.zero		1
.L_10:


//--------------------- .nv.constant0._ZN7cutlass13device_kernelINS_4gemm6kernel13GemmUniversalIN4cute5tupleIJiiiiEEENS1_10collective13CollectiveMmaINS1_46MainloopSm100TmaUmmaWarpSpecializedBlockScaledILi2ELi2ELi1ENS5_IJNS4_1CILi2EEENSA_ILi1EEESC_EEEEENS5_IJNSA_ILi256EEESF_SF_EEENS5_IJNS_12float_e4m3_tENS_13float_ue8m0_tEEEENS5_IJNS5_IJlSC_lEEENS4_6LayoutINS5_IJNS5_IJNS5_IJNSA_ILi32EEENSA_ILi4EEEEEEiEEESP_NS5_IJSC_iEEEEEENS5_IJNS5_IJNS5_IJNSA_ILi16EEESN_EEEiEEENS5_IJNS5_IJNSA_ILi0EEESC_EEENSA_ILi512EEEEEENS5_IJSV_iEEEEEEEEEEESJ_S12_NS4_8TiledMMAINS4_8MMA_AtomIJNS4_27SM100_MMA_MXF8F6F4_2x1SM_SSISH_SH_fSI_Li256ELi256ELNS4_4UMMA5MajorE0ELS17_0ELNS16_7ScaleInE0ELS18_0EEEEEENSL_INS5_IJSC_SC_SC_EEENS5_IJSV_SV_SV_EEEEENS5_IJNS4_10UnderscoreES1E_S1E_EEEEENS5_IJNS4_18SM100_TMA_2SM_LOADES1H_EEENS5_IJNS4_14ComposedLayoutINS4_7SwizzleILi3ELi4ELi3EEENS4_18smem_ptr_flag_bitsILi8EEENSL_INS5_IJNSA_ILi8EEENSA_ILi128EEEEEENS5_IJS1P_SC_EEEEEEENSL_INS5_IJNS5_IJNS5_IJSO_SC_EEENS5_IJSM_SC_EEEEEESC_NS5_IJSN_SB_EEEEEENS5_IJNS5_IJNS5_IJST_SX_EEESW_EEESV_NS5_IJSC_SX_EEEEEEEEEEEvNS4_8identityENS5_IJS1H_NS4_28SM100_TMA_2SM_LOAD_MULTICASTEEEENS5_IJS1T_NSL_INS5_IJNS5_IJNS5_IJSO_SB_EEES1V_EEESC_S1X_EEENS5_IJS20_SV_NS5_IJSC_NSA_ILi1024EEEEEEEEEEEEEEvS25_EENS_8epilogue10collective18CollectiveEpilogueINS2H_23Sm100TmaWarpSpecializedILi4ELi2ELi64ELb1ELb0EEEJNS5_IJS1P_SF_SF_EEENS5_IJNSL_IS1P_SC_EENSL_INSA_ILi64EEESC_EEEEENS_10bfloat16_tESK_S2R_SK_NS2H_6fusion15FusionCallbacksIS2L_NS2S_17LinearCombinationIS2R_fS2R_fLNS_15FloatRoundStyleE2EEES2M_S2Q_JEEENS4_5SM1004TMEM4LOAD26SM100_TMEM_LOAD_32dp32b64xENS4_13SM90_TMA_LOADENS1J_IS1L_NS1M_ILi16EEENSL_INS5_IJS1O_S2O_EEENS5_IJS2O_SC_EEEEEEENS4_39AutoVectorizingCopyWithAssumedAlignmentILi128EEENS4_14SM90_TMA_STOREES37_S39_S39_EEEvvEEEEvNT_6ParamsE --------------------------
	.section	.nv.constant0._ZN7cutlass13device_kernelINS_4gemm6kernel13GemmUniversalIN4cute5tupleIJiiiiEEENS1_10collective13CollectiveMmaINS1_46MainloopSm100TmaUmmaWarpSpecializedBlockScaledILi2ELi2ELi1ENS5_IJNS4_1CILi2EEENSA_ILi1EEESC_EEEEENS5_IJNSA_ILi256EEESF_SF_EEENS5_IJNS_12float_e4m3_tENS_13float_ue8m0_tEEEENS5_IJNS5_IJlSC_lEEENS4_6LayoutINS5_IJNS5_IJNS5_IJNSA_ILi32EEENSA_ILi4EEEEEEiEEESP_NS5_IJSC_iEEEEEENS5_IJNS5_IJNS5_IJNSA_ILi16EEESN_EEEiEEENS5_IJNS5_IJNSA_ILi0EEESC_EEENSA_ILi512EEEEEENS5_IJSV_iEEEEEEEEEEESJ_S12_NS4_8TiledMMAINS4_8MMA_AtomIJNS4_27SM100_MMA_MXF8F6F4_2x1SM_SSISH_SH_fSI_Li256ELi256ELNS4_4UMMA5MajorE0ELS17_0ELNS16_7ScaleInE0ELS18_0EEEEEENSL_INS5_IJSC_SC_SC_EEENS5_IJSV_SV_SV_EEEEENS5_IJNS4_10UnderscoreES1E_S1E_EEEEENS5_IJNS4_18SM100_TMA_2SM_LOADES1H_EEENS5_IJNS4_14ComposedLayoutINS4_7SwizzleILi3ELi4ELi3EEENS4_18smem_ptr_flag_bitsILi8EEENSL_INS5_IJNSA_ILi8EEENSA_ILi128EEEEEENS5_IJS1P_SC_EEEEEEENSL_INS5_IJNS5_IJNS5_IJSO_SC_EEENS5_IJSM_SC_EEEEEESC_NS5_IJSN_SB_EEEEEENS5_IJNS5_IJNS5_IJST_SX_EEESW_EEESV_NS5_IJSC_SX_EEEEEEEEEEEvNS4_8identityENS5_IJS1H_NS4_28SM100_TMA_2SM_LOAD_MULTICASTEEEENS5_IJS1T_NSL_INS5_IJNS5_IJNS5_IJSO_SB_EEES1V_EEESC_S1X_EEENS5_IJS20_SV_NS5_IJSC_NSA_ILi1024EEEEEEEEEEEEEEvS25_EENS_8epilogue10collective18CollectiveEpilogueINS2H_23Sm100TmaWarpSpecializedILi4ELi2ELi64ELb1ELb0EEEJNS5_IJS1P_SF_SF_EEENS5_IJNSL_IS1P_SC_EENSL_INSA_ILi64EEESC_EEEEENS_10bfloat16_tESK_S2R_SK_NS2H_6fusion15FusionCallbacksIS2L_NS2S_17LinearCombinationIS2R_fS2R_fLNS_15FloatRoundStyleE2EEES2M_S2Q_JEEENS4_5SM1004TMEM4LOAD26SM100_TMEM_LOAD_32dp32b64xENS4_13SM90_TMA_LOADENS1J_IS1L_NS1M_ILi16EEENSL_INS5_IJS1O_S2O_EEENS5_IJS2O_SC_EEEEEEENS4_39AutoVectorizingCopyWithAssumedAlignmentILi128EEENS4_14SM90_TMA_STOREES37_S39_S39_EEEvvEEEEvNT_6ParamsE,"a",@progbits
	.sectionflags	@""
	.align	4
.nv.constant0._ZN7cutlass13device_kernelINS_4gemm6kernel13GemmUniversalIN4cute5tupleIJiiiiEEENS1_10collective13CollectiveMmaINS1_46MainloopSm100TmaUmmaWarpSpecializedBlockScaledILi2ELi2ELi1ENS5_IJNS4_1CILi2EEENSA_ILi1EEESC_EEEEENS5_IJNSA_ILi256EEESF_SF_EEENS5_IJNS_12float_e4m3_tENS_13float_ue8m0_tEEEENS5_IJNS5_IJlSC_lEEENS4_6LayoutINS5_IJNS5_IJNS5_IJNSA_ILi32EEENSA_ILi4EEEEEEiEEESP_NS5_IJSC_iEEEEEENS5_IJNS5_IJNS5_IJNSA_ILi16EEESN_EEEiEEENS5_IJNS5_IJNSA_ILi0EEESC_EEENSA_ILi512EEEEEENS5_IJSV_iEEEEEEEEEEESJ_S12_NS4_8TiledMMAINS4_8MMA_AtomIJNS4_27SM100_MMA_MXF8F6F4_2x1SM_SSISH_SH_fSI_Li256ELi256ELNS4_4UMMA5MajorE0ELS17_0ELNS16_7ScaleInE0ELS18_0EEEEEENSL_INS5_IJSC_SC_SC_EEENS5_IJSV_SV_SV_EEEEENS5_IJNS4_10UnderscoreES1E_S1E_EEEEENS5_IJNS4_18SM100_TMA_2SM_LOADES1H_EEENS5_IJNS4_14ComposedLayoutINS4_7SwizzleILi3ELi4ELi3EEENS4_18smem_ptr_flag_bitsILi8EEENSL_INS5_IJNSA_ILi8EEENSA_ILi128EEEEEENS5_IJS1P_SC_EEEEEEENSL_INS5_IJNS5_IJNS5_IJSO_SC_EEENS5_IJSM_SC_EEEEEESC_NS5_IJSN_SB_EEEEEENS5_IJNS5_IJNS5_IJST_SX_EEESW_EEESV_NS5_IJSC_SX_EEEEEEEEEEEvNS4_8identityENS5_IJS1H_NS4_28SM100_TMA_2SM_LOAD_MULTICASTEEEENS5_IJS1T_NSL_INS5_IJNS5_IJNS5_IJSO_SB_EEES1V_EEESC_S1X_EEENS5_IJS20_SV_NS5_IJSC_NSA_ILi1024EEEEEEEEEEEEEEvS25_EENS_8epilogue10collective18CollectiveEpilogueINS2H_23Sm100TmaWarpSpecializedILi4ELi2ELi64ELb1ELb0EEEJNS5_IJS1P_SF_SF_EEENS5_IJNSL_IS1P_SC_EENSL_INSA_ILi64EEESC_EEEEENS_10bfloat16_tESK_S2R_SK_NS2H_6fusion15FusionCallbacksIS2L_NS2S_17LinearCombinationIS2R_fS2R_fLNS_15FloatRoundStyleE2EEES2M_S2Q_JEEENS4_5SM1004TMEM4LOAD26SM100_TMEM_LOAD_32dp32b64xENS4_13SM90_TMA_LOADENS1J_IS1L_NS1M_ILi16EEENSL_INS5_IJS1O_S2O_EEENS5_IJS2O_SC_EEEEEEENS4_39AutoVectorizingCopyWithAssumedAlignmentILi128EEENS4_14SM90_TMA_STOREES37_S39_S39_EEEvvEEEEvNT_6ParamsE:
	.zero		3968


//--------------------- SYMBOLS --------------------------

	.type		.nv.reservedSmem.offset0,@object
	.size		.nv.reservedSmem.offset0,0x4
	.type		.nv.reservedSmem.cap,@object
	.size		.nv.reservedSmem.cap,0x4
	.type		__assertfail,@function
